// auto-generated by cutlass_sweep.gemm — config: {"arch": "sm_100", "cluster_m": 1, "cluster_n": 2, "dtype": "fp16", "stages": 0, "tile_k": 32, "tile_m": 128, "tile_n": 256}
#include "cutlass/cutlass.h"
#include "cutlass/gemm/collective/collective_builder.hpp"
#include "cutlass/gemm/device/gemm_universal_adapter.h"
#include "cutlass/gemm/kernel/gemm_universal.hpp"
#include "cutlass/epilogue/collective/collective_builder.hpp"

using ElemA = cutlass::half_t;
using ElemB = cutlass::half_t;
using ElemCD = cutlass::half_t;
using Acc  = float;
using TileShape    = cute::Shape<cute::_128, cute::_256, cute::_32>;
using ClusterShape = cute::Shape<cute::_1, cute::_2, cute::_1>;

using CollectiveEpilogue = typename cutlass::epilogue::collective::CollectiveBuilder<
    cutlass::arch::Sm100, cutlass::arch::OpClassTensorOp,
    TileShape, ClusterShape,
    cutlass::epilogue::collective::EpilogueTileAuto,
    Acc, Acc,
    ElemCD, cutlass::layout::RowMajor, 128 / cutlass::sizeof_bits<ElemCD>::value,
    ElemCD, cutlass::layout::RowMajor, 128 / cutlass::sizeof_bits<ElemCD>::value,
    cutlass::epilogue::collective::EpilogueScheduleAuto
  >::CollectiveOp;

using CollectiveMainloop = typename cutlass::gemm::collective::CollectiveBuilder<
    cutlass::arch::Sm100, cutlass::arch::OpClassTensorOp,
    ElemA, cutlass::layout::RowMajor, 128 / cutlass::sizeof_bits<ElemA>::value,
    ElemB, cutlass::layout::ColumnMajor, 128 / cutlass::sizeof_bits<ElemB>::value,
    Acc,
    TileShape, ClusterShape,
    cutlass::gemm::collective::StageCountAutoCarveout<static_cast<int>(sizeof(typename CollectiveEpilogue::SharedStorage))>,
    cutlass::gemm::collective::KernelScheduleAuto
  >::CollectiveOp;

using GemmKernel = cutlass::gemm::kernel::GemmUniversal<
    cute::Shape<int,int,int,int>,
    CollectiveMainloop,
    CollectiveEpilogue
>;
using Gemm = cutlass::gemm::device::GemmUniversalAdapter<GemmKernel>;

// Force the device kernel symbol into the cubin without needing a host main.
auto* _anchor = &cutlass::device_kernel<GemmKernel>;


// ===== COMPILED SASS (sm_100a) =====

	.target	sm_100a

	.elftype	@"ET_EXEC"


//--------------------- .note.nv.tkinfo           --------------------------
	.section	.note.nv.tkinfo,"",@"SHT_NOTE"
	.sectionflags	@"SHF_NOTE_NV_TKINFO"
	.tkinfo
        /*0018*/ 	.word	0x00000002
        /*0030*/ 	.string	""
        /*0030*/ 	.string	"ptxas"
        /*0030*/ 	.string	"Cuda compilation tools, release 13.0, V13.0.88"
        /*0030*/ 	.string	"Build cuda_13.0.r13.0/compiler.36424714_0"
        /*0030*/ 	.string	"-arch sm_100a -m 64 "



//--------------------- .note.nv.cuinfo           --------------------------
	.section	.note.nv.cuinfo,"",@"SHT_NOTE"
	.sectionflags	@"SHF_NOTE_NV_CUINFO"
        /*0018*/ 	.short	0x0002
        /*001a*/ 	.short	0x0064
        /*001c*/ 	.short	0x0082
	.zero		2


//--------------------- .nv.info                  --------------------------
	.section	.nv.info,"",@"SHT_CUDA_INFO"
	.align	4


	//----- nvinfo : EIATTR_REGCOUNT
	.align		4
        /*0000*/ 	.byte	0x04, 0x2f
        /*0002*/ 	.short	(.L_19 - .L_18)
	.align		4
.L_18:
        /*0004*/ 	.word	index@(_ZN7cutlass13device_kernelINS_4gemm6kernel13GemmUniversalIN4cute5tupleIJiiiiEEENS1_10collective13CollectiveMmaINS1_35MainloopSm100TmaUmmaWarpSpecializedILi6ELi2ELi2ENS5_IJNS4_1CILi1EEENSA_ILi2EEESB_EEEEENS5_IJNSA_ILi128EEENSA_ILi256EEENSA_ILi32EEEEEENS_6half_tENS5_IJlSB_lEEESJ_SK_NS4_8TiledMMAINS4_8MMA_AtomIJNS4_20SM100_MMA_F16BF16_SSISJ_SJ_fLi128ELi256ELNS4_4UMMA5MajorE0ELSP_0ELNSO_7ScaleInE0ELSQ_0EEEEEENS4_6LayoutINS5_IJSB_SB_SB_EEENS5_IJNSA_ILi0EEESV_SV_EEEEENS5_IJNS4_10UnderscoreESY_SY_EEEEENS4_23SM90_TMA_LOAD_MULTICASTENS4_14ComposedLayoutINS4_7SwizzleILi2ELi4ELi3EEENS4_18smem_ptr_flag_bitsILi16EEENST_INS5_IJNSA_ILi8EEESH_EEENS5_IJSH_SB_EEEEEEEvNS4_8identityENS4_13SM90_TMA_LOADES1B_vS1C_EENS_8epilogue10collective18CollectiveEpilogueINS1F_23Sm100TmaWarpSpecializedILi4ELi2ELi64ELb1ELb0EEEJSI_NS5_IJNST_ISF_SB_EENST_INSA_ILi64EEESB_EEEEESJ_SK_SJ_SK_NS1F_6fusion15FusionCallbacksIS1J_NS1O_17LinearCombinationISJ_fSJ_fLNS_15FloatRoundStyleE2EEESI_S1N_JEEENS4_5SM1004TMEM4LOAD26SM100_TMEM_LOAD_32dp32b64xES1D_NS12_INS13_ILi3ELi4ELi3EEES16_NST_INS5_IJS17_S1L_EEENS5_IJS1L_SB_EEEEEEENS4_39AutoVectorizingCopyWithAssumedAlignmentILi128EEENS4_14SM90_TMA_STOREES22_S24_S24_EEEvvEEEEvNT_6ParamsE)
        /*0008*/ 	.word	0x000000a8


	//----- nvinfo : EIATTR_FRAME_SIZE
	.align		4
.L_19:
        /*000c*/ 	.byte	0x04, 0x11
        /*000e*/ 	.short	(.L_21 - .L_20)
	.align		4
.L_20:
        /*0010*/ 	.word	index@($__internal_2_$__cuda_sm10x_tcgen05_guardrail_trap_unallocated_columns_being_dealloced)
        /*0014*/ 	.word	0x00000000


	//----- nvinfo : EIATTR_FRAME_SIZE
	.align		4
.L_21:
        /*0018*/ 	.byte	0x04, 0x11
        /*001a*/ 	.short	(.L_23 - .L_22)
	.align		4
.L_22:
        /*001c*/ 	.word	index@($__internal_1_$__cuda_sm10x_tcgen05_guardrail_trap_phase_invalid_during_alloc)
        /*0020*/ 	.word	0x00000000


	//----- nvinfo : EIATTR_FRAME_SIZE
	.align		4
.L_23:
        /*0024*/ 	.byte	0x04, 0x11
        /*0026*/ 	.short	(.L_25 - .L_24)
	.align		4
.L_24:
        /*0028*/ 	.word	index@($__internal_0_$__cuda_sm10x_tcgen05_guardrail_trap_col_being_dealloced_not_returned_by_alloc)
        /*002c*/ 	.word	0x00000000


	//----- nvinfo : EIATTR_FRAME_SIZE
	.align		4
.L_25:
        /*0030*/ 	.byte	0x04, 0x11
        /*0032*/ 	.short	(.L_27 - .L_26)
	.align		4
.L_26:
        /*0034*/ 	.word	index@(_ZN7cutlass13device_kernelINS_4gemm6kernel13GemmUniversalIN4cute5tupleIJiiiiEEENS1_10collective13CollectiveMmaINS1_35MainloopSm100TmaUmmaWarpSpecializedILi6ELi2ELi2ENS5_IJNS4_1CILi1EEENSA_ILi2EEESB_EEEEENS5_IJNSA_ILi128EEENSA_ILi256EEENSA_ILi32EEEEEENS_6half_tENS5_IJlSB_lEEESJ_SK_NS4_8TiledMMAINS4_8MMA_AtomIJNS4_20SM100_MMA_F16BF16_SSISJ_SJ_fLi128ELi256ELNS4_4UMMA5MajorE0ELSP_0ELNSO_7ScaleInE0ELSQ_0EEEEEENS4_6LayoutINS5_IJSB_SB_SB_EEENS5_IJNSA_ILi0EEESV_SV_EEEEENS5_IJNS4_10UnderscoreESY_SY_EEEEENS4_23SM90_TMA_LOAD_MULTICASTENS4_14ComposedLayoutINS4_7SwizzleILi2ELi4ELi3EEENS4_18smem_ptr_flag_bitsILi16EEENST_INS5_IJNSA_ILi8EEESH_EEENS5_IJSH_SB_EEEEEEEvNS4_8identityENS4_13SM90_TMA_LOADES1B_vS1C_EENS_8epilogue10collective18CollectiveEpilogueINS1F_23Sm100TmaWarpSpecializedILi4ELi2ELi64ELb1ELb0EEEJSI_NS5_IJNST_ISF_SB_EENST_INSA_ILi64EEESB_EEEEESJ_SK_SJ_SK_NS1F_6fusion15FusionCallbacksIS1J_NS1O_17LinearCombinationISJ_fSJ_fLNS_15FloatRoundStyleE2EEESI_S1N_JEEENS4_5SM1004TMEM4LOAD26SM100_TMEM_LOAD_32dp32b64xES1D_NS12_INS13_ILi3ELi4ELi3EEES16_NST_INS5_IJS17_S1L_EEENS5_IJS1L_SB_EEEEEEENS4_39AutoVectorizingCopyWithAssumedAlignmentILi128EEENS4_14SM90_TMA_STOREES22_S24_S24_EEEvvEEEEvNT_6ParamsE)
        /*0038*/ 	.word	0x00000000


	//----- nvinfo : EIATTR_MIN_STACK_SIZE
	.align		4
.L_27:
        /*003c*/ 	.byte	0x04, 0x12
        /*003e*/ 	.short	(.L_29 - .L_28)
	.align		4
.L_28:
        /*0040*/ 	.word	index@(_ZN7cutlass13device_kernelINS_4gemm6kernel13GemmUniversalIN4cute5tupleIJiiiiEEENS1_10collective13CollectiveMmaINS1_35MainloopSm100TmaUmmaWarpSpecializedILi6ELi2ELi2ENS5_IJNS4_1CILi1EEENSA_ILi2EEESB_EEEEENS5_IJNSA_ILi128EEENSA_ILi256EEENSA_ILi32EEEEEENS_6half_tENS5_IJlSB_lEEESJ_SK_NS4_8TiledMMAINS4_8MMA_AtomIJNS4_20SM100_MMA_F16BF16_SSISJ_SJ_fLi128ELi256ELNS4_4UMMA5MajorE0ELSP_0ELNSO_7ScaleInE0ELSQ_0EEEEEENS4_6LayoutINS5_IJSB_SB_SB_EEENS5_IJNSA_ILi0EEESV_SV_EEEEENS5_IJNS4_10UnderscoreESY_SY_EEEEENS4_23SM90_TMA_LOAD_MULTICASTENS4_14ComposedLayoutINS4_7SwizzleILi2ELi4ELi3EEENS4_18smem_ptr_flag_bitsILi16EEENST_INS5_IJNSA_ILi8EEESH_EEENS5_IJSH_SB_EEEEEEEvNS4_8identityENS4_13SM90_TMA_LOADES1B_vS1C_EENS_8epilogue10collective18CollectiveEpilogueINS1F_23Sm100TmaWarpSpecializedILi4ELi2ELi64ELb1ELb0EEEJSI_NS5_IJNST_ISF_SB_EENST_INSA_ILi64EEESB_EEEEESJ_SK_SJ_SK_NS1F_6fusion15FusionCallbacksIS1J_NS1O_17LinearCombinationISJ_fSJ_fLNS_15FloatRoundStyleE2EEESI_S1N_JEEENS4_5SM1004TMEM4LOAD26SM100_TMEM_LOAD_32dp32b64xES1D_NS12_INS13_ILi3ELi4ELi3EEES16_NST_INS5_IJS17_S1L_EEENS5_IJS1L_SB_EEEEEEENS4_39AutoVectorizingCopyWithAssumedAlignmentILi128EEENS4_14SM90_TMA_STOREES22_S24_S24_EEEvvEEEEvNT_6ParamsE)
        /*0044*/ 	.word	0x00000000
.L_29:


//--------------------- .nv.compat                --------------------------
	.section	.nv.compat,"",@"SHT_CUDA_COMPAT_INFO"
	.align	4
        /*0000*/ 	.byte	0x02, 0x09, 0x01, 0x00, 0x02, 0x02, 0x02, 0x00, 0x02, 0x05, 0x05, 0x00, 0x03, 0x07, 0x01, 0x01
        /*0010*/ 	.byte	0x02, 0x03, 0x01, 0x00, 0x02, 0x06, 0x01, 0x00, 0x04, 0x0b, 0x08, 0x00, 0x09, 0x00, 0x00, 0x00
        /*0020*/ 	.byte	0x00, 0x00, 0x00, 0x00


//--------------------- .nv.info._ZN7cutlass13device_kernelINS_4gemm6kernel13GemmUniversalIN4cute5tupleIJiiiiEEENS1_10collective13CollectiveMmaINS1_35MainloopSm100TmaUmmaWarpSpecializedILi6ELi2ELi2ENS5_IJNS4_1CILi1EEENSA_ILi2EEESB_EEEEENS5_IJNSA_ILi128EEENSA_ILi256EEENSA_ILi32EEEEEENS_6half_tENS5_IJlSB_lEEESJ_SK_NS4_8TiledMMAINS4_8MMA_AtomIJNS4_20SM100_MMA_F16BF16_SSISJ_SJ_fLi128ELi256ELNS4_4UMMA5MajorE0ELSP_0ELNSO_7ScaleInE0ELSQ_0EEEEEENS4_6LayoutINS5_IJSB_SB_SB_EEENS5_IJNSA_ILi0EEESV_SV_EEEEENS5_IJNS4_10UnderscoreESY_SY_EEEEENS4_23SM90_TMA_LOAD_MULTICASTENS4_14ComposedLayoutINS4_7SwizzleILi2ELi4ELi3EEENS4_18smem_ptr_flag_bitsILi16EEENST_INS5_IJNSA_ILi8EEESH_EEENS5_IJSH_SB_EEEEEEEvNS4_8identityENS4_13SM90_TMA_LOADES1B_vS1C_EENS_8epilogue10collective18CollectiveEpilogueINS1F_23Sm100TmaWarpSpecializedILi4ELi2ELi64ELb1ELb0EEEJSI_NS5_IJNST_ISF_SB_EENST_INSA_ILi64EEESB_EEEEESJ_SK_SJ_SK_NS1F_6fusion15FusionCallbacksIS1J_NS1O_17LinearCombinationISJ_fSJ_fLNS_15FloatRoundStyleE2EEESI_S1N_JEEENS4_5SM1004TMEM4LOAD26SM100_TMEM_LOAD_32dp32b64xES1D_NS12_INS13_ILi3ELi4ELi3EEES16_NST_INS5_IJS17_S1L_EEENS5_IJS1L_SB_EEEEEEENS4_39AutoVectorizingCopyWithAssumedAlignmentILi128EEENS4_14SM90_TMA_STOREES22_S24_S24_EEEvvEEEEvNT_6ParamsE --------------------------
	.section	.nv.info._ZN7cutlass13device_kernelINS_4gemm6kernel13GemmUniversalIN4cute5tupleIJiiiiEEENS1_10collective13CollectiveMmaINS1_35MainloopSm100TmaUmmaWarpSpecializedILi6ELi2ELi2ENS5_IJNS4_1CILi1EEENSA_ILi2EEESB_EEEEENS5_IJNSA_ILi128EEENSA_ILi256EEENSA_ILi32EEEEEENS_6half_tENS5_IJlSB_lEEESJ_SK_NS4_8TiledMMAINS4_8MMA_AtomIJNS4_20SM100_MMA_F16BF16_SSISJ_SJ_fLi128ELi256ELNS4_4UMMA5MajorE0ELSP_0ELNSO_7ScaleInE0ELSQ_0EEEEEENS4_6LayoutINS5_IJSB_SB_SB_EEENS5_IJNSA_ILi0EEESV_SV_EEEEENS5_IJNS4_10UnderscoreESY_SY_EEEEENS4_23SM90_TMA_LOAD_MULTICASTENS4_14ComposedLayoutINS4_7SwizzleILi2ELi4ELi3EEENS4_18smem_ptr_flag_bitsILi16EEENST_INS5_IJNSA_ILi8EEESH_EEENS5_IJSH_SB_EEEEEEEvNS4_8identityENS4_13SM90_TMA_LOADES1B_vS1C_EENS_8epilogue10collective18CollectiveEpilogueINS1F_23Sm100TmaWarpSpecializedILi4ELi2ELi64ELb1ELb0EEEJSI_NS5_IJNST_ISF_SB_EENST_INSA_ILi64EEESB_EEEEESJ_SK_SJ_SK_NS1F_6fusion15FusionCallbacksIS1J_NS1O_17LinearCombinationISJ_fSJ_fLNS_15FloatRoundStyleE2EEESI_S1N_JEEENS4_5SM1004TMEM4LOAD26SM100_TMEM_LOAD_32dp32b64xES1D_NS12_INS13_ILi3ELi4ELi3EEES16_NST_INS5_IJS17_S1L_EEENS5_IJS1L_SB_EEEEEEENS4_39AutoVectorizingCopyWithAssumedAlignmentILi128EEENS4_14SM90_TMA_STOREES22_S24_S24_EEEvvEEEEvNT_6ParamsE,"",@"SHT_CUDA_INFO"
	.sectionflags	@""
	.align	4


	//----- nvinfo : EIATTR_CUDA_API_VERSION
	.align		4
        /*0000*/ 	.byte	0x04, 0x37
        /*0002*/ 	.short	(.L_31 - .L_30)
.L_30:
        /*0004*/ 	.word	0x00000082


	//----- nvinfo : EIATTR_KPARAM_INFO
	.align		4
.L_31:
        /*0008*/ 	.byte	0x04, 0x17
        /*000a*/ 	.short	(.L_33 - .L_32)
.L_32:
        /*000c*/ 	.word	0x00000000
        /*0010*/ 	.short	0x0000
        /*0012*/ 	.short	0x0000
        /*0014*/ 	.byte	0x00, 0xf0, 0x01, 0x20


	//----- nvinfo : EIATTR_AT_ENTRY_FRAGMENTS
	.align		4
.L_33:
        /*0018*/ 	.byte	0x04, 0x4f
        /*001a*/ 	.short	(.L_35 - .L_34)


	//   ....[0]....
.L_34:
        /*001c*/ 	.word	0x00000006


	//----- nvinfo : EIATTR_RESERVED_SMEM_USED
	.align		4
.L_35:
        /*0020*/ 	.byte	0x01, 0x41
	.zero		2


	//----- nvinfo : EIATTR_SPARSE_MMA_MASK
	.align		4
        /*0024*/ 	.byte	0x03, 0x50
        /*0026*/ 	.short	0x0000


	//----- nvinfo : EIATTR_TCGEN05_1CTA_USED
	.align		4
        /*0028*/ 	.byte	0x01, 0x51
	.zero		2


	//----- nvinfo : EIATTR_MAXREG_COUNT
	.align		4
        /*002c*/ 	.byte	0x03, 0x1b
        /*002e*/ 	.short	0x00ff


	//----- nvinfo : EIATTR_NUM_BARRIERS
	.align		4
        /*0030*/ 	.byte	0x02, 0x4c
        /*0032*/ 	.byte	0x07
	.zero		1


	//----- nvinfo : EIATTR_EXTERNS
	.align		4
        /*0034*/ 	.byte	0x04, 0x0f
        /*0036*/ 	.short	(.L_37 - .L_36)


	//   ....[0]....
	.align		4
.L_36:
        /*0038*/ 	.word	index@(__assertfail)


	//----- nvinfo : EIATTR_MERCURY_ISA_VERSION
	.align		4
.L_37:
        /*003c*/ 	.byte	0x03, 0x5f
        /*003e*/ 	.short	0x0101


	//----- nvinfo : EIATTR_INT_WARP_WIDE_INSTR_OFFSETS
	.align		4
        /*0040*/ 	.byte	0x04, 0x31
        /*0042*/ 	.short	(.L_39 - .L_38)


	//   ....[0]....
.L_38:
        /*0044*/ 	.word	0x00003c00


	//   ....[1]....
        /*0048*/ 	.word	0x00003c30


	//   ....[2]....
        /*004c*/ 	.word	0x00003c50


	//   ....[3]....
        /*0050*/ 	.word	0x000047d0


	//   ....[4]....
        /*0054*/ 	.word	0x00004840


	//   ....[5]....
        /*0058*/ 	.word	0x00004910


	//   ....[6]....
        /*005c*/ 	.word	0x00004990


	//   ....[7]....
        /*0060*/ 	.word	0x00004a80


	//   ....[8]....
        /*0064*/ 	.word	0x00004b00


	//   ....[9]....
        /*0068*/ 	.word	0x00004be0


	//   ....[10]....
        /*006c*/ 	.word	0x00004c90


	//----- nvinfo : EIATTR_COOP_GROUP_MASK_REGIDS
	.align		4
.L_39:
        /*0070*/ 	.byte	0x04, 0x29
        /*0072*/ 	.short	(.L_41 - .L_40)


	//   ....[0]....
.L_40:
        /*0074*/ 	.word	0xffffffff


	//   ....[1]....
        /*0078*/ 	.word	0xffffffff


	//   ....[2]....
        /*007c*/ 	.word	0xffffffff


	//   ....[3]....
        /*0080*/ 	.word	0xffffffff


	//   ....[4]....
        /*0084*/ 	.word	0xffffffff


	//   ....[5]....
        /*0088*/ 	.word	0xffffffff


	//   ....[6]....
        /*008c*/ 	.word	0xffffffff


	//   ....[7]....
        /*0090*/ 	.word	0xffffffff


	//   ....[8]....
        /*0094*/ 	.word	0xffffffff


	//   ....[9]....
        /*0098*/ 	.word	0xffffffff


	//   ....[10]....
        /*009c*/ 	.word	0xffffffff


	//   ....[11]....
        /*00a0*/ 	.word	0xffffffff


	//   ....[12]....
        /*00a4*/ 	.word	0xffffffff


	//   ....[13]....
        /*00a8*/ 	.word	0xffffffff


	//----- nvinfo : EIATTR_COOP_GROUP_INSTR_OFFSETS
	.align		4
.L_41:
        /*00ac*/ 	.byte	0x04, 0x28
        /*00ae*/ 	.short	(.L_43 - .L_42)


	//   ....[0]....
.L_42:
        /*00b0*/ 	.word	0x00000080


	//   ....[1]....
        /*00b4*/ 	.word	0x000004f0


	//   ....[2]....
        /*00b8*/ 	.word	0x000006e0


	//   ....[3]....
        /*00bc*/ 	.word	0x00000880


	//   ....[4]....
        /*00c0*/ 	.word	0x00000980


	//   ....[5]....
        /*00c4*/ 	.word	0x00000af0


	//   ....[6]....
        /*00c8*/ 	.word	0x00000c50


	//   ....[7]....
        /*00cc*/ 	.word	0x00000e00


	//   ....[8]....
        /*00d0*/ 	.word	0x00002040


	//   ....[9]....
        /*00d4*/ 	.word	0x00003050


	//   ....[10]....
        /*00d8*/ 	.word	0x00003260


	//   ....[11]....
        /*00dc*/ 	.word	0x00003290


	//   ....[12]....
        /*00e0*/ 	.word	0x00003ae0


	//   ....[13]....
        /*00e4*/ 	.word	0x00003d10


	//----- nvinfo : EIATTR_VRC_CTA_INIT_COUNT
	.align		4
.L_43:
        /*00e8*/ 	.byte	0x02, 0x4a
        /*00ea*/ 	.byte	0x80
	.zero		1


	//----- nvinfo : EIATTR_SYSCALL_OFFSETS
	.align		4
        /*00ec*/ 	.byte	0x04, 0x46
        /*00ee*/ 	.short	(.L_45 - .L_44)


	//   ....[0]....
.L_44:
        /*00f0*/ 	.word	0x00005910


	//   ....[1]....
        /*00f4*/ 	.word	0x00005a00


	//   ....[2]....
        /*00f8*/ 	.word	0x000063a0


	//   ....[3]....
        /*00fc*/ 	.word	0x00007860


	//   ....[4]....
        /*0100*/ 	.word	0x00008c90


	//   ....[5]....
        /*0104*/ 	.word	0x0000a0a0


	//----- nvinfo : EIATTR_MBARRIER_INSTR_OFFSETS
	.align		4
.L_45:
        /*0108*/ 	.byte	0x04, 0x39
        /*010a*/ 	.short	(.L_47 - .L_46)


	//   ....[0]....
.L_46:
        /*010c*/ 	.word	0x00000610
        /*0110*/ 	.word	0x000000ff
        /*0114*/ 	.word	0x00000000
        /*0118*/ 	.short	0x0100
        /*011a*/ 	.byte	0x04
	.zero		1


	//   ....[1]....
        /*011c*/ 	.word	0x00000620
        /*0120*/ 	.word	0x000000ff
        /*0124*/ 	.word	0x00000030
        /*0128*/ 	.short	0x0100
        /*012a*/ 	.byte	0x04
	.zero		1


	//   ....[2]....
        /*012c*/ 	.word	0x00000630
        /*0130*/ 	.word	0x000000ff
        /*0134*/ 	.word	0x00000008
        /*0138*/ 	.short	0x0100
        /*013a*/ 	.byte	0x04
	.zero		1


	//   ....[3]....
        /*013c*/ 	.word	0x00000640
        /*0140*/ 	.word	0x000000ff
        /*0144*/ 	.word	0x00000038
        /*0148*/ 	.short	0x0100
        /*014a*/ 	.byte	0x04
	.zero		1


	//   ....[4]....
        /*014c*/ 	.word	0x00000650
        /*0150*/ 	.word	0x000000ff
        /*0154*/ 	.word	0x00000010
        /*0158*/ 	.short	0x0100
        /*015a*/ 	.byte	0x04
	.zero		1


	//   ....[5]....
        /*015c*/ 	.word	0x00000660
        /*0160*/ 	.word	0x000000ff
        /*0164*/ 	.word	0x00000040
        /*0168*/ 	.short	0x0100
        /*016a*/ 	.byte	0x04
	.zero		1


	//   ....[6]....
        /*016c*/ 	.word	0x00000670
        /*0170*/ 	.word	0x000000ff
        /*0174*/ 	.word	0x00000018
        /*0178*/ 	.short	0x0100
        /*017a*/ 	.byte	0x04
	.zero		1


	//   ....[7]....
        /*017c*/ 	.word	0x00000680
        /*0180*/ 	.word	0x000000ff
        /*0184*/ 	.word	0x00000048
        /*0188*/ 	.short	0x0100
        /*018a*/ 	.byte	0x04
	.zero		1


	//   ....[8]....
        /*018c*/ 	.word	0x00000690
        /*0190*/ 	.word	0x000000ff
        /*0194*/ 	.word	0x00000020
        /*0198*/ 	.short	0x0100
        /*019a*/ 	.byte	0x04
	.zero		1


	//   ....[9]....
        /*019c*/ 	.word	0x000006a0
        /*01a0*/ 	.word	0x000000ff
        /*01a4*/ 	.word	0x00000050
        /*01a8*/ 	.short	0x0100
        /*01aa*/ 	.byte	0x04
	.zero		1


	//   ....[10]....
        /*01ac*/ 	.word	0x000006b0
        /*01b0*/ 	.word	0x000000ff
        /*01b4*/ 	.word	0x00000028
        /*01b8*/ 	.short	0x0100
        /*01ba*/ 	.byte	0x04
	.zero		1


	//   ....[11]....
        /*01bc*/ 	.word	0x000006c0
        /*01c0*/ 	.word	0x000000ff
        /*01c4*/ 	.word	0x00000058
        /*01c8*/ 	.short	0x0100
        /*01ca*/ 	.byte	0x04
	.zero		1


	//   ....[12]....
        /*01cc*/ 	.word	0x000007f0
        /*01d0*/ 	.word	0x000000ff
        /*01d4*/ 	.word	0x00000060
        /*01d8*/ 	.short	0x0100
        /*01da*/ 	.byte	0x04
	.zero		1


	//   ....[13]....
        /*01dc*/ 	.word	0x00000800
        /*01e0*/ 	.word	0x000000ff
        /*01e4*/ 	.word	0x00000080
        /*01e8*/ 	.short	0x0100
        /*01ea*/ 	.byte	0x04
	.zero		1


	//   ....[14]....
        /*01ec*/ 	.word	0x00000810
        /*01f0*/ 	.word	0x000000ff
        /*01f4*/ 	.word	0x00000068
        /*01f8*/ 	.short	0x0100
        /*01fa*/ 	.byte	0x04
	.zero		1


	//   ....[15]....
        /*01fc*/ 	.word	0x00000820
        /*0200*/ 	.word	0x000000ff
        /*0204*/ 	.word	0x00000088
        /*0208*/ 	.short	0x0100
        /*020a*/ 	.byte	0x04
	.zero		1


	//   ....[16]....
        /*020c*/ 	.word	0x00000830
        /*0210*/ 	.word	0x000000ff
        /*0214*/ 	.word	0x00000070
        /*0218*/ 	.short	0x0100
        /*021a*/ 	.byte	0x04
	.zero		1


	//   ....[17]....
        /*021c*/ 	.word	0x00000840
        /*0220*/ 	.word	0x000000ff
        /*0224*/ 	.word	0x00000090
        /*0228*/ 	.short	0x0100
        /*022a*/ 	.byte	0x04
	.zero		1


	//   ....[18]....
        /*022c*/ 	.word	0x00000850
        /*0230*/ 	.word	0x000000ff
        /*0234*/ 	.word	0x00000078
        /*0238*/ 	.short	0x0100
        /*023a*/ 	.byte	0x04
	.zero		1


	//   ....[19]....
        /*023c*/ 	.word	0x00000860
        /*0240*/ 	.word	0x000000ff
        /*0244*/ 	.word	0x00000098
        /*0248*/ 	.short	0x0100
        /*024a*/ 	.byte	0x04
	.zero		1


	//   ....[20]....
        /*024c*/ 	.word	0x00000950
        /*0250*/ 	.word	0x000000ff
        /*0254*/ 	.word	0x000000a0
        /*0258*/ 	.short	0x0100
        /*025a*/ 	.byte	0x06
	.zero		1


	//   ....[21]....
        /*025c*/ 	.word	0x00000960
        /*0260*/ 	.word	0x000000ff
        /*0264*/ 	.word	0x000000a8
        /*0268*/ 	.short	0x0100
        /*026a*/ 	.byte	0x06
	.zero		1


	//   ....[22]....
        /*026c*/ 	.word	0x00000aa0
        /*0270*/ 	.word	0x000000ff
        /*0274*/ 	.word	0x000000b0
        /*0278*/ 	.short	0x0100
        /*027a*/ 	.byte	0x06
	.zero		1


	//   ....[23]....
        /*027c*/ 	.word	0x00000ab0
        /*0280*/ 	.word	0x000000ff
        /*0284*/ 	.word	0x000000c0
        /*0288*/ 	.short	0x0100
        /*028a*/ 	.byte	0x06
	.zero		1


	//   ....[24]....
        /*028c*/ 	.word	0x00000ac0
        /*0290*/ 	.word	0x000000ff
        /*0294*/ 	.word	0x000000b8
        /*0298*/ 	.short	0x0100
        /*029a*/ 	.byte	0x06
	.zero		1


	//   ....[25]....
        /*029c*/ 	.word	0x00000ad0
        /*02a0*/ 	.word	0x000000ff
        /*02a4*/ 	.word	0x000000c8
        /*02a8*/ 	.short	0x0100
        /*02aa*/ 	.byte	0x06
	.zero		1


	//   ....[26]....
        /*02ac*/ 	.word	0x00000c00
        /*02b0*/ 	.word	0x000000ff
        /*02b4*/ 	.word	0x000000d0
        /*02b8*/ 	.short	0x0100
        /*02ba*/ 	.byte	0x04
	.zero		1


	//   ....[27]....
        /*02bc*/ 	.word	0x00000c10
        /*02c0*/ 	.word	0x000000ff
        /*02c4*/ 	.word	0x000000e0
        /*02c8*/ 	.short	0x0100
        /*02ca*/ 	.byte	0x04
	.zero		1


	//   ....[28]....
        /*02cc*/ 	.word	0x00000c20
        /*02d0*/ 	.word	0x000000ff
        /*02d4*/ 	.word	0x000000d8
        /*02d8*/ 	.short	0x0100
        /*02da*/ 	.byte	0x04
	.zero		1


	//   ....[29]....
        /*02dc*/ 	.word	0x00000c30
        /*02e0*/ 	.word	0x000000ff
        /*02e4*/ 	.word	0x000000e8
        /*02e8*/ 	.short	0x0100
        /*02ea*/ 	.byte	0x04
	.zero		1


	//   ....[30]....
        /*02ec*/ 	.word	0x00000d20
        /*02f0*/ 	.word	0x000000ff
        /*02f4*/ 	.word	0x000000f0
        /*02f8*/ 	.short	0x0100
        /*02fa*/ 	.byte	0x04
	.zero		1


	//   ....[31]....
        /*02fc*/ 	.word	0x00000d30
        /*0300*/ 	.word	0x000000ff
        /*0304*/ 	.word	0x00000100
        /*0308*/ 	.short	0x0100
        /*030a*/ 	.byte	0x04
	.zero		1


	//   ....[32]....
        /*030c*/ 	.word	0x00000d40
        /*0310*/ 	.word	0x000000ff
        /*0314*/ 	.word	0x000000f8
        /*0318*/ 	.short	0x0100
        /*031a*/ 	.byte	0x04
	.zero		1


	//   ....[33]....
        /*031c*/ 	.word	0x00000d50
        /*0320*/ 	.word	0x000000ff
        /*0324*/ 	.word	0x00000108
        /*0328*/ 	.short	0x0100
        /*032a*/ 	.byte	0x04
	.zero		1


	//   ....[34]....
        /*032c*/ 	.word	0x000018e0
        /*0330*/ 	.word	0x00000000
        /*0334*/ 	.word	0x00000100
        /*0338*/ 	.short	0x010a
        /*033a*/ 	.byte	0xff
	.zero		1


	//   ....[35]....
        /*033c*/ 	.word	0x00001910
        /*0340*/ 	.word	0x00000000
        /*0344*/ 	.word	0x000000f0
        /*0348*/ 	.short	0x0101
        /*034a*/ 	.byte	0xff
	.zero		1


	//   ....[36]....
        /*034c*/ 	.word	0x000019c0
        /*0350*/ 	.word	0x000000ff
        /*0354*/ 	.word	0x00000030
        /*0358*/ 	.short	0x010a
        /*035a*/ 	.byte	0x04
	.zero		1


	//   ....[37]....
        /*035c*/ 	.word	0x00001a40
        /*0360*/ 	.word	0x000000ff
        /*0364*/ 	.word	0x00000030
        /*0368*/ 	.short	0x010a
        /*036a*/ 	.byte	0x21
	.zero		1


	//   ....[38]....
        /*036c*/ 	.word	0x00001bd0
        /*0370*/ 	.word	0x000000ff
        /*0374*/ 	.word	0x00000030
        /*0378*/ 	.short	0x010a
        /*037a*/ 	.byte	0x08
	.zero		1


	//   ....[39]....
        /*037c*/ 	.word	0x00001d00
        /*0380*/ 	.word	0x000000ff
        /*0384*/ 	.word	0x000000a8
        /*0388*/ 	.short	0x0101
        /*038a*/ 	.byte	0x07
	.zero		1


	//   ....[40]....
        /*038c*/ 	.word	0x00001d20
        /*0390*/ 	.word	0x000000ff
        /*0394*/ 	.word	0x00000030
        /*0398*/ 	.short	0x010a
        /*039a*/ 	.byte	0x04
	.zero		1


	//   ....[41]....
        /*039c*/ 	.word	0x00001da0
        /*03a0*/ 	.word	0x000000ff
        /*03a4*/ 	.word	0x00000030
        /*03a8*/ 	.short	0x010a
        /*03aa*/ 	.byte	0x11
	.zero		1


	//   ....[42]....
        /*03ac*/ 	.word	0x00001f30
        /*03b0*/ 	.word	0x000000ff
        /*03b4*/ 	.word	0x00000030
        /*03b8*/ 	.short	0x010a
        /*03ba*/ 	.byte	0x06
	.zero		1


	//   ....[43]....
        /*03bc*/ 	.word	0x00002070
        /*03c0*/ 	.word	0x00000003
        /*03c4*/ 	.word	0x000000b0
        /*03c8*/ 	.short	0x010a
        /*03ca*/ 	.byte	0xff
	.zero		1


	//   ....[44]....
        /*03cc*/ 	.word	0x000021c0
        /*03d0*/ 	.word	0x00000000
        /*03d4*/ 	.word	0x00000000
        /*03d8*/ 	.short	0x0101
        /*03da*/ 	.byte	0xff
	.zero		1


	//   ....[45]....
        /*03dc*/ 	.word	0x00002780
        /*03e0*/ 	.word	0x000000ff
        /*03e4*/ 	.word	0x00000000
        /*03e8*/ 	.short	0x010a
        /*03ea*/ 	.byte	0x04
	.zero		1


	//   ....[46]....
        /*03ec*/ 	.word	0x00002810
        /*03f0*/ 	.word	0x000000ff
        /*03f4*/ 	.word	0x00000000
        /*03f8*/ 	.short	0x010a
        /*03fa*/ 	.byte	0x05
	.zero		1


	//   ....[47]....
        /*03fc*/ 	.word	0x000028a0
        /*0400*/ 	.word	0x000000ff
        /*0404*/ 	.word	0x00000000
        /*0408*/ 	.short	0x010a
        /*040a*/ 	.byte	0x05
	.zero		1


	//   ....[48]....
        /*040c*/ 	.word	0x00002930
        /*0410*/ 	.word	0x000000ff
        /*0414*/ 	.word	0x00000000
        /*0418*/ 	.short	0x010a
        /*041a*/ 	.byte	0x05
	.zero		1


	//   ....[49]....
        /*041c*/ 	.word	0x000029c0
        /*0420*/ 	.word	0x000000ff
        /*0424*/ 	.word	0x00000000
        /*0428*/ 	.short	0x010a
        /*042a*/ 	.byte	0x05
	.zero		1


	//   ....[50]....
        /*042c*/ 	.word	0x00002a60
        /*0430*/ 	.word	0x00000000
        /*0434*/ 	.word	0x00000000
        /*0438*/ 	.short	0x010a
        /*043a*/ 	.byte	0xff
	.zero		1


	//   ....[51]....
        /*043c*/ 	.word	0x00002ba0
        /*0440*/ 	.word	0x00000002
        /*0444*/ 	.word	0x000000f0
        /*0448*/ 	.short	0x010a
        /*044a*/ 	.byte	0xff
	.zero		1


	//   ....[52]....
        /*044c*/ 	.word	0x00002c10
        /*0450*/ 	.word	0x00000002
        /*0454*/ 	.word	0x00000000
        /*0458*/ 	.short	0x0101
        /*045a*/ 	.byte	0xff
	.zero		1


	//   ....[53]....
        /*045c*/ 	.word	0x00002c30
        /*0460*/ 	.word	0x000000ff
        /*0464*/ 	.word	0x000000c0
        /*0468*/ 	.short	0x010a
        /*046a*/ 	.byte	0x04
	.zero		1


	//   ....[54]....
        /*046c*/ 	.word	0x00002d50
        /*0470*/ 	.word	0x00000002
        /*0474*/ 	.word	0x000000b0
        /*0478*/ 	.short	0x010a
        /*047a*/ 	.byte	0xff
	.zero		1


	//   ....[55]....
        /*047c*/ 	.word	0x00002e50
        /*0480*/ 	.word	0x00000002
        /*0484*/ 	.word	0x00000000
        /*0488*/ 	.short	0x0101
        /*048a*/ 	.byte	0xff
	.zero		1


	//   ....[56]....
        /*048c*/ 	.word	0x00002ee0
        /*0490*/ 	.word	0x000000ff
        /*0494*/ 	.word	0x000000c0
        /*0498*/ 	.short	0x0106
        /*049a*/ 	.byte	0x04
	.zero		1


	//   ....[57]....
        /*049c*/ 	.word	0x00002f00
        /*04a0*/ 	.word	0x000000ff
        /*04a4*/ 	.word	0x000000c0
        /*04a8*/ 	.short	0x010a
        /*04aa*/ 	.byte	0x04
	.zero		1


	//   ....[58]....
        /*04ac*/ 	.word	0x00002f90
        /*04b0*/ 	.word	0x000000ff
        /*04b4*/ 	.word	0x000000c0
        /*04b8*/ 	.short	0x0106
        /*04ba*/ 	.byte	0x07
	.zero		1


	//   ....[59]....
        /*04bc*/ 	.word	0x00002fd0
        /*04c0*/ 	.word	0x00000000
        /*04c4*/ 	.word	0x000000c0
        /*04c8*/ 	.short	0x010a
        /*04ca*/ 	.byte	0xff
	.zero		1


	//   ....[60]....
        /*04cc*/ 	.word	0x000034f0
        /*04d0*/ 	.word	0x00000000
        /*04d4*/ 	.word	0x000000b0
        /*04d8*/ 	.short	0x010a
        /*04da*/ 	.byte	0xff
	.zero		1


	//   ....[61]....
        /*04dc*/ 	.word	0x00003600
        /*04e0*/ 	.word	0x00000003
        /*04e4*/ 	.word	0x00000000
        /*04e8*/ 	.short	0x0101
        /*04ea*/ 	.byte	0xff
	.zero		1


	//   ....[62]....
        /*04ec*/ 	.word	0x00003610
        /*04f0*/ 	.word	0x000000ff
        /*04f4*/ 	.word	0x00000000
        /*04f8*/ 	.short	0x010a
        /*04fa*/ 	.byte	0x04
	.zero		1


	//   ....[63]....
        /*04fc*/ 	.word	0x00003630
        /*0500*/ 	.word	0x000000ff
        /*0504*/ 	.word	0x000000e0
        /*0508*/ 	.short	0x010a
        /*050a*/ 	.byte	0x16
	.zero		1


	//   ....[64]....
        /*050c*/ 	.word	0x00003700
        /*0510*/ 	.word	0x000000ff
        /*0514*/ 	.word	0x00000000
        /*0518*/ 	.short	0x010a
        /*051a*/ 	.byte	0x05
	.zero		1


	//   ....[65]....
        /*051c*/ 	.word	0x00003840
        /*0520*/ 	.word	0x000000ff
        /*0524*/ 	.word	0x00000000
        /*0528*/ 	.short	0x010a
        /*052a*/ 	.byte	0x04
	.zero		1


	//   ....[66]....
        /*052c*/ 	.word	0x00003a30
        /*0530*/ 	.word	0x000000ff
        /*0534*/ 	.word	0x00000000
        /*0538*/ 	.short	0x010a
        /*053a*/ 	.byte	0x04
	.zero		1


	//   ....[67]....
        /*053c*/ 	.word	0x00003ac0
        /*0540*/ 	.word	0x000000ff
        /*0544*/ 	.word	0x00000000
        /*0548*/ 	.short	0x010a
        /*054a*/ 	.byte	0x04
	.zero		1


	//   ....[68]....
        /*054c*/ 	.word	0x00003fd0
        /*0550*/ 	.word	0x0000000c
        /*0554*/ 	.word	0x000000b0
        /*0558*/ 	.short	0x010a
        /*055a*/ 	.byte	0xff
	.zero		1


	//   ....[69]....
        /*055c*/ 	.word	0x00004140
        /*0560*/ 	.word	0x00000000
        /*0564*/ 	.word	0x00000000
        /*0568*/ 	.short	0x0101
        /*056a*/ 	.byte	0xff
	.zero		1


	//   ....[70]....
        /*056c*/ 	.word	0x000045d0
        /*0570*/ 	.word	0x000000ff
        /*0574*/ 	.word	0x000000a8
        /*0578*/ 	.short	0x010a
        /*057a*/ 	.byte	0x15
	.zero		1


	//   ....[71]....
        /*057c*/ 	.word	0x00004750
        /*0580*/ 	.word	0x000000ff
        /*0584*/ 	.word	0x00000080
        /*0588*/ 	.short	0x010a
        /*058a*/ 	.byte	0x15
	.zero		1


	//   ....[72]....
        /*058c*/ 	.word	0x000048c0
        /*0590*/ 	.word	0x000000ff
        /*0594*/ 	.word	0x00000060
        /*0598*/ 	.short	0x010b
        /*059a*/ 	.byte	0x15
	.zero		1


	//   ....[73]....
        /*059c*/ 	.word	0x000048d0
        /*05a0*/ 	.word	0x000000ff
        /*05a4*/ 	.word	0x00000000
        /*05a8*/ 	.short	0x0101
        /*05aa*/ 	.byte	0x28
	.zero		1


	//   ....[74]....
        /*05ac*/ 	.word	0x000048e0
        /*05b0*/ 	.word	0x000000ff
        /*05b4*/ 	.word	0x00000088
        /*05b8*/ 	.short	0x010a
        /*05ba*/ 	.byte	0x15
	.zero		1


	//   ....[75]....
        /*05bc*/ 	.word	0x00004a30
        /*05c0*/ 	.word	0x000000ff
        /*05c4*/ 	.word	0x00000068
        /*05c8*/ 	.short	0x010b
        /*05ca*/ 	.byte	0x15
	.zero		1


	//   ....[76]....
        /*05cc*/ 	.word	0x00004a40
        /*05d0*/ 	.word	0x000000ff
        /*05d4*/ 	.word	0x00000000
        /*05d8*/ 	.short	0x0101
        /*05da*/ 	.byte	0x27
	.zero		1


	//   ....[77]....
        /*05dc*/ 	.word	0x00004a50
        /*05e0*/ 	.word	0x000000ff
        /*05e4*/ 	.word	0x00000090
        /*05e8*/ 	.short	0x010a
        /*05ea*/ 	.byte	0x15
	.zero		1


	//   ....[78]....
        /*05ec*/ 	.word	0x00004b90
        /*05f0*/ 	.word	0x000000ff
        /*05f4*/ 	.word	0x00000070
        /*05f8*/ 	.short	0x010b
        /*05fa*/ 	.byte	0x15
	.zero		1


	//   ....[79]....
        /*05fc*/ 	.word	0x00004ba0
        /*0600*/ 	.word	0x000000ff
        /*0604*/ 	.word	0x00000000
        /*0608*/ 	.short	0x0101
        /*060a*/ 	.byte	0x26
	.zero		1


	//   ....[80]....
        /*060c*/ 	.word	0x00004bb0
        /*0610*/ 	.word	0x000000ff
        /*0614*/ 	.word	0x00000098
        /*0618*/ 	.short	0x010a
        /*061a*/ 	.byte	0x15
	.zero		1


	//   ....[81]....
        /*061c*/ 	.word	0x00004db0
        /*0620*/ 	.word	0x000000ff
        /*0624*/ 	.word	0x00000078
        /*0628*/ 	.short	0x010b
        /*062a*/ 	.byte	0x15
	.zero		1


	//   ....[82]....
        /*062c*/ 	.word	0x00004dc0
        /*0630*/ 	.word	0x000000ff
        /*0634*/ 	.word	0x00000000
        /*0638*/ 	.short	0x0101
        /*063a*/ 	.byte	0x25
	.zero		1


	//   ....[83]....
        /*063c*/ 	.word	0x00004df0
        /*0640*/ 	.word	0x000000ff
        /*0644*/ 	.word	0x00000080
        /*0648*/ 	.short	0x010a
        /*064a*/ 	.byte	0x15
	.zero		1


	//   ....[84]....
        /*064c*/ 	.word	0x00004e10
        /*0650*/ 	.word	0x000000ff
        /*0654*/ 	.word	0x00000088
        /*0658*/ 	.short	0x010a
        /*065a*/ 	.byte	0x15
	.zero		1


	//   ....[85]....
        /*065c*/ 	.word	0x00004e30
        /*0660*/ 	.word	0x000000ff
        /*0664*/ 	.word	0x00000090
        /*0668*/ 	.short	0x010a
        /*066a*/ 	.byte	0x15
	.zero		1


	//   ....[86]....
        /*066c*/ 	.word	0x00004e70
        /*0670*/ 	.word	0x00000000
        /*0674*/ 	.word	0x00000098
        /*0678*/ 	.short	0x010a
        /*067a*/ 	.byte	0xff
	.zero		1


	//   ....[87]....
        /*067c*/ 	.word	0x000051a0
        /*0680*/ 	.word	0x00000003
        /*0684*/ 	.word	0x000000b0
        /*0688*/ 	.short	0x010a
        /*068a*/ 	.byte	0xff
	.zero		1


	//   ....[88]....
        /*068c*/ 	.word	0x00005320
        /*0690*/ 	.word	0x00000000
        /*0694*/ 	.word	0x00000000
        /*0698*/ 	.short	0x0101
        /*069a*/ 	.byte	0xff
	.zero		1


	//   ....[89]....
        /*069c*/ 	.word	0x00005ec0
        /*06a0*/ 	.word	0x000000ff
        /*06a4*/ 	.word	0x00000060
        /*06a8*/ 	.short	0x010a
        /*06aa*/ 	.byte	0x2c
	.zero		1


	//   ....[90]....
        /*06ac*/ 	.word	0x00005f80
        /*06b0*/ 	.word	0x0000004a
        /*06b4*/ 	.word	0x000000d0
        /*06b8*/ 	.short	0x010a
        /*06ba*/ 	.byte	0xff
	.zero		1


	//   ....[91]....
        /*06bc*/ 	.word	0x000060b0
        /*06c0*/ 	.word	0x000000ff
        /*06c4*/ 	.word	0x00000060
        /*06c8*/ 	.short	0x010a
        /*06ca*/ 	.byte	0x2c
	.zero		1


	//   ....[92]....
        /*06cc*/ 	.word	0x00006280
        /*06d0*/ 	.word	0x0000004a
        /*06d4*/ 	.word	0x000000d0
        /*06d8*/ 	.short	0x010a
        /*06da*/ 	.byte	0xff
	.zero		1


	//   ....[93]....
        /*06dc*/ 	.word	0x00007500
        /*06e0*/ 	.word	0x00000000
        /*06e4*/ 	.word	0x00000000
        /*06e8*/ 	.short	0x0101
        /*06ea*/ 	.byte	0xff
	.zero		1


	//   ....[94]....
        /*06ec*/ 	.word	0x00007510
        /*06f0*/ 	.word	0x00000002
        /*06f4*/ 	.word	0x00000060
        /*06f8*/ 	.short	0x010a
        /*06fa*/ 	.byte	0xff
	.zero		1


	//   ....[95]....
        /*06fc*/ 	.word	0x000075f0
        /*0700*/ 	.word	0x00000002
        /*0704*/ 	.word	0x00000060
        /*0708*/ 	.short	0x010a
        /*070a*/ 	.byte	0xff
	.zero		1


	//   ....[96]....
        /*070c*/ 	.word	0x00008930
        /*0710*/ 	.word	0x00000000
        /*0714*/ 	.word	0x00000000
        /*0718*/ 	.short	0x0101
        /*071a*/ 	.byte	0xff
	.zero		1


	//   ....[97]....
        /*071c*/ 	.word	0x00008950
        /*0720*/ 	.word	0x00000006
        /*0724*/ 	.word	0x00000060
        /*0728*/ 	.short	0x010a
        /*072a*/ 	.byte	0xff
	.zero		1


	//   ....[98]....
        /*072c*/ 	.word	0x00008a20
        /*0730*/ 	.word	0x00000006
        /*0734*/ 	.word	0x00000060
        /*0738*/ 	.short	0x010a
        /*073a*/ 	.byte	0xff
	.zero		1


	//   ....[99]....
        /*073c*/ 	.word	0x00009d50
        /*0740*/ 	.word	0x00000000
        /*0744*/ 	.word	0x00000000
        /*0748*/ 	.short	0x0101
        /*074a*/ 	.byte	0xff
	.zero		1


	//   ....[100]....
        /*074c*/ 	.word	0x00009d70
        /*0750*/ 	.word	0x00000003
        /*0754*/ 	.word	0x00000060
        /*0758*/ 	.short	0x010a
        /*075a*/ 	.byte	0xff
	.zero		1


	//   ....[101]....
        /*075c*/ 	.word	0x00009e40
        /*0760*/ 	.word	0x00000003
        /*0764*/ 	.word	0x00000060
        /*0768*/ 	.short	0x010a
        /*076a*/ 	.byte	0xff
	.zero		1


	//   ....[102]....
        /*076c*/ 	.word	0x0000a2d0
        /*0770*/ 	.word	0x000000ff
        /*0774*/ 	.word	0x00000000
        /*0778*/ 	.short	0x0101
        /*077a*/ 	.byte	0x04
	.zero		1


	//   ....[103]....
        /*077c*/ 	.word	0x0000b1d0
        /*0780*/ 	.word	0x00000000
        /*0784*/ 	.word	0x00000000
        /*0788*/ 	.short	0x0101
        /*078a*/ 	.byte	0xff
	.zero		1


	//   ....[104]....
        /*078c*/ 	.word	0x0000b480
        /*0790*/ 	.word	0x000000ff
        /*0794*/ 	.word	0x00000000
        /*0798*/ 	.short	0x0101
        /*079a*/ 	.byte	0x04
	.zero		1


	//   ....[105]....
        /*079c*/ 	.word	0x0000b4a0
        /*07a0*/ 	.word	0x00000000
        /*07a4*/ 	.word	0x00000100
        /*07a8*/ 	.short	0x010a
        /*07aa*/ 	.byte	0xff
	.zero		1


	//   ....[106]....
        /*07ac*/ 	.word	0x0000b500
        /*07b0*/ 	.word	0x00000000
        /*07b4*/ 	.word	0x00000030
        /*07b8*/ 	.short	0x010a
        /*07ba*/ 	.byte	0xff
	.zero		1


	//   ....[107]....
        /*07bc*/ 	.word	0x0000b560
        /*07c0*/ 	.word	0x00000000
        /*07c4*/ 	.word	0x00000030
        /*07c8*/ 	.short	0x010a
        /*07ca*/ 	.byte	0xff
	.zero		1


	//   ....[108]....
        /*07cc*/ 	.word	0x0000b5b0
        /*07d0*/ 	.word	0x00000003
        /*07d4*/ 	.word	0x000000b0
        /*07d8*/ 	.short	0x010a
        /*07da*/ 	.byte	0xff
	.zero		1


	//   ....[109]....
        /*07dc*/ 	.word	0x0000b610
        /*07e0*/ 	.word	0x00000000
        /*07e4*/ 	.word	0x00000000
        /*07e8*/ 	.short	0x010a
        /*07ea*/ 	.byte	0xff
	.zero		1


	//   ....[110]....
        /*07ec*/ 	.word	0x0000b670
        /*07f0*/ 	.word	0x00000000
        /*07f4*/ 	.word	0x00000000
        /*07f8*/ 	.short	0x010a
        /*07fa*/ 	.byte	0xff
	.zero		1


	//   ....[111]....
        /*07fc*/ 	.word	0x0000b6d0
        /*0800*/ 	.word	0x00000000
        /*0804*/ 	.word	0x00000000
        /*0808*/ 	.short	0x010a
        /*080a*/ 	.byte	0xff
	.zero		1


	//   ....[112]....
        /*080c*/ 	.word	0x0000b730
        /*0810*/ 	.word	0x00000000
        /*0814*/ 	.word	0x00000000
        /*0818*/ 	.short	0x010a
        /*081a*/ 	.byte	0xff
	.zero		1


	//   ....[113]....
        /*081c*/ 	.word	0x0000b790
        /*0820*/ 	.word	0x00000000
        /*0824*/ 	.word	0x00000000
        /*0828*/ 	.short	0x010a
        /*082a*/ 	.byte	0xff
	.zero		1


	//   ....[114]....
        /*082c*/ 	.word	0x0000b7e0
        /*0830*/ 	.word	0x00000002
        /*0834*/ 	.word	0x000000f0
        /*0838*/ 	.short	0x010a
        /*083a*/ 	.byte	0xff
	.zero		1


	//   ....[115]....
        /*083c*/ 	.word	0x0000b840
        /*0840*/ 	.word	0x00000002
        /*0844*/ 	.word	0x000000c0
        /*0848*/ 	.short	0x010a
        /*084a*/ 	.byte	0xff
	.zero		1


	//   ....[116]....
        /*084c*/ 	.word	0x0000b890
        /*0850*/ 	.word	0x00000002
        /*0854*/ 	.word	0x000000b0
        /*0858*/ 	.short	0x010a
        /*085a*/ 	.byte	0xff
	.zero		1


	//   ....[117]....
        /*085c*/ 	.word	0x0000b8f0
        /*0860*/ 	.word	0x00000000
        /*0864*/ 	.word	0x000000c0
        /*0868*/ 	.short	0x010a
        /*086a*/ 	.byte	0xff
	.zero		1


	//   ....[118]....
        /*086c*/ 	.word	0x0000b940
        /*0870*/ 	.word	0x00000000
        /*0874*/ 	.word	0x000000b0
        /*0878*/ 	.short	0x010a
        /*087a*/ 	.byte	0xff
	.zero		1


	//   ....[119]....
        /*087c*/ 	.word	0x0000b9a0
        /*0880*/ 	.word	0x00000002
        /*0884*/ 	.word	0x000000e0
        /*0888*/ 	.short	0x010a
        /*088a*/ 	.byte	0xff
	.zero		1


	//   ....[120]....
        /*088c*/ 	.word	0x0000ba00
        /*0890*/ 	.word	0x00000000
        /*0894*/ 	.word	0x00000000
        /*0898*/ 	.short	0x010a
        /*089a*/ 	.byte	0xff
	.zero		1


	//   ....[121]....
        /*089c*/ 	.word	0x0000ba60
        /*08a0*/ 	.word	0x00000000
        /*08a4*/ 	.word	0x00000000
        /*08a8*/ 	.short	0x010a
        /*08aa*/ 	.byte	0xff
	.zero		1


	//   ....[122]....
        /*08ac*/ 	.word	0x0000bac0
        /*08b0*/ 	.word	0x00000000
        /*08b4*/ 	.word	0x00000000
        /*08b8*/ 	.short	0x010a
        /*08ba*/ 	.byte	0xff
	.zero		1


	//   ....[123]....
        /*08bc*/ 	.word	0x0000bb10
        /*08c0*/ 	.word	0x0000000c
        /*08c4*/ 	.word	0x000000b0
        /*08c8*/ 	.short	0x010a
        /*08ca*/ 	.byte	0xff
	.zero		1


	//   ....[124]....
        /*08cc*/ 	.word	0x0000bb70
        /*08d0*/ 	.word	0x00000000
        /*08d4*/ 	.word	0x000000a8
        /*08d8*/ 	.short	0x010a
        /*08da*/ 	.byte	0xff
	.zero		1


	//   ....[125]....
        /*08dc*/ 	.word	0x0000bbd0
        /*08e0*/ 	.word	0x00000000
        /*08e4*/ 	.word	0x00000080
        /*08e8*/ 	.short	0x010a
        /*08ea*/ 	.byte	0xff
	.zero		1


	//   ....[126]....
        /*08ec*/ 	.word	0x0000bc30
        /*08f0*/ 	.word	0x00000000
        /*08f4*/ 	.word	0x00000088
        /*08f8*/ 	.short	0x010a
        /*08fa*/ 	.byte	0xff
	.zero		1


	//   ....[127]....
        /*08fc*/ 	.word	0x0000bc90
        /*0900*/ 	.word	0x00000000
        /*0904*/ 	.word	0x00000090
        /*0908*/ 	.short	0x010a
        /*090a*/ 	.byte	0xff
	.zero		1


	//   ....[128]....
        /*090c*/ 	.word	0x0000bcf0
        /*0910*/ 	.word	0x00000000
        /*0914*/ 	.word	0x00000098
        /*0918*/ 	.short	0x010a
        /*091a*/ 	.byte	0xff
	.zero		1


	//   ....[129]....
        /*091c*/ 	.word	0x0000bd50
        /*0920*/ 	.word	0x00000000
        /*0924*/ 	.word	0x00000080
        /*0928*/ 	.short	0x010a
        /*092a*/ 	.byte	0xff
	.zero		1


	//   ....[130]....
        /*092c*/ 	.word	0x0000bdb0
        /*0930*/ 	.word	0x00000000
        /*0934*/ 	.word	0x00000088
        /*0938*/ 	.short	0x010a
        /*093a*/ 	.byte	0xff
	.zero		1


	//   ....[131]....
        /*093c*/ 	.word	0x0000be10
        /*0940*/ 	.word	0x00000000
        /*0944*/ 	.word	0x00000090
        /*0948*/ 	.short	0x010a
        /*094a*/ 	.byte	0xff
	.zero		1


	//   ....[132]....
        /*094c*/ 	.word	0x0000be60
        /*0950*/ 	.word	0x00000003
        /*0954*/ 	.word	0x000000b0
        /*0958*/ 	.short	0x010a
        /*095a*/ 	.byte	0xff
	.zero		1


	//   ....[133]....
        /*095c*/ 	.word	0x0000bec0
        /*0960*/ 	.word	0x00000003
        /*0964*/ 	.word	0x00000060
        /*0968*/ 	.short	0x010a
        /*096a*/ 	.byte	0xff
	.zero		1


	//   ....[134]....
        /*096c*/ 	.word	0x0000bf10
        /*0970*/ 	.word	0x0000004a
        /*0974*/ 	.word	0x000000d0
        /*0978*/ 	.short	0x010a
        /*097a*/ 	.byte	0xff
	.zero		1


	//   ....[135]....
        /*097c*/ 	.word	0x0000bf60
        /*0980*/ 	.word	0x00000002
        /*0984*/ 	.word	0x00000060
        /*0988*/ 	.short	0x010a
        /*098a*/ 	.byte	0xff
	.zero		1


	//   ....[136]....
        /*098c*/ 	.word	0x0000bfb0
        /*0990*/ 	.word	0x00000006
        /*0994*/ 	.word	0x00000060
        /*0998*/ 	.short	0x010a
        /*099a*/ 	.byte	0xff
	.zero		1


	//   ....[137]....
        /*099c*/ 	.word	0x0000c000
        /*09a0*/ 	.word	0x00000003
        /*09a4*/ 	.word	0x00000060
        /*09a8*/ 	.short	0x010a
        /*09aa*/ 	.byte	0xff
	.zero		1


	//----- nvinfo : EIATTR_NUM_MBARRIERS
	.align		4
.L_47:
        /*09ac*/ 	.byte	0x03, 0x38
        /*09ae*/ 	.short	0x0022


	//----- nvinfo : EIATTR_EXIT_INSTR_OFFSETS
	.align		4
        /*09b0*/ 	.byte	0x04, 0x1c
        /*09b2*/ 	.short	(.L_49 - .L_48)


	//   ....[0]....
.L_48:
        /*09b4*/ 	.word	0x00002a90


	//   ....[1]....
        /*09b8*/ 	.word	0x00002fa0


	//   ....[2]....
        /*09bc*/ 	.word	0x00003000


	//   ....[3]....
        /*09c0*/ 	.word	0x00003d20


	//   ....[4]....
        /*09c4*/ 	.word	0x00004ea0


	//   ....[5]....
        /*09c8*/ 	.word	0x00004ee0


	//   ....[6]....
        /*09cc*/ 	.word	0x0000b360


	//   ....[7]....
        /*09d0*/ 	.word	0x0000b3e0


	//   ....[8]....
        /*09d4*/ 	.word	0x0000b410


	//   ....[9]....
        /*09d8*/ 	.word	0x0000b490


	//----- nvinfo : EIATTR_MAX_THREADS
	.align		4
.L_49:
        /*09dc*/ 	.byte	0x04, 0x05
        /*09de*/ 	.short	(.L_51 - .L_50)
.L_50:
        /*09e0*/ 	.word	0x00000100
        /*09e4*/ 	.word	0x00000001
        /*09e8*/ 	.word	0x00000001


	//----- nvinfo : EIATTR_CRS_STACK_SIZE
	.align		4
.L_51:
        /*09ec*/ 	.byte	0x04, 0x1e
        /*09ee*/ 	.short	(.L_53 - .L_52)
.L_52:
        /*09f0*/ 	.word	0x00000000


	//----- nvinfo : EIATTR_CBANK_PARAM_SIZE
	.align		4
.L_53:
        /*09f4*/ 	.byte	0x03, 0x19
        /*09f6*/ 	.short	0x0800


	//----- nvinfo : EIATTR_PARAM_CBANK
	.align		4
        /*09f8*/ 	.byte	0x04, 0x0a
        /*09fa*/ 	.short	(.L_55 - .L_54)
	.align		4
.L_54:
        /*09fc*/ 	.word	index@(.nv.constant0._ZN7cutlass13device_kernelINS_4gemm6kernel13GemmUniversalIN4cute5tupleIJiiiiEEENS1_10collective13CollectiveMmaINS1_35MainloopSm100TmaUmmaWarpSpecializedILi6ELi2ELi2ENS5_IJNS4_1CILi1EEENSA_ILi2EEESB_EEEEENS5_IJNSA_ILi128EEENSA_ILi256EEENSA_ILi32EEEEEENS_6half_tENS5_IJlSB_lEEESJ_SK_NS4_8TiledMMAINS4_8MMA_AtomIJNS4_20SM100_MMA_F16BF16_SSISJ_SJ_fLi128ELi256ELNS4_4UMMA5MajorE0ELSP_0ELNSO_7ScaleInE0ELSQ_0EEEEEENS4_6LayoutINS5_IJSB_SB_SB_EEENS5_IJNSA_ILi0EEESV_SV_EEEEENS5_IJNS4_10UnderscoreESY_SY_EEEEENS4_23SM90_TMA_LOAD_MULTICASTENS4_14ComposedLayoutINS4_7SwizzleILi2ELi4ELi3EEENS4_18smem_ptr_flag_bitsILi16EEENST_INS5_IJNSA_ILi8EEESH_EEENS5_IJSH_SB_EEEEEEEvNS4_8identityENS4_13SM90_TMA_LOADES1B_vS1C_EENS_8epilogue10collective18CollectiveEpilogueINS1F_23Sm100TmaWarpSpecializedILi4ELi2ELi64ELb1ELb0EEEJSI_NS5_IJNST_ISF_SB_EENST_INSA_ILi64EEESB_EEEEESJ_SK_SJ_SK_NS1F_6fusion15FusionCallbacksIS1J_NS1O_17LinearCombinationISJ_fSJ_fLNS_15FloatRoundStyleE2EEESI_S1N_JEEENS4_5SM1004TMEM4LOAD26SM100_TMEM_LOAD_32dp32b64xES1D_NS12_INS13_ILi3ELi4ELi3EEES16_NST_INS5_IJS17_S1L_EEENS5_IJS1L_SB_EEEEEEENS4_39AutoVectorizingCopyWithAssumedAlignmentILi128EEENS4_14SM90_TMA_STOREES22_S24_S24_EEEvvEEEEvNT_6ParamsE)
        /*0a00*/ 	.short	0x0380
        /*0a02*/ 	.short	0x0800


	//----- nvinfo : EIATTR_SW_WAR
	.align		4
.L_55:
        /*0a04*/ 	.byte	0x04, 0x36
        /*0a06*/ 	.short	(.L_57 - .L_56)
.L_56:
        /*0a08*/ 	.word	0x00000008
.L_57:


//--------------------- .nv.callgraph             --------------------------
	.section	.nv.callgraph,"",@"SHT_CUDA_CALLGRAPH"
	.align	4
	.sectionentsize	8
	.align		4
        /*0000*/ 	.word	0x00000000
	.align		4
        /*0004*/ 	.word	0xffffffff
	.align		4
        /*0008*/ 	.word	index@(_ZN7cutlass13device_kernelINS_4gemm6kernel13GemmUniversalIN4cute5tupleIJiiiiEEENS1_10collective13CollectiveMmaINS1_35MainloopSm100TmaUmmaWarpSpecializedILi6ELi2ELi2ENS5_IJNS4_1CILi1EEENSA_ILi2EEESB_EEEEENS5_IJNSA_ILi128EEENSA_ILi256EEENSA_ILi32EEEEEENS_6half_tENS5_IJlSB_lEEESJ_SK_NS4_8TiledMMAINS4_8MMA_AtomIJNS4_20SM100_MMA_F16BF16_SSISJ_SJ_fLi128ELi256ELNS4_4UMMA5MajorE0ELSP_0ELNSO_7ScaleInE0ELSQ_0EEEEEENS4_6LayoutINS5_IJSB_SB_SB_EEENS5_IJNSA_ILi0EEESV_SV_EEEEENS5_IJNS4_10UnderscoreESY_SY_EEEEENS4_23SM90_TMA_LOAD_MULTICASTENS4_14ComposedLayoutINS4_7SwizzleILi2ELi4ELi3EEENS4_18smem_ptr_flag_bitsILi16EEENST_INS5_IJNSA_ILi8EEESH_EEENS5_IJSH_SB_EEEEEEEvNS4_8identityENS4_13SM90_TMA_LOADES1B_vS1C_EENS_8epilogue10collective18CollectiveEpilogueINS1F_23Sm100TmaWarpSpecializedILi4ELi2ELi64ELb1ELb0EEEJSI_NS5_IJNST_ISF_SB_EENST_INSA_ILi64EEESB_EEEEESJ_SK_SJ_SK_NS1F_6fusion15FusionCallbacksIS1J_NS1O_17LinearCombinationISJ_fSJ_fLNS_15FloatRoundStyleE2EEESI_S1N_JEEENS4_5SM1004TMEM4LOAD26SM100_TMEM_LOAD_32dp32b64xES1D_NS12_INS13_ILi3ELi4ELi3EEES16_NST_INS5_IJS17_S1L_EEENS5_IJS1L_SB_EEEEEEENS4_39AutoVectorizingCopyWithAssumedAlignmentILi128EEENS4_14SM90_TMA_STOREES22_S24_S24_EEEvvEEEEvNT_6ParamsE)
	.align		4
        /*000c*/ 	.word	index@(__assertfail)
	.align		4
        /*0010*/ 	.word	0x00000000
	.align		4
        /*0014*/ 	.word	0xfffffffe
	.align		4
        /*0018*/ 	.word	0x00000000
	.align		4
        /*001c*/ 	.word	0xfffffffd
	.align		4
        /*0020*/ 	.word	0x00000000
	.align		4
        /*0024*/ 	.word	0xfffffffc


//--------------------- .nv.constant4             --------------------------
	.section	.nv.constant4,"a",@progbits
	.align	8
	.align		8
.nv.constant4:
        /*0000*/ 	.dword	__assertfail
	.align		8
        /*0008*/ 	.dword	__unnamed_1
	.align		8
        /*0010*/ 	.dword	__unnamed_2
	.align		8
        /*0018*/ 	.dword	_ZN39_INTERNAL_5127e9d4_4_k_cu_904c25d8_57614cuda3std3__45__cpo5beginE
	.align		8
        /*0020*/ 	.dword	_ZN39_INTERNAL_5127e9d4_4_k_cu_904c25d8_57614cuda3std3__45__cpo3endE
	.align		8
        /*0028*/ 	.dword	_ZN39_INTERNAL_5127e9d4_4_k_cu_904c25d8_57614cuda3std3__45__cpo6cbeginE
	.align		8
        /*0030*/ 	.dword	_ZN39_INTERNAL_5127e9d4_4_k_cu_904c25d8_57614cuda3std3__45__cpo4cendE
	.align		8
        /*0038*/ 	.dword	_ZN39_INTERNAL_5127e9d4_4_k_cu_904c25d8_57614cuda3std3__441_GLOBAL__N__5127e9d4_4_k_cu_904c25d8_57616ignoreE
	.align		8
        /*0040*/ 	.dword	_ZN39_INTERNAL_5127e9d4_4_k_cu_904c25d8_57614cuda3std3__419piecewise_constructE
	.align		8
        /*0048*/ 	.dword	_ZN39_INTERNAL_5127e9d4_4_k_cu_904c25d8_57614cuda3std3__48in_placeE
	.align		8
        /*0050*/ 	.dword	_ZN39_INTERNAL_5127e9d4_4_k_cu_904c25d8_57614cuda3std6ranges3__45__cpo4swapE
	.align		8
        /*0058*/ 	.dword	_ZN39_INTERNAL_5127e9d4_4_k_cu_904c25d8_57614cuda3std6ranges3__45__cpo9iter_moveE
	.align		8
        /*0060*/ 	.dword	_ZN39_INTERNAL_5127e9d4_4_k_cu_904c25d8_57614cute7productE
	.align		8
        /*0068*/ 	.dword	_ZN39_INTERNAL_5127e9d4_4_k_cu_904c25d8_57614cute1_E
	.align		8
        /*0070*/ 	.dword	$str$25
	.align		8
        /*0078*/ 	.dword	$str$26
	.align		8
        /*0080*/ 	.dword	$str$27
	.align		8
        /*0088*/ 	.dword	$str$28


//--------------------- .text._ZN7cutlass13device_kernelINS_4gemm6kernel13GemmUniversalIN4cute5tupleIJiiiiEEENS1_10collective13CollectiveMmaINS1_35MainloopSm100TmaUmmaWarpSpecializedILi6ELi2ELi2ENS5_IJNS4_1CILi1EEENSA_ILi2EEESB_EEEEENS5_IJNSA_ILi128EEENSA_ILi256EEENSA_ILi32EEEEEENS_6half_tENS5_IJlSB_lEEESJ_SK_NS4_8TiledMMAINS4_8MMA_AtomIJNS4_20SM100_MMA_F16BF16_SSISJ_SJ_fLi128ELi256ELNS4_4UMMA5MajorE0ELSP_0ELNSO_7ScaleInE0ELSQ_0EEEEEENS4_6LayoutINS5_IJSB_SB_SB_EEENS5_IJNSA_ILi0EEESV_SV_EEEEENS5_IJNS4_10UnderscoreESY_SY_EEEEENS4_23SM90_TMA_LOAD_MULTICASTENS4_14ComposedLayoutINS4_7SwizzleILi2ELi4ELi3EEENS4_18smem_ptr_flag_bitsILi16EEENST_INS5_IJNSA_ILi8EEESH_EEENS5_IJSH_SB_EEEEEEEvNS4_8identityENS4_13SM90_TMA_LOADES1B_vS1C_EENS_8epilogue10collective18CollectiveEpilogueINS1F_23Sm100TmaWarpSpecializedILi4ELi2ELi64ELb1ELb0EEEJSI_NS5_IJNST_ISF_SB_EENST_INSA_ILi64EEESB_EEEEESJ_SK_SJ_SK_NS1F_6fusion15FusionCallbacksIS1J_NS1O_17LinearCombinationISJ_fSJ_fLNS_15FloatRoundStyleE2EEESI_S1N_JEEENS4_5SM1004TMEM4LOAD26SM100_TMEM_LOAD_32dp32b64xES1D_NS12_INS13_ILi3ELi4ELi3EEES16_NST_INS5_IJS17_S1L_EEENS5_IJS1L_SB_EEEEEEENS4_39AutoVectorizingCopyWithAssumedAlignmentILi128EEENS4_14SM90_TMA_STOREES22_S24_S24_EEEvvEEEEvNT_6ParamsE --------------------------
	.section	.text._ZN7cutlass13device_kernelINS_4gemm6kernel13GemmUniversalIN4cute5tupleIJiiiiEEENS1_10collective13CollectiveMmaINS1_35MainloopSm100TmaUmmaWarpSpecializedILi6ELi2ELi2ENS5_IJNS4_1CILi1EEENSA_ILi2EEESB_EEEEENS5_IJNSA_ILi128EEENSA_ILi256EEENSA_ILi32EEEEEENS_6half_tENS5_IJlSB_lEEESJ_SK_NS4_8TiledMMAINS4_8MMA_AtomIJNS4_20SM100_MMA_F16BF16_SSISJ_SJ_fLi128ELi256ELNS4_4UMMA5MajorE0ELSP_0ELNSO_7ScaleInE0ELSQ_0EEEEEENS4_6LayoutINS5_IJSB_SB_SB_EEENS5_IJNSA_ILi0EEESV_SV_EEEEENS5_IJNS4_10UnderscoreESY_SY_EEEEENS4_23SM90_TMA_LOAD_MULTICASTENS4_14ComposedLayoutINS4_7SwizzleILi2ELi4ELi3EEENS4_18smem_ptr_flag_bitsILi16EEENST_INS5_IJNSA_ILi8EEESH_EEENS5_IJSH_SB_EEEEEEEvNS4_8identityENS4_13SM90_TMA_LOADES1B_vS1C_EENS_8epilogue10collective18CollectiveEpilogueINS1F_23Sm100TmaWarpSpecializedILi4ELi2ELi64ELb1ELb0EEEJSI_NS5_IJNST_ISF_SB_EENST_INSA_ILi64EEESB_EEEEESJ_SK_SJ_SK_NS1F_6fusion15FusionCallbacksIS1J_NS1O_17LinearCombinationISJ_fSJ_fLNS_15FloatRoundStyleE2EEESI_S1N_JEEENS4_5SM1004TMEM4LOAD26SM100_TMEM_LOAD_32dp32b64xES1D_NS12_INS13_ILi3ELi4ELi3EEES16_NST_INS5_IJS17_S1L_EEENS5_IJS1L_SB_EEEEEEENS4_39AutoVectorizingCopyWithAssumedAlignmentILi128EEENS4_14SM90_TMA_STOREES22_S24_S24_EEEvvEEEEvNT_6ParamsE,"ax",@progbits
	.align	128
.text._ZN7cutlass13device_kernelINS_4gemm6kernel13GemmUniversalIN4cute5tupleIJiiiiEEENS1_10collective13CollectiveMmaINS1_35MainloopSm100TmaUmmaWarpSpecializedILi6ELi2ELi2ENS5_IJNS4_1CILi1EEENSA_ILi2EEESB_EEEEENS5_IJNSA_ILi128EEENSA_ILi256EEENSA_ILi32EEEEEENS_6half_tENS5_IJlSB_lEEESJ_SK_NS4_8TiledMMAINS4_8MMA_AtomIJNS4_20SM100_MMA_F16BF16_SSISJ_SJ_fLi128ELi256ELNS4_4UMMA5MajorE0ELSP_0ELNSO_7ScaleInE0ELSQ_0EEEEEENS4_6LayoutINS5_IJSB_SB_SB_EEENS5_IJNSA_ILi0EEESV_SV_EEEEENS5_IJNS4_10UnderscoreESY_SY_EEEEENS4_23SM90_TMA_LOAD_MULTICASTENS4_14ComposedLayoutINS4_7SwizzleILi2ELi4ELi3EEENS4_18smem_ptr_flag_bitsILi16EEENST_INS5_IJNSA_ILi8EEESH_EEENS5_IJSH_SB_EEEEEEEvNS4_8identityENS4_13SM90_TMA_LOADES1B_vS1C_EENS_8epilogue10collective18CollectiveEpilogueINS1F_23Sm100TmaWarpSpecializedILi4ELi2ELi64ELb1ELb0EEEJSI_NS5_IJNST_ISF_SB_EENST_INSA_ILi64EEESB_EEEEESJ_SK_SJ_SK_NS1F_6fusion15FusionCallbacksIS1J_NS1O_17LinearCombinationISJ_fSJ_fLNS_15FloatRoundStyleE2EEESI_S1N_JEEENS4_5SM1004TMEM4LOAD26SM100_TMEM_LOAD_32dp32b64xES1D_NS12_INS13_ILi3ELi4ELi3EEES16_NST_INS5_IJS17_S1L_EEENS5_IJS1L_SB_EEEEEEENS4_39AutoVectorizingCopyWithAssumedAlignmentILi128EEENS4_14SM90_TMA_STOREES22_S24_S24_EEEvvEEEEvNT_6ParamsE:
        .type           _ZN7cutlass13device_kernelINS_4gemm6kernel13GemmUniversalIN4cute5tupleIJiiiiEEENS1_10collective13CollectiveMmaINS1_35MainloopSm100TmaUmmaWarpSpecializedILi6ELi2ELi2ENS5_IJNS4_1CILi1EEENSA_ILi2EEESB_EEEEENS5_IJNSA_ILi128EEENSA_ILi256EEENSA_ILi32EEEEEENS_6half_tENS5_IJlSB_lEEESJ_SK_NS4_8TiledMMAINS4_8MMA_AtomIJNS4_20SM100_MMA_F16BF16_SSISJ_SJ_fLi128ELi256ELNS4_4UMMA5MajorE0ELSP_0ELNSO_7ScaleInE0ELSQ_0EEEEEENS4_6LayoutINS5_IJSB_SB_SB_EEENS5_IJNSA_ILi0EEESV_SV_EEEEENS5_IJNS4_10UnderscoreESY_SY_EEEEENS4_23SM90_TMA_LOAD_MULTICASTENS4_14ComposedLayoutINS4_7SwizzleILi2ELi4ELi3EEENS4_18smem_ptr_flag_bitsILi16EEENST_INS5_IJNSA_ILi8EEESH_EEENS5_IJSH_SB_EEEEEEEvNS4_8identityENS4_13SM90_TMA_LOADES1B_vS1C_EENS_8epilogue10collective18CollectiveEpilogueINS1F_23Sm100TmaWarpSpecializedILi4ELi2ELi64ELb1ELb0EEEJSI_NS5_IJNST_ISF_SB_EENST_INSA_ILi64EEESB_EEEEESJ_SK_SJ_SK_NS1F_6fusion15FusionCallbacksIS1J_NS1O_17LinearCombinationISJ_fSJ_fLNS_15FloatRoundStyleE2EEESI_S1N_JEEENS4_5SM1004TMEM4LOAD26SM100_TMEM_LOAD_32dp32b64xES1D_NS12_INS13_ILi3ELi4ELi3EEES16_NST_INS5_IJS17_S1L_EEENS5_IJS1L_SB_EEEEEEENS4_39AutoVectorizingCopyWithAssumedAlignmentILi128EEENS4_14SM90_TMA_STOREES22_S24_S24_EEEvvEEEEvNT_6ParamsE,@function
        .size           _ZN7cutlass13device_kernelINS_4gemm6kernel13GemmUniversalIN4cute5tupleIJiiiiEEENS1_10collective13CollectiveMmaINS1_35MainloopSm100TmaUmmaWarpSpecializedILi6ELi2ELi2ENS5_IJNS4_1CILi1EEENSA_ILi2EEESB_EEEEENS5_IJNSA_ILi128EEENSA_ILi256EEENSA_ILi32EEEEEENS_6half_tENS5_IJlSB_lEEESJ_SK_NS4_8TiledMMAINS4_8MMA_AtomIJNS4_20SM100_MMA_F16BF16_SSISJ_SJ_fLi128ELi256ELNS4_4UMMA5MajorE0ELSP_0ELNSO_7ScaleInE0ELSQ_0EEEEEENS4_6LayoutINS5_IJSB_SB_SB_EEENS5_IJNSA_ILi0EEESV_SV_EEEEENS5_IJNS4_10UnderscoreESY_SY_EEEEENS4_23SM90_TMA_LOAD_MULTICASTENS4_14ComposedLayoutINS4_7SwizzleILi2ELi4ELi3EEENS4_18smem_ptr_flag_bitsILi16EEENST_INS5_IJNSA_ILi8EEESH_EEENS5_IJSH_SB_EEEEEEEvNS4_8identityENS4_13SM90_TMA_LOADES1B_vS1C_EENS_8epilogue10collective18CollectiveEpilogueINS1F_23Sm100TmaWarpSpecializedILi4ELi2ELi64ELb1ELb0EEEJSI_NS5_IJNST_ISF_SB_EENST_INSA_ILi64EEESB_EEEEESJ_SK_SJ_SK_NS1F_6fusion15FusionCallbacksIS1J_NS1O_17LinearCombinationISJ_fSJ_fLNS_15FloatRoundStyleE2EEESI_S1N_JEEENS4_5SM1004TMEM4LOAD26SM100_TMEM_LOAD_32dp32b64xES1D_NS12_INS13_ILi3ELi4ELi3EEES16_NST_INS5_IJS17_S1L_EEENS5_IJS1L_SB_EEEEEEENS4_39AutoVectorizingCopyWithAssumedAlignmentILi128EEENS4_14SM90_TMA_STOREES22_S24_S24_EEEvvEEEEvNT_6ParamsE,(.L_x_183 - _ZN7cutlass13device_kernelINS_4gemm6kernel13GemmUniversalIN4cute5tupleIJiiiiEEENS1_10collective13CollectiveMmaINS1_35MainloopSm100TmaUmmaWarpSpecializedILi6ELi2ELi2ENS5_IJNS4_1CILi1EEENSA_ILi2EEESB_EEEEENS5_IJNSA_ILi128EEENSA_ILi256EEENSA_ILi32EEEEEENS_6half_tENS5_IJlSB_lEEESJ_SK_NS4_8TiledMMAINS4_8MMA_AtomIJNS4_20SM100_MMA_F16BF16_SSISJ_SJ_fLi128ELi256ELNS4_4UMMA5MajorE0ELSP_0ELNSO_7ScaleInE0ELSQ_0EEEEEENS4_6LayoutINS5_IJSB_SB_SB_EEENS5_IJNSA_ILi0EEESV_SV_EEEEENS5_IJNS4_10UnderscoreESY_SY_EEEEENS4_23SM90_TMA_LOAD_MULTICASTENS4_14ComposedLayoutINS4_7SwizzleILi2ELi4ELi3EEENS4_18smem_ptr_flag_bitsILi16EEENST_INS5_IJNSA_ILi8EEESH_EEENS5_IJSH_SB_EEEEEEEvNS4_8identityENS4_13SM90_TMA_LOADES1B_vS1C_EENS_8epilogue10collective18CollectiveEpilogueINS1F_23Sm100TmaWarpSpecializedILi4ELi2ELi64ELb1ELb0EEEJSI_NS5_IJNST_ISF_SB_EENST_INSA_ILi64EEESB_EEEEESJ_SK_SJ_SK_NS1F_6fusion15FusionCallbacksIS1J_NS1O_17LinearCombinationISJ_fSJ_fLNS_15FloatRoundStyleE2EEESI_S1N_JEEENS4_5SM1004TMEM4LOAD26SM100_TMEM_LOAD_32dp32b64xES1D_NS12_INS13_ILi3ELi4ELi3EEES16_NST_INS5_IJS17_S1L_EEENS5_IJS1L_SB_EEEEEEENS4_39AutoVectorizingCopyWithAssumedAlignmentILi128EEENS4_14SM90_TMA_STOREES22_S24_S24_EEEvvEEEEvNT_6ParamsE)
        .other          _ZN7cutlass13device_kernelINS_4gemm6kernel13GemmUniversalIN4cute5tupleIJiiiiEEENS1_10collective13CollectiveMmaINS1_35MainloopSm100TmaUmmaWarpSpecializedILi6ELi2ELi2ENS5_IJNS4_1CILi1EEENSA_ILi2EEESB_EEEEENS5_IJNSA_ILi128EEENSA_ILi256EEENSA_ILi32EEEEEENS_6half_tENS5_IJlSB_lEEESJ_SK_NS4_8TiledMMAINS4_8MMA_AtomIJNS4_20SM100_MMA_F16BF16_SSISJ_SJ_fLi128ELi256ELNS4_4UMMA5MajorE0ELSP_0ELNSO_7ScaleInE0ELSQ_0EEEEEENS4_6LayoutINS5_IJSB_SB_SB_EEENS5_IJNSA_ILi0EEESV_SV_EEEEENS5_IJNS4_10UnderscoreESY_SY_EEEEENS4_23SM90_TMA_LOAD_MULTICASTENS4_14ComposedLayoutINS4_7SwizzleILi2ELi4ELi3EEENS4_18smem_ptr_flag_bitsILi16EEENST_INS5_IJNSA_ILi8EEESH_EEENS5_IJSH_SB_EEEEEEEvNS4_8identityENS4_13SM90_TMA_LOADES1B_vS1C_EENS_8epilogue10collective18CollectiveEpilogueINS1F_23Sm100TmaWarpSpecializedILi4ELi2ELi64ELb1ELb0EEEJSI_NS5_IJNST_ISF_SB_EENST_INSA_ILi64EEESB_EEEEESJ_SK_SJ_SK_NS1F_6fusion15FusionCallbacksIS1J_NS1O_17LinearCombinationISJ_fSJ_fLNS_15FloatRoundStyleE2EEESI_S1N_JEEENS4_5SM1004TMEM4LOAD26SM100_TMEM_LOAD_32dp32b64xES1D_NS12_INS13_ILi3ELi4ELi3EEES16_NST_INS5_IJS17_S1L_EEENS5_IJS1L_SB_EEEEEEENS4_39AutoVectorizingCopyWithAssumedAlignmentILi128EEENS4_14SM90_TMA_STOREES22_S24_S24_EEEvvEEEEvNT_6ParamsE,@"STO_CUDA_ENTRY STV_DEFAULT"
_ZN7cutlass13device_kernelINS_4gemm6kernel13GemmUniversalIN4cute5tupleIJiiiiEEENS1_10collective13CollectiveMmaINS1_35MainloopSm100TmaUmmaWarpSpecializedILi6ELi2ELi2ENS5_IJNS4_1CILi1EEENSA_ILi2EEESB_EEEEENS5_IJNSA_ILi128EEENSA_ILi256EEENSA_ILi32EEEEEENS_6half_tENS5_IJlSB_lEEESJ_SK_NS4_8TiledMMAINS4_8MMA_AtomIJNS4_20SM100_MMA_F16BF16_SSISJ_SJ_fLi128ELi256ELNS4_4UMMA5MajorE0ELSP_0ELNSO_7ScaleInE0ELSQ_0EEEEEENS4_6LayoutINS5_IJSB_SB_SB_EEENS5_IJNSA_ILi0EEESV_SV_EEEEENS5_IJNS4_10UnderscoreESY_SY_EEEEENS4_23SM90_TMA_LOAD_MULTICASTENS4_14ComposedLayoutINS4_7SwizzleILi2ELi4ELi3EEENS4_18smem_ptr_flag_bitsILi16EEENST_INS5_IJNSA_ILi8EEESH_EEENS5_IJSH_SB_EEEEEEEvNS4_8identityENS4_13SM90_TMA_LOADES1B_vS1C_EENS_8epilogue10collective18CollectiveEpilogueINS1F_23Sm100TmaWarpSpecializedILi4ELi2ELi64ELb1ELb0EEEJSI_NS5_IJNST_ISF_SB_EENST_INSA_ILi64EEESB_EEEEESJ_SK_SJ_SK_NS1F_6fusion15FusionCallbacksIS1J_NS1O_17LinearCombinationISJ_fSJ_fLNS_15FloatRoundStyleE2EEESI_S1N_JEEENS4_5SM1004TMEM4LOAD26SM100_TMEM_LOAD_32dp32b64xES1D_NS12_INS13_ILi3ELi4ELi3EEES16_NST_INS5_IJS17_S1L_EEENS5_IJS1L_SB_EEEEEEENS4_39AutoVectorizingCopyWithAssumedAlignmentILi128EEENS4_14SM90_TMA_STOREES22_S24_S24_EEEvvEEEEvNT_6ParamsE:
[----:B------:R-:W1:Y:S01]  /*0000*/  LDC R1, c[0x0][0x37c] ;  /* 0x0000df00ff017b82 */ /* 0x000e620000000800 */
[----:B------:R-:W2:Y:S01]  /*0010*/  S2R R157, SR_TID.X ;  /* 0x00000000009d7919 */ /* 0x000ea20000002100 */
[----:B------:R-:W3:Y:S01]  /*0020*/  LDCU.64 UR8, c[0x0][0x890] ;  /* 0x00011200ff0877ac */ /* 0x000ee20008000a00 */
[----:B------:R-:W-:Y:S02]  /*0030*/  PRMT R142, RZ, 0x7610, R142 ;  /* 0x00007610ff8e7816 */ /* 0x000fe4000000008e */
[----:B------:R-:W-:Y:S01]  /*0040*/  ELECT P3, URZ, PT ;  /* 0x0000000000ff782f */ /* 0x000fe20003860000 */
[----:B---3--:R-:W-:-:S04]  /*0050*/  UISETP.NE.U32.AND UP0, UPT, UR8, URZ, UPT ;  /* 0x000000ff0800728c */ /* 0x008fc8000bf05070 */
[----:B------:R-:W-:Y:S01]  /*0060*/  UISETP.NE.AND.EX UP0, UPT, UR9, URZ, UPT, UP0 ;  /* 0x000000ff0900728c */ /* 0x000fe2000bf05300 */
[----:B--2---:R-:W-:-:S05]  /*0070*/  SHF.R.U32.HI R143, RZ, 0x5, R157 ;  /* 0x00000005ff8f7819 */ /* 0x004fca000001169d */
[----:B------:R-:W2:Y:S02]  /*0080*/  SHFL.IDX PT, R0, R143, RZ, 0x1f ;  /* 0x00001fff8f007589 */ /* 0x000ea400000e0000 */
[----:B--2---:R-:W-:Y:S01]  /*0090*/  R2UR UR17, R0 ;  /* 0x00000000001172ca */ /* 0x004fe200000e0000 */
[----:B-1----:R-:W-:-:S14]  /*00a0*/  BRA.U UP0, `(.L_x_0) ;  /* 0x0000000100307547 */ /* 0x002fdc000b800000 */
[----:B------:R-:W1:Y:S02]  /*00b0*/  LDCU.64 UR4, c[0x0][0x888] ;  /* 0x00011100ff0477ac */ /* 0x000e640008000a00 */
[----:B-1----:R-:W-:-:S04]  /*00c0*/  UISETP.NE.U32.AND UP0, UPT, UR4, URZ, UPT ;  /* 0x000000ff0400728c */ /* 0x002fc8000bf05070 */
[----:B------:R-:W-:-:S09]  /*00d0*/  UISETP.NE.AND.EX UP0, UPT, UR5, URZ, UPT, UP0 ;  /* 0x000000ff0500728c */ /* 0x000fd2000bf05300 */
[----:B------:R-:W-:Y:S05]  /*00e0*/  BRA.U !UP0, `(.L_x_1) ;  /* 0x0000000108147547 */ /* 0x000fea000b800000 */
[----:B------:R-:W1:Y:S01]  /*00f0*/  LDC.64 R2, c[0x0][0x888] ;  /* 0x00022200ff027b82 */ /* 0x000e620000000a00 */
[----:B------:R-:W1:Y:S02]  /*0100*/  LDCU.64 UR4, c[0x0][0x358] ;  /* 0x00006b00ff0477ac */ /* 0x000e640008000a00 */
[----:B-1----:R1:W5:Y:S01]  /*0110*/  LDG.E R73, desc[UR4][R2.64] ;  /* 0x0000000402497981 */ /* 0x002362000c1e1900 */
[----:B------:R-:W-:Y:S01]  /*0120*/  HFMA2 R142, -RZ, RZ, 0, 5.9604644775390625e-08 ;  /* 0x00000001ff8e7431 */ /* 0x000fe200000001ff */
[----:B------:R-:W-:Y:S05]  /*0130*/  BRA `(.L_x_0) ;  /* 0x00000000000c7947 */ /* 0x000fea0003800000 */
.L_x_1:
[----:B------:R-:W1:Y:S01]  /*0140*/  LDCU UR4, c[0x0][0x880] ;  /* 0x00011000ff0477ac */ /* 0x000e620008000800 */
[----:B------:R-:W-:Y:S01]  /*0150*/  HFMA2 R142, -RZ, RZ, 0, 5.9604644775390625e-08 ;  /* 0x00000001ff8e7431 */ /* 0x000fe200000001ff */
[----:B-1----:R-:W-:-:S07]  /*0160*/  MOV R73, UR4 ;  /* 0x0000000400497c02 */ /* 0x002fce0008000f00 */
.L_x_0:
[----:B------:R-:W2:Y:S02]  /*0170*/  LDCU.64 UR4, c[0x0][0x8b0] ;  /* 0x00011600ff0477ac */ /* 0x000ea40008000a00 */
[----:B--2---:R-:W-:-:S04]  /*0180*/  UISETP.NE.U32.AND UP0, UPT, UR4, URZ, UPT ;  /* 0x000000ff0400728c */ /* 0x004fc8000bf05070 */
[----:B------:R-:W-:-:S09]  /*0190*/  UISETP.NE.AND.EX UP0, UPT, UR5, URZ, UPT, UP0 ;  /* 0x000000ff0500728c */ /* 0x000fd2000bf05300 */
[----:B------:R-:W-:Y:S05]  /*01a0*/  BRA.U UP0, `(.L_x_2) ;  /* 0x0000000100287547 */ /* 0x000fea000b800000 */
[----:B------:R-:W2:Y:S02]  /*01b0*/  LDCU.64 UR4, c[0x0][0x8a8] ;  /* 0x00011500ff0477ac */ /* 0x000ea40008000a00 */
[----:B--2---:R-:W-:-:S04]  /*01c0*/  UISETP.NE.U32.AND UP0, UPT, UR4, URZ, UPT ;  /* 0x000000ff0400728c */ /* 0x004fc8000bf05070 */
[----:B------:R-:W-:-:S09]  /*01d0*/  UISETP.NE.AND.EX UP0, UPT, UR5, URZ, UPT, UP0 ;  /* 0x000000ff0500728c */ /* 0x000fd2000bf05300 */
[----:B------:R-:W-:Y:S05]  /*01e0*/  BRA.U !UP0, `(.L_x_3) ;  /* 0x0000000108107547 */ /* 0x000fea000b800000 */
[----:B------:R-:W2:Y:S01]  /*01f0*/  LDC.64 R70, c[0x0][0x8a8] ;  /* 0x00022a00ff467b82 */ /* 0x000ea20000000a00 */
[----:B------:R-:W2:Y:S02]  /*0200*/  LDCU.64 UR4, c[0x0][0x358] ;  /* 0x00006b00ff0477ac */ /* 0x000ea40008000a00 */
[----:B--2---:R2:W5:Y:S01]  /*0210*/  LDG.E R70, desc[UR4][R70.64] ;  /* 0x0000000446467981 */ /* 0x004562000c1e1900 */
[----:B------:R-:W-:Y:S05]  /*0220*/  BRA `(.L_x_2) ;  /* 0x0000000000087947 */ /* 0x000fea0003800000 */
.L_x_3:
[----:B------:R-:W2:Y:S02]  /*0230*/  LDCU UR4, c[0x0][0x8a0] ;  /* 0x00011400ff0477ac */ /* 0x000ea40008000800 */
[----:B--2---:R-:W-:Y:S02]  /*0240*/  MOV R70, UR4 ;  /* 0x0000000400467c02 */ /* 0x004fe40008000f00 */
.L_x_2:
[----:B------:R-:W-:Y:S01]  /*0250*/  IMAD.U32 R0, RZ, RZ, UR17 ;  /* 0x00000011ff007e24 */ /* 0x000fe2000f8e00ff */
[----:B------:R-:W-:Y:S04]  /*0260*/  BSSY.RECONVERGENT B0, `(.L_x_4) ;  /* 0x000000c000007945 */ /* 0x000fe80003800200 */
[C---:B------:R-:W-:Y:S02]  /*0270*/  ISETP.NE.OR P1, PT, R0.reuse, 0x1, !P3 ;  /* 0x000000010000780c */ /* 0x040fe40005f25670 */
[----:B------:R-:W-:-:S11]  /*0280*/  ISETP.NE.OR P0, PT, R0, 0x3, !P3 ;  /* 0x000000030000780c */ /* 0x000fd60005f05670 */
[----:B------:R-:W-:Y:S05]  /*0290*/  @P1 BRA `(.L_x_5) ;  /* 0x0000000000201947 */ /* 0x000fea0003800000 */
[----:B------:R-:W3:Y:S02]  /*02a0*/  LDCU.64 UR4, c[0x0][0x348] ;  /* 0x00006900ff0477ac */ /* 0x000ee40008000a00 */
[----:B---3--:R-:W-:Y:S02]  /*02b0*/  UIADD3 UR6, UP1, UPT, UR4, 0x80, URZ ;  /* 0x0000008004067890 */ /* 0x008fe4000ff3e0ff */
[----:B------:R-:W-:Y:S02]  /*02c0*/  UIADD3 UR4, UP0, UPT, UR4, 0x180, URZ ;  /* 0x0000018004047890 */ /* 0x000fe4000ff1e0ff */
[----:B------:R-:W-:Y:S02]  /*02d0*/  UIADD3.X UR7, UPT, UPT, URZ, UR5, URZ, UP1, !UPT ;  /* 0x00000005ff077290 */ /* 0x000fe40008ffe4ff */
[----:B------:R-:W-:-:S07]  /*02e0*/  UIADD3.X UR5, UPT, UPT, URZ, UR5, URZ, UP0, !UPT ;  /* 0x00000005ff057290 */ /* 0x000fce00087fe4ff */
[----:B------:R3:W-:Y:S02]  /*02f0*/  UTMACCTL.PF [UR6] ;  /* 0x00000000060079b9 */ /* 0x0007e40008040000 */
[----:B------:R3:W-:Y:S02]  /*0300*/  UTMACCTL.PF [UR4] ;  /* 0x00000000040079b9 */ /* 0x0007e40008040000 */
[----:B---3--:R-:W-:Y:S01]  /*0310*/  NOP ;  /* 0x0000000000007918 */ /* 0x008fe20000000000 */
.L_x_5:
[----:B------:R-:W-:Y:S05]  /*0320*/  BSYNC.RECONVERGENT B0 ;  /* 0x0000000000007941 */ /* 0x000fea0003800200 */
.L_x_4:
[----:B------:R-:W-:Y:S04]  /*0330*/  BSSY.RECONVERGENT B0, `(.L_x_6) ;  /* 0x000000a000007945 */ /* 0x000fe80003800200 */
        /* <DEDUP_REMOVED lines=9> */
.L_x_7:
[----:B------:R-:W-:Y:S05]  /*03d0*/  BSYNC.RECONVERGENT B0 ;  /* 0x0000000000007941 */ /* 0x000fea0003800200 */
.L_x_6:
[----:B------:R-:W3:Y:S01]  /*03e0*/  LDCU.64 UR4, c[0x0][0x888] ;  /* 0x00011100ff0477ac */ /* 0x000ee20008000a00 */
[----:B------:R-:W-:Y:S02]  /*03f0*/  UISETP.EQ.U32.AND UP1, UPT, UR8, URZ, UPT ;  /* 0x000000ff0800728c */ /* 0x000fe4000bf22070 */
[----:B------:R-:W-:Y:S02]  /*0400*/  UPLOP3.LUT UP3, UPT, UPT, UPT, UPT, 0x80, 0x8 ;  /* 0x000000000008789c */ /* 0x000fe40003f6f070 */
[----:B---3--:R-:W-:-:S04]  /*0410*/  UISETP.NE.U32.AND UP0, UPT, UR4, URZ, UPT ;  /* 0x000000ff0400728c */ /* 0x008fc8000bf05070 */
[----:B------:R-:W-:-:S04]  /*0420*/  UISETP.NE.AND.EX UP0, UPT, UR5, URZ, UPT, UP0 ;  /* 0x000000ff0500728c */ /* 0x000fc8000bf05300 */
[----:B------:R-:W-:-:S04]  /*0430*/  UISETP.EQ.OR.EX UP2, UPT, UR9, URZ, !UP0, UP1 ;  /* 0x000000ff0900728c */ /* 0x000fc8000c742710 */
[----:B------:R-:W-:-:S06]  /*0440*/  UP2UR UR4, UPR, URZ, 0x4 ;  /* 0x00000004ff047883 */ /* 0x000fcc0008000000 */
[----:B------:R-:W-:Y:S01]  /*0450*/  MOV R146, UR4 ;  /* 0x0000000400927c02 */ /* 0x000fe20008000f00 */
[----:B------:R-:W-:Y:S06]  /*0460*/  BRA.U !UP2, `(.L_x_8) ;  /* 0x000000010a207547 */ /* 0x000fec000b800000 */
[----:B------:R-:W-:Y:S01]  /*0470*/  UISETP.NE.U32.AND UP1, UPT, UR8, URZ, UPT ;  /* 0x000000ff0800728c */ /* 0x000fe2000bf25070 */
[----:B-----5:R-:W-:Y:S01]  /*0480*/  FSETP.NEU.AND P0, PT, R73, RZ, PT ;  /* 0x000000ff4900720b */ /* 0x020fe20003f0d000 */
[----:B------:R-:W-:Y:S02]  /*0490*/  USEL UR4, URZ, 0xffffffff, UP0 ;  /* 0xffffffffff047887 */ /* 0x000fe40008000000 */
[----:B------:R-:W-:-:S10]  /*04a0*/  UISETP.NE.AND.EX UP1, UPT, UR9, URZ, UPT, UP1 ;  /* 0x000000ff0900728c */ /* 0x000fd4000bf25310 */
[----:B------:R-:W-:Y:S01]  /*04b0*/  VOTEU.ANY UP0, P0 ;  /* 0x0000000000ff7886 */ /* 0x000fe20000000100 */
[----:B------:R-:W-:-:S04]  /*04c0*/  @!UP1 USEL UR4, URZ, 0xffffffff, UP0 ;  /* 0xffffffffff049887 */ /* 0x000fc80008000000 */
[----:B------:R-:W-:-:S04]  /*04d0*/  ULOP3.LUT UR4, UR4, 0x1, URZ, 0xc0, !UPT ;  /* 0x0000000104047892 */ /* 0x000fc8000f8ec0ff */
[----:B------:R-:W-:-:S11]  /*04e0*/  UISETP.NE.U32.AND UP3, UPT, UR4, 0x1, UPT ;  /* 0x000000010400788c */ /* 0x000fd6000bf65070 */
.L_x_8:
[----:B-1----:R-:W1:Y:S01]  /*04f0*/  SHFL.IDX PT, R2, R143, RZ, 0x1f ;  /* 0x00001fff8f027589 */ /* 0x002e6200000e0000 */
[----:B------:R-:W-:-:S04]  /*0500*/  UISETP.NE.AND UP0, UPT, UR17, 0x2, UPT ;  /* 0x000000021100788c */ /* 0x000fc8000bf05270 */
[----:B------:R-:W-:Y:S01]  /*0510*/  USEL UR48, URZ, 0x1, UP0 ;  /* 0x00000001ff307887 */ /* 0x000fe20008000000 */
[----:B-1----:R-:W-:-:S13]  /*0520*/  ISETP.NE.AND P0, PT, R2, RZ, PT ;  /* 0x000000ff0200720c */ /* 0x002fda0003f05270 */
[----:B------:R-:W-:Y:S05]  /*0530*/  @P0 BRA `(.L_x_9) ;  /* 0x0000000000680947 */ /* 0x000fea0003800000 */
[----:B------:R-:W1:Y:S01]  /*0540*/  S2UR UR4, SR_CgaCtaId ;  /* 0x00000000000479c3 */ /* 0x000e620000008800 */
[----:B------:R-:W-:Y:S01]  /*0550*/  UMOV UR5, 0x400 ;  /* 0x0000040000057882 */ /* 0x000fe20000000000 */
[----:B------:R-:W-:Y:S01]  /*0560*/  UMOV UR8, 0x1 ;  /* 0x0000000100087882 */ /* 0x000fe20000000000 */
[----:B------:R-:W-:Y:S01]  /*0570*/  UMOV UR6, 0x2 ;  /* 0x0000000200067882 */ /* 0x000fe20000000000 */
[----:B------:R-:W-:-:S04]  /*0580*/  UIADD3 UR8, UPT, UPT, -UR8, 0x100000, URZ ;  /* 0x0010000008087890 */ /* 0x000fc8000fffe1ff */
[----:B------:R-:W-:Y:S02]  /*0590*/  USHF.L.U32 UR9, UR8, 0xb, URZ ;  /* 0x0000000b08097899 */ /* 0x000fe400080006ff */
[----:B------:R-:W-:Y:S02]  /*05a0*/  USHF.L.U32 UR8, UR8, 0x1, URZ ;  /* 0x0000000108087899 */ /* 0x000fe400080006ff */
[----:B------:R-:W-:-:S04]  /*05b0*/  UIADD3 UR6, UPT, UPT, -UR6, 0x100000, URZ ;  /* 0x0010000006067890 */ /* 0x000fc8000fffe1ff */
[----:B------:R-:W-:Y:S02]  /*05c0*/  USHF.L.U32 UR7, UR6, 0xb, URZ ;  /* 0x0000000b06077899 */ /* 0x000fe400080006ff */
[----:B------:R-:W-:Y:S01]  /*05d0*/  USHF.L.U32 UR6, UR6, 0x1, URZ ;  /* 0x0000000106067899 */ /* 0x000fe200080006ff */
[----:B------:R-:W-:Y:S01]  /*05e0*/  ELECT P0, URZ, PT ;  /* 0x0000000000ff782f */ /* 0x000fe20003800000 */
[----:B-1----:R-:W-:Y:S01]  /*05f0*/  ULEA UR4, UR4, UR5, 0x18 ;  /* 0x0000000504047291 */ /* 0x002fe2000f8ec0ff */
[----:B------:R-:W1:Y:S11]  /*0600*/  FENCE.VIEW.ASYNC.S ;  /* 0x00000000000073c6 */ /* 0x000e760000000000 */
[----:B-1----:R1:W3:Y:S01]  /*0610*/  SYNCS.EXCH.64 URZ, [UR4], UR8 ;  /* 0x0000000804ff75b2 */ /* 0x0022e20008000100 */
[----:B------:R1:W4:Y:S01]  /*0620*/  SYNCS.EXCH.64 URZ, [UR4+0x30], UR6 ;  /* 0x0000300604ff75b2 */ /* 0x0003220008000100 */
[----:B------:R1:W1:Y:S01]  /*0630*/  SYNCS.EXCH.64 URZ, [UR4+0x8], UR8 ;  /* 0x0000080804ff75b2 */ /* 0x0002620008000100 */
        /* <DEDUP_REMOVED lines=9> */
[----:B------:R-:W-:Y:S01]  /*06d0*/  NOP ;  /* 0x0000000000007918 */ /* 0x000fe20000000000 */
.L_x_9:
[----:B------:R-:W2:Y:S01]  /*06e0*/  SHFL.IDX PT, R2, R143, RZ, 0x1f ;  /* 0x00001fff8f027589 */ /* 0x000ea200000e0000 */
[----:B------:R-:W-:Y:S01]  /*06f0*/  NOP ;  /* 0x0000000000007918 */ /* 0x000fe20000000000 */
[----:B--2---:R-:W-:-:S13]  /*0700*/  ISETP.NE.AND P0, PT, R2, 0x1, PT ;  /* 0x000000010200780c */ /* 0x004fda0003f05270 */
[----:B------:R-:W-:Y:S05]  /*0710*/  @P0 BRA `(.L_x_10) ;  /* 0x0000000000580947 */ /* 0x000fea0003800000 */
[----:B-1----:R-:W1:Y:S01]  /*0720*/  S2UR UR4, SR_CgaCtaId ;  /* 0x00000000000479c3 */ /* 0x002e620000008800 */
        /* <DEDUP_REMOVED lines=12> */
[----:B-1----:R2:W1:Y:S01]  /*07f0*/  SYNCS.EXCH.64 URZ, [UR4+0x60], UR8 ;  /* 0x0000600804ff75b2 */ /* 0x0024620008000100 */
[----:B------:R2:W1:Y:S01]  /*0800*/  SYNCS.EXCH.64 URZ, [UR4+0x80], UR6 ;  /* 0x0000800604ff75b2 */ /* 0x0004620008000100 */
[----:B------:R2:W1:Y:S01]  /*0810*/  SYNCS.EXCH.64 URZ, [UR4+0x68], UR8 ;  /* 0x0000680804ff75b2 */ /* 0x0004620008000100 */
[----:B------:R2:W1:Y:S01]  /*0820*/  SYNCS.EXCH.64 URZ, [UR4+0x88], UR6 ;  /* 0x0000880604ff75b2 */ /* 0x0004620008000100 */
[----:B------:R2:W1:Y:S01]  /*0830*/  SYNCS.EXCH.64 URZ, [UR4+0x70], UR8 ;  /* 0x0000700804ff75b2 */ /* 0x0004620008000100 */
[----:B------:R2:W1:Y:S01]  /*0840*/  SYNCS.EXCH.64 URZ, [UR4+0x90], UR6 ;  /* 0x0000900604ff75b2 */ /* 0x0004620008000100 */
[----:B------:R2:W1:Y:S01]  /*0850*/  SYNCS.EXCH.64 URZ, [UR4+0x78], UR8 ;  /* 0x0000780804ff75b2 */ /* 0x0004620008000100 */
[----:B------:R2:W1:Y:S02]  /*0860*/  SYNCS.EXCH.64 URZ, [UR4+0x98], UR6 ;  /* 0x0000980604ff75b2 */ /* 0x0004640008000100 */
[----:B--2---:R-:W-:Y:S01]  /*0870*/  NOP ;  /* 0x0000000000007918 */ /* 0x004fe20000000000 */
.L_x_10:
[----:B------:R-:W2:Y:S01]  /*0880*/  SHFL.IDX PT, R2, R143, RZ, 0x1f ;  /* 0x00001fff8f027589 */ /* 0x000ea200000e0000 */
[----:B------:R-:W-:Y:S01]  /*0890*/  NOP ;  /* 0x0000000000007918 */ /* 0x000fe20000000000 */
[----:B--2---:R-:W-:-:S13]  /*08a0*/  ISETP.NE.AND P0, PT, R2, 0x3, PT ;  /* 0x000000030200780c */ /* 0x004fda0003f05270 */
[----:B------:R-:W-:Y:S05]  /*08b0*/  @P0 BRA `(.L_x_11) ;  /* 0x0000000000300947 */ /* 0x000fea0003800000 */
[----:B-1----:R-:W1:Y:S01]  /*08c0*/  S2UR UR6, SR_CgaCtaId ;  /* 0x00000000000679c3 */ /* 0x002e620000008800 */
[----:B------:R-:W-:Y:S01]  /*08d0*/  UMOV UR4, 0x400 ;  /* 0x0000040000047882 */ /* 0x000fe20000000000 */
[----:B------:R-:W-:Y:S01]  /*08e0*/  UMOV UR5, 0x20 ;  /* 0x0000002000057882 */ /* 0x000fe20000000000 */
[----:B------:R-:W-:Y:S01]  /*08f0*/  ELECT P0, URZ, PT ;  /* 0x0000000000ff782f */ /* 0x000fe20003800000 */
[----:B-1----:R-:W-:Y:S02]  /*0900*/  ULEA UR6, UR6, UR4, 0x18 ;  /* 0x0000000406067291 */ /* 0x002fe4000f8ec0ff */
[----:B------:R-:W-:-:S04]  /*0910*/  UIADD3 UR4, UPT, UPT, -UR5, 0x100000, URZ ;  /* 0x0010000005047890 */ /* 0x000fc8000fffe1ff */
[----:B------:R-:W-:Y:S02]  /*0920*/  USHF.L.U32 UR5, UR4, 0xb, URZ ;  /* 0x0000000b04057899 */ /* 0x000fe400080006ff */
[----:B------:R-:W-:Y:S01]  /*0930*/  USHF.L.U32 UR4, UR4, 0x1, URZ ;  /* 0x0000000104047899 */ /* 0x000fe200080006ff */
[----:B------:R-:W1:Y:S11]  /*0940*/  FENCE.VIEW.ASYNC.S ;  /* 0x00000000000073c6 */ /* 0x000e760000000000 */
[----:B-1----:R2:W1:Y:S01]  /*0950*/  SYNCS.EXCH.64 URZ, [UR6+0xa0], UR4 ;  /* 0x0000a00406ff75b2 */ /* 0x0024620008000100 */
[----:B------:R2:W1:Y:S02]  /*0960*/  SYNCS.EXCH.64 URZ, [UR6+0xa8], UR4 ;  /* 0x0000a80406ff75b2 */ /* 0x0004640008000100 */
[----:B--2---:R-:W-:Y:S01]  /*0970*/  NOP ;  /* 0x0000000000007918 */ /* 0x004fe20000000000 */
.L_x_11:
[----:B------:R-:W2:Y:S01]  /*0980*/  SHFL.IDX PT, R2, R143, RZ, 0x1f ;  /* 0x00001fff8f027589 */ /* 0x000ea200000e0000 */
[----:B------:R-:W-:Y:S01]  /*0990*/  NOP ;  /* 0x0000000000007918 */ /* 0x000fe20000000000 */
[----:B--2---:R-:W-:-:S13]  /*09a0*/  ISETP.NE.AND P0, PT, R2, 0x4, PT ;  /* 0x000000040200780c */ /* 0x004fda0003f05270 */
[----:B------:R-:W-:Y:S05]  /*09b0*/  @P0 BRA `(.L_x_12) ;  /* 0x00000000004c0947 */ /* 0x000fea0003800000 */
[----:B-1----:R-:W1:Y:S01]  /*09c0*/  S2UR UR6, SR_CgaCtaId ;  /* 0x00000000000679c3 */ /* 0x002e620000008800 */
[----:B------:R-:W-:Y:S01]  /*09d0*/  UMOV UR4, 0x1e0 ;  /* 0x000001e000047882 */ /* 0x000fe20000000000 */
[----:B------:R-:W-:Y:S01]  /*09e0*/  UMOV UR5, 0x400 ;  /* 0x0000040000057882 */ /* 0x000fe20000000000 */
[----:B------:R-:W-:Y:S01]  /*09f0*/  USEL UR4, UR4, 0x1a0, UP3 ;  /* 0x000001a004047887 */ /* 0x000fe20009800000 */
[----:B------:R-:W-:Y:S01]  /*0a00*/  UMOV UR8, 0x1 ;  /* 0x0000000100087882 */ /* 0x000fe20000000000 */
[----:B------:R-:W-:Y:S01]  /*0a10*/  ELECT P0, URZ, PT ;  /* 0x0000000000ff782f */ /* 0x000fe20003800000 */
[----:B------:R-:W-:-:S04]  /*0a20*/  UIADD3 UR8, UPT, UPT, -UR8, 0x100000, URZ ;  /* 0x0010000008087890 */ /* 0x000fc8000fffe1ff */
[----:B------:R-:W-:Y:S02]  /*0a30*/  USHF.L.U32 UR9, UR8, 0xb, URZ ;  /* 0x0000000b08097899 */ /* 0x000fe400080006ff */
[----:B------:R-:W-:Y:S02]  /*0a40*/  USHF.L.U32 UR8, UR8, 0x1, URZ ;  /* 0x0000000108087899 */ /* 0x000fe400080006ff */
[----:B-1----:R-:W-:Y:S02]  /*0a50*/  ULEA UR6, UR6, UR5, 0x18 ;  /* 0x0000000506067291 */ /* 0x002fe4000f8ec0ff */
[----:B------:R-:W-:-:S04]  /*0a60*/  UIADD3 UR4, UPT, UPT, -UR4, 0x100000, URZ ;  /* 0x0010000004047890 */ /* 0x000fc8000fffe1ff */
[----:B------:R-:W-:Y:S02]  /*0a70*/  USHF.L.U32 UR5, UR4, 0xb, URZ ;  /* 0x0000000b04057899 */ /* 0x000fe400080006ff */
[----:B------:R-:W-:Y:S01]  /*0a80*/  USHF.L.U32 UR4, UR4, 0x1, URZ ;  /* 0x0000000104047899 */ /* 0x000fe200080006ff */
[----:B------:R-:W1:Y:S03]  /*0a90*/  FENCE.VIEW.ASYNC.S ;  /* 0x00000000000073c6 */ /* 0x000e660000000000 */
[----:B-1----:R2:W1:Y:S08]  /*0aa0*/  SYNCS.EXCH.64 URZ, [UR6+0xb0], UR8 ;  /* 0x0000b00806ff75b2 */ /* 0x0024700008000100 */
[----:B------:R2:W1:Y:S01]  /*0ab0*/  SYNCS.EXCH.64 URZ, [UR6+0xc0], UR4 ;  /* 0x0000c00406ff75b2 */ /* 0x0004620008000100 */
[----:B------:R2:W1:Y:S01]  /*0ac0*/  SYNCS.EXCH.64 URZ, [UR6+0xb8], UR8 ;  /* 0x0000b80806ff75b2 */ /* 0x0004620008000100 */
[----:B------:R2:W1:Y:S02]  /*0ad0*/  SYNCS.EXCH.64 URZ, [UR6+0xc8], UR4 ;  /* 0x0000c80406ff75b2 */ /* 0x0004640008000100 */
[----:B--2---:R-:W-:Y:S01]  /*0ae0*/  NOP ;  /* 0x0000000000007918 */ /* 0x004fe20000000000 */
.L_x_12:
        /* <DEDUP_REMOVED lines=20> */
[----:B------:R2:W1:Y:S02]  /*0c30*/  SYNCS.EXCH.64 URZ, [UR4+0xe8], UR6 ;  /* 0x0000e80604ff75b2 */ /* 0x0004640008000100 */
[----:B--2---:R-:W-:Y:S01]  /*0c40*/  NOP ;  /* 0x0000000000007918 */ /* 0x004fe20000000000 */
.L_x_13:
[----:B------:R-:W2:Y:S01]  /*0c50*/  SHFL.IDX PT, R2, R143, RZ, 0x1f ;  /* 0x00001fff8f027589 */ /* 0x000ea200000e0000 */
[----:B------:R-:W-:Y:S01]  /*0c60*/  NOP ;  /* 0x0000000000007918 */ /* 0x000fe20000000000 */
[----:B--2---:R-:W-:-:S13]  /*0c70*/  ISETP.NE.AND P0, PT, R2, 0x3, PT ;  /* 0x000000030200780c */ /* 0x004fda0003f05270 */
[----:B------:R-:W-:Y:S05]  /*0c80*/  @P0 BRA `(.L_x_14) ;  /* 0x0000000000380947 */ /* 0x000fea0003800000 */
[----:B------:R-:W2:Y:S01]  /*0c90*/  S2UR UR5, SR_CgaCtaId ;  /* 0x00000000000579c3 */ /* 0x000ea20000008800 */
[----:B-1----:R-:W-:Y:S01]  /*0ca0*/  UMOV UR4, 0x400 ;  /* 0x0000040000047882 */ /* 0x002fe20000000000 */
[----:B------:R-:W-:Y:S01]  /*0cb0*/  UMOV UR6, 0x20 ;  /* 0x0000002000067882 */ /* 0x000fe20000000000 */
[----:B------:R-:W-:Y:S01]  /*0cc0*/  ELECT P0, URZ, PT ;  /* 0x0000000000ff782f */ /* 0x000fe20003800000 */
[----:B------:R-:W-:-:S04]  /*0cd0*/  UIADD3 UR6, UPT, UPT, -UR6, 0x100000, URZ ;  /* 0x0010000006067890 */ /* 0x000fc8000fffe1ff */
[----:B------:R-:W-:Y:S02]  /*0ce0*/  USHF.L.U32 UR7, UR6, 0xb, URZ ;  /* 0x0000000b06077899 */ /* 0x000fe400080006ff */
[----:B------:R-:W-:Y:S02]  /*0cf0*/  USHF.L.U32 UR6, UR6, 0x1, URZ ;  /* 0x0000000106067899 */ /* 0x000fe400080006ff */
[----:B--2---:R-:W-:Y:S01]  /*0d00*/  ULEA UR4, UR5, UR4, 0x18 ;  /* 0x0000000405047291 */ /* 0x004fe2000f8ec0ff */
[----:B------:R-:W1:Y:S11]  /*0d10*/  FENCE.VIEW.ASYNC.S ;  /* 0x00000000000073c6 */ /* 0x000e760000000000 */
[----:B-1----:R2:W1:Y:S01]  /*0d20*/  SYNCS.EXCH.64 URZ, [UR4+0xf0], UR6 ;  /* 0x0000f00604ff75b2 */ /* 0x0024620008000100 */
[----:B------:R2:W1:Y:S01]  /*0d30*/  SYNCS.EXCH.64 URZ, [UR4+0x100], UR6 ;  /* 0x0001000604ff75b2 */ /* 0x0004620008000100 */
[----:B------:R2:W1:Y:S01]  /*0d40*/  SYNCS.EXCH.64 URZ, [UR4+0xf8], UR6 ;  /* 0x0000f80604ff75b2 */ /* 0x0004620008000100 */
[----:B------:R2:W1:Y:S02]  /*0d50*/  SYNCS.EXCH.64 URZ, [UR4+0x108], UR6 ;  /* 0x0001080604ff75b2 */ /* 0x0004640008000100 */
[----:B--2---:R-:W-:Y:S01]  /*0d60*/  NOP ;  /* 0x0000000000007918 */ /* 0x004fe20000000000 */
.L_x_14:
[----:B-1----:R-:W1:Y:S01]  /*0d70*/  LDCU UR4, c[0x0][0x36c] ;  /* 0x00006d80ff0477ac */ /* 0x002e620008000800 */
[----:B------:R-:W-:Y:S01]  /*0d80*/  ISETP.NE.OR P3, PT, R0, 0x2, !P3 ;  /* 0x000000020000780c */ /* 0x000fe20005f65670 */
[----:B------:R-:W-:Y:S01]  /*0d90*/  NOP ;  /* 0x0000000000007918 */ /* 0x000fe20000000000 */
[----:B------:R-:W-:Y:S01]  /*0da0*/  LOP3.LUT R0, R157, 0x1f, RZ, 0xc0, !PT ;  /* 0x0000001f9d007812 */ /* 0x000fe200078ec0ff */
[----:B------:R-:W-:Y:S02]  /*0db0*/  UISETP.NE.AND UP4, UPT, UR17, URZ, UPT ;  /* 0x000000ff1100728c */ /* 0x000fe4000bf85270 */
[----:B-1----:R-:W-:-:S09]  /*0dc0*/  UISETP.EQ.U32.AND UP5, UPT, UR4, 0x1, UPT ;  /* 0x000000010400788c */ /* 0x002fd2000bfa2070 */
[----:B------:R-:W-:Y:S05]  /*0dd0*/  BRA.U !UP5, `(.L_x_15) ;  /* 0x000000010d087547 */ /* 0x000fea000b800000 */
[----:B---34-:R-:W-:Y:S01]  /*0de0*/  UCGABAR_ARV ;  /* 0x00000000000079c7 */ /* 0x018fe20008000000 */
[----:B------:R-:W-:Y:S05]  /*0df0*/  BRA `(.L_x_16) ;  /* 0x0000000000047947 */ /* 0x000fea0003800000 */
.L_x_15:
[----:B---34-:R-:W-:Y:S01]  /*0e00*/  NOP ;  /* 0x0000000000007918 */ /* 0x018fe20000000000 */
.L_x_16:
[----:B------:R-:W1:Y:S01]  /*0e10*/  S2UR UR7, SR_CTAID.X ;  /* 0x00000000000779c3 */ /* 0x000e620000002500 */
[----:B------:R-:W-:-:S05]  /*0e20*/  CS2R.32 R145, SR_CgaSize ;  /* 0x0000000000917805 */ /* 0x000fca0000008a00 */
[----:B------:R-:W-:-:S05]  /*0e30*/  IMAD R145, R145, -0xa0, RZ ;  /* 0xffffff6091917824 */ /* 0x000fca00078e02ff */
[----:B------:R-:W-:-:S14]  /*0e40*/  R2UR UR5, R145 ;  /* 0x00000000910572ca */ /* 0x000fdc00000e0000 */
[----:B------:R-:W2:Y:S01]  /*0e50*/  LDCU UR5, c[0x0][UR5+0x2b0] ;  /* 0x00005600050577ac */ /* 0x000ea20008000800 */
[----:B------:R-:W-:-:S05]  /*0e60*/  CS2R.32 R145, SR_CgaSize ;  /* 0x0000000000917805 */ /* 0x000fca0000008a00 */
[----:B------:R-:W-:-:S05]  /*0e70*/  IMAD R145, R145, -0xa0, RZ ;  /* 0xffffff6091917824 */ /* 0x000fca00078e02ff */
[----:B------:R-:W-:-:S14]  /*0e80*/  R2UR UR4, R145 ;  /* 0x00000000910472ca */ /* 0x000fdc00000e0000 */
[----:B------:R-:W3:Y:S01]  /*0e90*/  LDCU UR4, c[0x0][UR4+0x2b4] ;  /* 0x00005680040477ac */ /* 0x000ee20008000800 */
[----:B------:R-:W4:Y:S01]  /*0ea0*/  S2UR UR8, SR_CTAID.Y ;  /* 0x00000000000879c3 */ /* 0x000f220000002600 */
[----:B------:R-:W-:-:S05]  /*0eb0*/  CS2R.32 R145, SR_CgaSize ;  /* 0x0000000000917805 */ /* 0x000fca0000008a00 */
[----:B------:R-:W-:-:S05]  /*0ec0*/  IMAD R145, R145, -0xa0, RZ ;  /* 0xffffff6091917824 */ /* 0x000fca00078e02ff */
[----:B------:R-:W-:-:S14]  /*0ed0*/  R2UR UR9, R145 ;  /* 0x00000000910972ca */ /* 0x000fdc00000e0000 */
[----:B------:R-:W3:Y:S01]  /*0ee0*/  LDCU UR9, c[0x0][UR9+0x2a0] ;  /* 0x00005400090977ac */ /* 0x000ee20008000800 */
[----:B------:R-:W-:-:S05]  /*0ef0*/  CS2R.32 R145, SR_CgaSize ;  /* 0x0000000000917805 */ /* 0x000fca0000008a00 */
[----:B------:R-:W-:-:S05]  /*0f00*/  IMAD R145, R145, -0xa0, RZ ;  /* 0xffffff6091917824 */ /* 0x000fca00078e02ff */
[----:B------:R-:W-:-:S14]  /*0f10*/  R2UR UR10, R145 ;  /* 0x00000000910a72ca */ /* 0x000fdc00000e0000 */
[----:B------:R-:W3:Y:S01]  /*0f20*/  LDCU UR10, c[0x0][UR10+0x2a4] ;  /* 0x000054800a0a77ac */ /* 0x000ee20008000800 */
[----:B------:R-:W3:Y:S01]  /*0f30*/  S2UR UR11, SR_CgaCtaId ;  /* 0x00000000000b79c3 */ /* 0x000ee20000008800 */
[----:B------:R-:W3:Y:S01]  /*0f40*/  LDCU UR21, c[0x0][0xb24] ;  /* 0x00016480ff1577ac */ /* 0x000ee20008000800 */
[----:B------:R-:W3:Y:S01]  /*0f50*/  LDCU UR42, c[0x0][0xb24] ;  /* 0x00016480ff2a77ac */ /* 0x000ee20008000800 */
[----:B-1----:R-:W-:-:S05]  /*0f60*/  I2FP.F32.U32 R3, UR7 ;  /* 0x0000000700037c45 */ /* 0x002fca0008201000 */
[----:B------:R-:W1:Y:S01]  /*0f70*/  S2UR UR36, SR_CTAID.Z ;  /* 0x00000000002479c3 */ /* 0x000e620000002700 */
[----:B------:R-:W1:Y:S01]  /*0f80*/  LDCU UR27, c[0x0][0xb30] ;  /* 0x00016600ff1b77ac */ /* 0x000e620008000800 */
[----:B--2---:R-:W-:Y:S01]  /*0f90*/  FMUL R3, R3, UR5 ;  /* 0x0000000503037c20 */ /* 0x004fe20008400000 */
[----:B------:R-:W-:Y:S01]  /*0fa0*/  UMOV UR16, UR7 ;  /* 0x0000000700107c82 */ /* 0x000fe20008000000 */
[----:B----4-:R-:W-:Y:S01]  /*0fb0*/  I2FP.F32.U32 R2, UR8 ;  /* 0x0000000800027c45 */ /* 0x010fe20008201000 */
[----:B------:R-:W-:-:S03]  /*0fc0*/  UMOV UR20, UR8 ;  /* 0x0000000800147c82 */ /* 0x000fc60008000000 */
[----:B------:R-:W2:Y:S01]  /*0fd0*/  F2I.U32.TRUNC.NTZ R3, R3 ;  /* 0x0000000300037305 */ /* 0x000ea2000020f000 */
[----:B---3--:R-:W-:Y:S01]  /*0fe0*/  UISETP.GE.AND UP2, UPT, UR21, 0x1, UPT ;  /* 0x000000011500788c */ /* 0x008fe2000bf46270 */
[----:B------:R-:W-:Y:S01]  /*0ff0*/  FMUL R2, R2, UR4 ;  /* 0x0000000402027c20 */ /* 0x000fe20008400000 */
[----:B------:R-:W-:-:S05]  /*1000*/  USHF.L.U32 UR28, UR11, 0xb, URZ ;  /* 0x0000000b0b1c7899 */ /* 0x000fca00080006ff */
[----:B------:R-:W3:Y:S01]  /*1010*/  F2I.U32.TRUNC.NTZ R2, R2 ;  /* 0x0000000200027305 */ /* 0x000ee2000020f000 */
[----:B--2---:R-:W-:Y:S02]  /*1020*/  R2UR UR4, R3 ;  /* 0x00000000030472ca */ /* 0x004fe400000e0000 */
[----:B---3--:R-:W-:Y:S02]  /*1030*/  R2UR UR6, R2 ;  /* 0x00000000020672ca */ /* 0x008fe400000e0000 */
[----:B------:R-:W-:-:S09]  /*1040*/  PRMT R2, RZ, 0x7610, R2 ;  /* 0x00007610ff027816 */ /* 0x000fd20000000002 */
[----:B------:R-:W-:-:S04]  /*1050*/  UIADD3 UR5, UPT, UPT, -UR4, URZ, URZ ;  /* 0x000000ff04057290 */ /* 0x000fc8000fffe1ff */
[----:B------:R-:W-:Y:S02]  /*1060*/  UIMAD UR5, UR9, UR5, UR7 ;  /* 0x00000005090572a4 */ /* 0x000fe4000f8e0207 */
[----:B------:R-:W-:-:S04]  /*1070*/  UIADD3 UR4, UPT, UPT, -UR6, URZ, URZ ;  /* 0x000000ff06047290 */ /* 0x000fc8000fffe1ff */
[----:B------:R-:W-:Y:S01]  /*1080*/  IMAD.U32 R145, RZ, RZ, UR5 ;  /* 0x00000005ff917e24 */ /* 0x000fe2000f8e00ff */
[----:B------:R-:W-:-:S06]  /*1090*/  UIMAD UR4, UR10, UR4, UR8 ;  /* 0x000000040a0472a4 */ /* 0x000fcc000f8e0208 */
[----:B------:R-:W-:Y:S01]  /*10a0*/  IMAD.U32 R144, RZ, RZ, UR4 ;  /* 0x00000004ff907e24 */ /* 0x000fe2000f8e00ff */
[----:B-1----:R-:W-:Y:S06]  /*10b0*/  BRA.U UP4, `(.L_x_17) ;  /* 0x00000001042c7547 */ /* 0x002fec000b800000 */
[----:B------:R-:W-:Y:S02]  /*10c0*/  R2UR UR5, R144 ;  /* 0x00000000900572ca */ /* 0x000fe400000e0000 */
[----:B------:R-:W-:-:S11]  /*10d0*/  R2UR UR4, R145 ;  /* 0x00000000910472ca */ /* 0x000fd600000e0000 */
[----:B------:R-:W-:Y:S02]  /*10e0*/  UISETP.NE.AND UP0, UPT, UR5, URZ, UPT ;  /* 0x000000ff0500728c */ /* 0x000fe4000bf05270 */
[----:B------:R-:W-:Y:S02]  /*10f0*/  UISETP.NE.AND UP1, UPT, UR5, 0x1, UPT ;  /* 0x000000010500788c */ /* 0x000fe4000bf25270 */
[----:B------:R-:W-:-:S04]  /*1100*/  UISETP.EQ.OR UP0, UPT, UR4, URZ, !UP0 ;  /* 0x000000ff0400728c */ /* 0x000fc8000c702670 */
[----:B------:R-:W-:Y:S02]  /*1110*/  USEL UR5, URZ, 0x1, !UP0 ;  /* 0x00000001ff057887 */ /* 0x000fe4000c000000 */
[----:B------:R-:W-:Y:S02]  /*1120*/  UISETP.NE.AND UP0, UPT, UR4, URZ, UPT ;  /* 0x000000ff0400728c */ /* 0x000fe4000bf05270 */
[----:B------:R-:W-:-:S04]  /*1130*/  USEL UR4, URZ, 0x2, UP1 ;  /* 0x00000002ff047887 */ /* 0x000fc80008800000 */
[----:B------:R-:W-:-:S04]  /*1140*/  USEL UR4, UR4, 0x2, UP0 ;  /* 0x0000000204047887 */ /* 0x000fc80008000000 */
[----:B------:R-:W-:-:S06]  /*1150*/  UIADD3 UR4, UPT, UPT, UR5, UR4, URZ ;  /* 0x0000000405047290 */ /* 0x000fcc000fffe0ff */
[----:B------:R-:W-:Y:S02]  /*1160*/  IMAD.U32 R2, RZ, RZ, UR4 ;  /* 0x00000004ff027e24 */ /* 0x000fe4000f8e00ff */
.L_x_17:
[----:B------:R-:W-:Y:S05]  /*1170*/  BRA.U !UP2, `(.L_x_18) ;  /* 0x000000010ad47547 */ /* 0x000fea000b800000 */
[----:B------:R-:W1:Y:S01]  /*1180*/  LDCU.128 UR12, c[0x0][0xb10] ;  /* 0x00016200ff0c77ac */ /* 0x000e620008000c00 */
[----:B------:R-:W2:Y:S01]  /*1190*/  LDCU UR6, c[0x0][0x370] ;  /* 0x00006e00ff0677ac */ /* 0x000ea20008000800 */
[----:B------:R-:W3:Y:S01]  /*11a0*/  LDCU UR5, c[0x0][0x374] ;  /* 0x00006e80ff0577ac */ /* 0x000ee20008000800 */
[----:B------:R-:W4:Y:S01]  /*11b0*/  LDCU UR26, c[0x0][0xb0c] ;  /* 0x00016180ff1a77ac */ /* 0x000f220008000800 */
[----:B------:R-:W4:Y:S01]  /*11c0*/  LDCU UR4, c[0x0][0xb20] ;  /* 0x00016400ff0477ac */ /* 0x000f220008000800 */
[----:B------:R-:W4:Y:S01]  /*11d0*/  LDCU.64 UR8, c[0x0][0xb28] ;  /* 0x00016500ff0877ac */ /* 0x000f220008000a00 */
[----:B-1----:R-:W-:Y:S02]  /*11e0*/  UISETP.NE.AND UP0, UPT, UR14, 0x1, UPT ;  /* 0x000000010e00788c */ /* 0x002fe4000bf05270 */
[----:B---3--:R-:W-:Y:S02]  /*11f0*/  UIMAD.WIDE.U32 UR10, UR5, UR15, URZ ;  /* 0x0000000f050a72a5 */ /* 0x008fe4000f8e00ff */
[----:B--2---:R-:W-:-:S02]  /*1200*/  UIMAD.WIDE.U32 UR22, UR6, UR12, URZ ;  /* 0x0000000c061672a5 */ /* 0x004fc4000f8e00ff */
[----:B----4-:R-:W-:Y:S02]  /*1210*/  UISETP.NE.AND UP1, UPT, UR26, 0x1, UPT ;  /* 0x000000011a00788c */ /* 0x010fe4000bf25270 */
[----:B------:R-:W-:Y:S01]  /*1220*/  UISETP.NE.AND UP2, UPT, UR21, 0x1, UPT ;  /* 0x000000011500788c */ /* 0x000fe2000bf45270 */
[----:B------:R-:W-:Y:S02]  /*1230*/  UMOV UR10, UR11 ;  /* 0x0000000b000a7c82 */ /* 0x000fe40008000000 */
[----:B------:R-:W-:Y:S01]  /*1240*/  UMOV UR22, UR23 ;  /* 0x0000001700167c82 */ /* 0x000fe20008000000 */
[----:B------:R-:W-:Y:S02]  /*1250*/  @UP0 USHF.R.U32.HI UR5, URZ, UR4, UR10 ;  /* 0x00000004ff050299 */ /* 0x000fe4000801160a */
[----:B------:R-:W-:Y:S02]  /*1260*/  UIMAD.WIDE.U32 UR24, UR20, UR15, URZ ;  /* 0x0000000f141872a5 */ /* 0x000fe4000f8e00ff */
[----:B------:R-:W-:-:S02]  /*1270*/  UIMAD.WIDE.U32 UR10, UR5, UR8, URZ ;  /* 0x00000008050a72a5 */ /* 0x000fc4000f8e00ff */
[----:B------:R-:W-:Y:S02]  /*1280*/  @UP1 USHF.R.U32.HI UR6, URZ, UR13, UR22 ;  /* 0x0000000dff061299 */ /* 0x000fe40008011616 */
[----:B------:R-:W-:Y:S02]  /*1290*/  UIMAD.WIDE.U32 UR18, UR16, UR12, URZ ;  /* 0x0000000c101272a5 */ /* 0x000fe4000f8e00ff */
[----:B------:R-:W-:Y:S01]  /*12a0*/  UIMAD.WIDE.U32 UR22, UR6, UR8, URZ ;  /* 0x00000008061672a5 */ /* 0x000fe2000f8e00ff */
[----:B------:R-:W-:Y:S01]  /*12b0*/  UMOV UR24, UR25 ;  /* 0x0000001900187c82 */ /* 0x000fe20008000000 */
[----:B------:R-:W-:Y:S01]  /*12c0*/  UMOV UR10, UR11 ;  /* 0x0000000b000a7c82 */ /* 0x000fe20008000000 */
[----:B------:R-:W-:Y:S02]  /*12d0*/  USHF.R.U32.HI UR24, URZ, UR4, UR24 ;  /* 0x00000004ff187299 */ /* 0x000fe40008011618 */
[----:B------:R-:W-:Y:S02]  /*12e0*/  @UP2 USHF.R.U32.HI UR5, URZ, UR9, UR10 ;  /* 0x00000009ff052299 */ /* 0x000fe4000801160a */
[----:B------:R-:W-:Y:S01]  /*12f0*/  UMOV UR7, UR23 ;  /* 0x0000001700077c82 */ /* 0x000fe20008000000 */
[----:B------:R-:W-:Y:S01]  /*1300*/  UMOV UR18, UR19 ;  /* 0x0000001300127c82 */ /* 0x000fe20008000000 */
[----:B------:R-:W-:-:S02]  /*1310*/  @UP2 USHF.R.U32.HI UR6, URZ, UR9, UR7 ;  /* 0x00000009ff062299 */ /* 0x000fc40008011607 */
[----:B------:R-:W-:Y:S02]  /*1320*/  USHF.R.U32.HI UR18, URZ, UR13, UR18 ;  /* 0x0000000dff127299 */ /* 0x000fe40008011612 */
[----:B------:R-:W-:Y:S02]  /*1330*/  USEL UR4, UR20, UR24, !UP0 ;  /* 0x0000001814047287 */ /* 0x000fe4000c000000 */
[----:B------:R-:W-:Y:S02]  /*1340*/  UIMAD UR7, UR5, UR21, URZ ;  /* 0x00000015050772a4 */ /* 0x000fe4000f8e02ff */
[----:B------:R-:W-:Y:S02]  /*1350*/  USEL UR5, UR16, UR18, !UP1 ;  /* 0x0000001210057287 */ /* 0x000fe4000c800000 */
[----:B------:R-:W-:Y:S02]  /*1360*/  UIMAD UR12, UR6, UR21, URZ ;  /* 0x00000015060c72a4 */ /* 0x000fe4000f8e02ff */
[----:B------:R-:W-:-:S02]  /*1370*/  UISETP.GE.AND UP0, UPT, UR4, UR7, UPT ;  /* 0x000000070400728c */ /* 0x000fc4000bf06270 */
[----:B------:R-:W-:Y:S02]  /*1380*/  UIMAD.WIDE.U32 UR10, UR4, UR8, URZ ;  /* 0x00000008040a72a5 */ /* 0x000fe4000f8e00ff */
[----:B------:R-:W-:Y:S02]  /*1390*/  UISETP.GE.OR UP0, UPT, UR5, UR12, UP0 ;  /* 0x0000000c0500728c */ /* 0x000fe40008706670 */
[----:B------:R-:W-:Y:S02]  /*13a0*/  UIMAD.WIDE.U32 UR12, UR5, UR8, URZ ;  /* 0x00000008050c72a5 */ /* 0x000fe4000f8e00ff */
[----:B------:R-:W-:Y:S01]  /*13b0*/  UIADD3 UR10, UPT, UPT, -UR4, URZ, URZ ;  /* 0x000000ff040a7290 */ /* 0x000fe2000fffe1ff */
[----:B------:R-:W-:Y:S01]  /*13c0*/  UMOV UR8, UR11 ;  /* 0x0000000b00087c82 */ /* 0x000fe20008000000 */
[----:B------:R-:W-:Y:S02]  /*13d0*/  UIADD3 UR11, UPT, UPT, -UR5, URZ, URZ ;  /* 0x000000ff050b7290 */ /* 0x000fe4000fffe1ff */
[----:B------:R-:W-:-:S03]  /*13e0*/  USHF.R.U32.HI UR8, URZ, UR9, UR8 ;  /* 0x00000009ff087299 */ /* 0x000fc60008011608 */
[----:B------:R-:W-:Y:S01]  /*13f0*/  @!UP0 UMOV UR7, UR13 ;  /* 0x0000000d00078c82 */ /* 0x000fe20008000000 */
[----:B------:R-:W-:Y:S02]  /*1400*/  UIMAD UR20, UR14, UR10, UR20 ;  /* 0x0000000a0e1472a4 */ /* 0x000fe4000f8e0214 */
[----:B------:R-:W-:Y:S02]  /*1410*/  USEL UR8, UR4, UR8, !UP2 ;  /* 0x0000000804087287 */ /* 0x000fe4000d000000 */
[----:B------:R-:W-:Y:S02]  /*1420*/  @!UP0 USHF.R.U32.HI UR7, URZ, UR9, UR7 ;  /* 0x00000009ff078299 */ /* 0x000fe40008011607 */
[----:B------:R-:W-:Y:S02]  /*1430*/  UIADD3 UR9, UPT, UPT, -UR8, URZ, URZ ;  /* 0x000000ff08097290 */ /* 0x000fe4000fffe1ff */
[----:B------:R-:W-:Y:S02]  /*1440*/  @!UP0 USEL UR7, UR5, UR7, !UP2 ;  /* 0x0000000705078287 */ /* 0x000fe4000d000000 */
[----:B------:R-:W-:-:S02]  /*1450*/  UIMAD UR9, UR21, UR9, UR4 ;  /* 0x00000009150972a4 */ /* 0x000fc4000f8e0204 */
[----:B------:R-:W-:Y:S02]  /*1460*/  @!UP0 UIADD3 UR8, UPT, UPT, UR8, -UR7, URZ ;  /* 0x8000000708088290 */ /* 0x000fe4000fffe0ff */
[----:B------:R-:W-:Y:S02]  /*1470*/  @!UP0 UIMAD UR6, UR9, UR6, UR7 ;  /* 0x00000006090682a4 */ /* 0x000fe4000f8e0207 */
[----:B------:R-:W-:Y:S02]  /*1480*/  @!UP0 UIMAD UR4, UR8, UR21, UR5 ;  /* 0x00000015080482a4 */ /* 0x000fe4000f8e0205 */
[----:B------:R-:W-:Y:S02]  /*1490*/  UIMAD UR16, UR26, UR11, UR16 ;  /* 0x0000000b1a1072a4 */ /* 0x000fe4000f8e0210 */
[----:B------:R-:W-:Y:S01]  /*14a0*/  UIMAD UR20, UR4, UR14, UR20 ;  /* 0x0000000e041472a4 */ /* 0x000fe2000f8e0214 */
[----:B------:R-:W-:Y:S02]  /*14b0*/  @!UP0 UMOV UR5, UR6 ;  /* 0x0000000600058c82 */ /* 0x000fe40008000000 */
[----:B------:R-:W-:-:S12]  /*14c0*/  UIMAD UR16, UR5, UR26, UR16 ;  /* 0x0000001a051072a4 */ /* 0x000fd8000f8e0210 */
.L_x_18:
[----:B------:R-:W-:Y:S02]  /*14d0*/  UISETP.NE.AND UP1, UPT, UR27, 0x1, UPT ;  /* 0x000000011b00788c */ /* 0x000fe4000bf25270 */
[----:B------:R-:W-:Y:S02]  /*14e0*/  UISETP.NE.AND UP0, UPT, UR17, 0x2, UPT ;  /* 0x000000021100788c */ /* 0x000fe4000bf05270 */
[----:B------:R-:W-:-:S05]  /*14f0*/  ULOP3.LUT UR28, UR28, 0x800, URZ, 0xc0, !UPT ;  /* 0x000008001c1c7892 */ /* 0x000fca000f8ec0ff */
[----:B------:R-:W-:Y:S07]  /*1500*/  BRA.U UP1, `(.L_x_19) ;  /* 0x0000000101447547 */ /* 0x000fee000b800000 */
[----:B------:R-:W1:Y:S01]  /*1510*/  LDCU.128 UR8, c[0x0][0xb10] ;  /* 0x00016200ff0877ac */ /* 0x000e620008000c00 */
[----:B------:R-:W2:Y:S01]  /*1520*/  LDCU UR12, c[0x0][0xb0c] ;  /* 0x00016180ff0c77ac */ /* 0x000ea20008000800 */
[----:B------:R-:W3:Y:S01]  /*1530*/  LDCU UR13, c[0x0][0xb20] ;  /* 0x00016400ff0d77ac */ /* 0x000ee20008000800 */
[----:B-1----:R-:W-:Y:S02]  /*1540*/  UIMAD.WIDE.U32 UR6, UR16, UR8, URZ ;  /* 0x00000008100672a5 */ /* 0x002fe4000f8e00ff */
[----:B------:R-:W-:Y:S02]  /*1550*/  UIMAD.WIDE.U32 UR4, UR20, UR11, URZ ;  /* 0x0000000b140472a5 */ /* 0x000fe4000f8e00ff */
[----:B--2---:R-:W-:Y:S02]  /*1560*/  UISETP.NE.AND UP2, UPT, UR12, 0x1, UPT ;  /* 0x000000010c00788c */ /* 0x004fe4000bf45270 */
[----:B------:R-:W-:Y:S01]  /*1570*/  UISETP.NE.AND UP1, UPT, UR10, 0x1, UPT ;  /* 0x000000010a00788c */ /* 0x000fe2000bf25270 */
[----:B------:R-:W-:-:S02]  /*1580*/  UMOV UR6, UR7 ;  /* 0x0000000700067c82 */ /* 0x000fc40008000000 */
[----:B------:R-:W-:Y:S01]  /*1590*/  UMOV UR4, UR5 ;  /* 0x0000000500047c82 */ /* 0x000fe20008000000 */
[----:B------:R-:W-:Y:S02]  /*15a0*/  USHF.R.U32.HI UR6, URZ, UR9, UR6 ;  /* 0x00000009ff067299 */ /* 0x000fe40008011606 */
[----:B---3--:R-:W-:Y:S02]  /*15b0*/  USHF.R.U32.HI UR4, URZ, UR13, UR4 ;  /* 0x0000000dff047299 */ /* 0x008fe40008011604 */
[----:B------:R-:W-:Y:S02]  /*15c0*/  USEL UR5, UR16, UR6, !UP2 ;  /* 0x0000000610057287 */ /* 0x000fe4000d000000 */
[----:B------:R-:W-:-:S04]  /*15d0*/  USEL UR4, UR20, UR4, !UP1 ;  /* 0x0000000414047287 */ /* 0x000fc8000c800000 */
[----:B------:R-:W-:Y:S02]  /*15e0*/  UIADD3 UR6, UPT, UPT, UR5, -UR4, URZ ;  /* 0x8000000405067290 */ /* 0x000fe4000fffe0ff */
[----:B------:R-:W-:Y:S02]  /*15f0*/  UIADD3 UR4, UPT, UPT, -UR5, UR4, URZ ;  /* 0x0000000405047290 */ /* 0x000fe4000fffe1ff */
[----:B------:R-:W-:Y:S02]  /*1600*/  UIMAD UR20, UR6, UR10, UR20 ;  /* 0x0000000a061472a4 */ /* 0x000fe4000f8e0214 */
[----:B------:R-:W-:-:S12]  /*1610*/  UIMAD UR16, UR4, UR12, UR16 ;  /* 0x0000000c041072a4 */ /* 0x000fd8000f8e0210 */
.L_x_19:
[----:B------:R-:W-:Y:S05]  /*1620*/  BRA.U !UP5, `(.L_x_20) ;  /* 0x000000010d0c7547 */ /* 0x000fea000b800000 */
[----:B------:R-:W-:Y:S01]  /*1630*/  UCGABAR_WAIT ;  /* 0x0000000000007dc7 */ /* 0x000fe20008000000 */
[----:B------:R-:W-:Y:S01]  /*1640*/  CCTL.IVALL ;  /* 0x00000000ff00798f */ /* 0x000fe20002000000 */
[----:B------:R-:W-:Y:S05]  /*1650*/  BRA `(.L_x_21) ;  /* 0x0000000000047947 */ /* 0x000fea0003800000 */
.L_x_20:
[----:B------:R-:W-:Y:S06]  /*1660*/  BAR.SYNC.DEFER_BLOCKING 0x0 ;  /* 0x0000000000007b1d */ /* 0x000fec0000010000 */
.L_x_21:
[----:B------:R-:W-:Y:S05]  /*1670*/  BRA.U UP0, `(.L_x_22) ;  /* 0x00000015000c7547 */ /* 0x000fea000b800000 */
[----:B------:R-:W1:Y:S01]  /*1680*/  LDCU UR6, c[0x0][0x38c] ;  /* 0x00007180ff0677ac */ /* 0x000e620008000800 */
[----:B------:R-:W2:Y:S01]  /*1690*/  S2UR UR8, SR_CgaCtaId ;  /* 0x00000000000879c3 */ /* 0x000ea20000008800 */
[----:B------:R-:W-:Y:S01]  /*16a0*/  PLOP3.LUT P1, PT, PT, PT, UP3, 0x80, 0x8 ;  /* 0x000000000008781c */ /* 0x000fe20003f2f038 */
[----:B------:R-:W-:Y:S01]  /*16b0*/  IMAD.MOV.U32 R12, RZ, RZ, 0x1 ;  /* 0x00000001ff0c7424 */ /* 0x000fe200078e00ff */
[----:B------:R-:W-:Y:S01]  /*16c0*/  UMOV UR7, 0x400 ;  /* 0x0000040000077882 */ /* 0x000fe20000000000 */
[----:B------:R-:W-:Y:S01]  /*16d0*/  UISETP.NE.AND UP1, UPT, UR17, URZ, UPT ;  /* 0x000000ff1100728c */ /* 0x000fe2000bf25270 */
[----:B------:R-:W-:Y:S02]  /*16e0*/  ISETP.EQ.OR P2, PT, R0, RZ, P3 ;  /* 0x000000ff0000720c */ /* 0x000fe40001f42670 */
[----:B------:R-:W-:Y:S02]  /*16f0*/  CS2R R10, SRZ ;  /* 0x00000000000a7805 */ /* 0x000fe4000001ff00 */
[----:B------:R-:W-:Y:S01]  /*1700*/  PLOP3.LUT P1, PT, P1, PT, PT, 0x8, 0x80 ;  /* 0x000000000080781c */ /* 0x000fe20000f2e170 */
[----:B------:R-:W-:Y:S01]  /*1710*/  IMAD.MOV.U32 R9, RZ, RZ, RZ ;  /* 0x000000ffff097224 */ /* 0x000fe200078e00ff */
[----:B------:R-:W3:Y:S01]  /*1720*/  LDCU UR40, c[0x0][0x370] ;  /* 0x00006e00ff2877ac */ /* 0x000ee20008000800 */
[----:B------:R-:W-:Y:S01]  /*1730*/  IMAD.MOV.U32 R8, RZ, RZ, 0x1 ;  /* 0x00000001ff087424 */ /* 0x000fe200078e00ff */
[----:B------:R-:W4:Y:S01]  /*1740*/  LDCU.64 UR26, c[0x0][0x348] ;  /* 0x00006900ff1a77ac */ /* 0x000f220008000a00 */
[----:B-1----:R-:W-:-:S02]  /*1750*/  UIADD3 UR5, UPT, UPT, UR6, 0x1f, URZ ;  /* 0x0000001f06057890 */ /* 0x002fc4000fffe0ff */
[----:B------:R-:W-:Y:S02]  /*1760*/  USHF.R.U32.HI UR45, URZ, 0x5, UR28 ;  /* 0x00000005ff2d7899 */ /* 0x000fe4000801161c */
[----:B------:R-:W-:Y:S02]  /*1770*/  USHF.R.S32.HI UR4, URZ, 0x1f, UR5 ;  /* 0x0000001fff047899 */ /* 0x000fe40008011405 */
[----:B------:R-:W-:Y:S02]  /*1780*/  UIADD3 UR46, UPT, UPT, UR6, 0x3e, URZ ;  /* 0x0000003e062e7890 */ /* 0x000fe4000fffe0ff */
[----:B------:R-:W-:Y:S02]  /*1790*/  ULEA.HI UR4, UR4, UR5, URZ, 0x5 ;  /* 0x0000000504047291 */ /* 0x000fe4000f8f28ff */
[----:B------:R-:W-:Y:S02]  /*17a0*/  UIADD3 UR5, UPT, UPT, UR6, -0x1, URZ ;  /* 0xffffffff06057890 */ /* 0x000fe4000fffe0ff */
[----:B------:R-:W-:-:S02]  /*17b0*/  USHF.R.S32.HI UR43, URZ, 0x5, UR4 ;  /* 0x00000005ff2b7899 */ /* 0x000fc40008011404 */
[----:B------:R-:W-:Y:S02]  /*17c0*/  UISETP.GE.U32.AND UP2, UPT, UR5, -0x3f, UPT ;  /* 0xffffffc10500788c */ /* 0x000fe4000bf46070 */
[----:B------:R-:W-:Y:S02]  /*17d0*/  UISETP.LT.U32.AND UP0, UPT, UR43, 0x6, UPT ;  /* 0x000000062b00788c */ /* 0x000fe4000bf01070 */
[----:B--2---:R-:W-:Y:S02]  /*17e0*/  ULEA UR7, UR8, UR7, 0x18 ;  /* 0x0000000708077291 */ /* 0x004fe4000f8ec0ff */
[----:B------:R-:W-:Y:S02]  /*17f0*/  USEL UR41, UR43, 0x6, UP0 ;  /* 0x000000062b297887 */ /* 0x000fe40008000000 */
[----:B------:R-:W-:Y:S02]  /*1800*/  ULEA UR29, UR28, UR7, 0x1 ;  /* 0x000000071c1d7291 */ /* 0x000fe4000f8e08ff */
[----:B------:R-:W-:-:S02]  /*1810*/  UIADD3 UR21, UPT, UPT, UR41, -0x1, URZ ;  /* 0xffffffff29157890 */ /* 0x000fc4000fffe0ff */
[----:B------:R-:W-:Y:S01]  /*1820*/  @UP2 UIADD3 UR21, UPT, UPT, UR41, URZ, URZ ;  /* 0x000000ff29152290 */ /* 0x000fe2000fffe0ff */
[----:B------:R-:W1:Y:S01]  /*1830*/  LDCU UR39, c[0x0][0x374] ;  /* 0x00006e80ff2777ac */ /* 0x000e620008000800 */
[----:B------:R-:W-:Y:S02]  /*1840*/  USEL UR24, UR48, 0x2, UP1 ;  /* 0x0000000230187887 */ /* 0x000fe40008800000 */
[----:B------:R-:W-:Y:S02]  /*1850*/  UIADD3 UR29, UPT, UPT, UR29, 0x10800, URZ ;  /* 0x000108001d1d7890 */ /* 0x000fe4000fffe0ff */
[----:B------:R-:W-:Y:S02]  /*1860*/  UIADD3 UR44, UPT, UPT, UR43, -UR41, URZ ;  /* 0x800000292b2c7290 */ /* 0x000fe4000fffe0ff */
[----:B------:R-:W-:Y:S01]  /*1870*/  UIADD3 UR21, UPT, UPT, UR21, 0x1, URZ ;  /* 0x0000000115157890 */ /* 0x000fe2000fffe0ff */
[----:B---34-:R-:W-:-:S11]  /*1880*/  UMOV UR5, URZ ;  /* 0x000000ff00057c82 */ /* 0x018fd60008000000 */
.L_x_42:
[----:B------:R-:W2:Y:S02]  /*1890*/  S2UR UR4, SR_CgaCtaId ;  /* 0x00000000000479c3 */ /* 0x000ea40000008800 */
[----:B--2---:R-:W-:-:S09]  /*18a0*/  UISETP.NE.AND UP0, UPT, UR4, URZ, UPT ;  /* 0x000000ff0400728c */ /* 0x004fd2000bf05270 */
[----:B------:R-:W-:Y:S05]  /*18b0*/  BRA.U UP0, `(.L_x_23) ;  /* 0x0000000100287547 */ /* 0x000fea000b800000 */
[----:B------:R-:W-:Y:S02]  /*18c0*/  LEA R0, R9, UR7, 0x3 ;  /* 0x0000000709007c11 */ /* 0x000fe4000f8e18ff */
[----:B------:R-:W-:-:S04]  /*18d0*/  SHF.L.U32 R2, R8, 0x1f, RZ ;  /* 0x0000001f08027819 */ /* 0x000fc800000006ff */
[----:B------:R-:W2:Y:S02]  /*18e0*/  SYNCS.PHASECHK.TRANS64.TRYWAIT P0, [R0+URZ+0x100], R2 ;  /* 0x00010002000075a7 */ /* 0x000ea400080011ff */
[----:B--2---:R-:W-:Y:S05]  /*18f0*/  @!P0 BRA `(.L_x_24) ;  /* 0x0000009800e88947 */ /* 0x004fea0003800000 */
.L_x_138:
[----:B------:R-:W-:Y:S01]  /*1900*/  VIADD R9, R9, 0x1 ;  /* 0x0000000109097836 */ /* 0x000fe20000000000 */
[----:B------:R2:W-:Y:S04]  /*1910*/  SYNCS.ARRIVE.TRANS64.A1T0 RZ, [R0+URZ+0xf0], RZ ;  /* 0x0000f0ff00ff79a7 */ /* 0x0005e800081000ff */
[----:B------:R-:W-:-:S04]  /*1920*/  ISETP.NE.AND P0, PT, R9, 0x2, PT ;  /* 0x000000020900780c */ /* 0x000fc80003f05270 */
[----:B------:R-:W-:Y:S02]  /*1930*/  SEL R9, R9, RZ, P0 ;  /* 0x000000ff09097207 */ /* 0x000fe40000000000 */
[----:B--2---:R-:W-:-:S04]  /*1940*/  SEL R0, RZ, 0x1, P0 ;  /* 0x00000001ff007807 */ /* 0x004fc80000000000 */
[----:B------:R-:W-:-:S07]  /*1950*/  LOP3.LUT R8, R8, R0, RZ, 0x3c, !PT ;  /* 0x0000000008087212 */ /* 0x000fce00078e3cff */
.L_x_23:
[----:B------:R-:W-:Y:S01]  /*1960*/  ULEA UR4, UR5, UR7, 0x3 ;  /* 0x0000000705047291 */ /* 0x000fe2000f8e18ff */
[----:B------:R-:W-:Y:S01]  /*1970*/  SHF.L.U32 R0, R12, 0x1f, RZ ;  /* 0x0000001f0c007819 */ /* 0x000fe200000006ff */
[----:B------:R-:W-:Y:S02]  /*1980*/  UISETP.GE.U32.AND UP0, UPT, UR46, 0x3f, UPT ;  /* 0x0000003f2e00788c */ /* 0x000fe4000bf06070 */
[----:B------:R-:W-:Y:S02]  /*1990*/  USHF.L.U32 UR11, UR20, 0x8, URZ ;  /* 0x00000008140b7899 */ /* 0x000fe400080006ff */
[----:B------:R-:W-:Y:S01]  /*19a0*/  ULEA UR35, UR16, UR45, 0x7 ;  /* 0x0000002d10237291 */ /* 0x000fe2000f8e38ff */
[----:B------:R-:W-:Y:S02]  /*19b0*/  UMOV UR13, URZ ;  /* 0x000000ff000d7c82 */ /* 0x000fe40008000000 */
[----:B------:R2:W3:Y:S02]  /*19c0*/  SYNCS.PHASECHK.TRANS64.TRYWAIT P0, [UR4+0x30], R0 ;  /* 0x00003000ff0075a7 */ /* 0x0004e40008001104 */
[----:B------:R-:W-:Y:S07]  /*19d0*/  BRA.U !UP0, `(.L_x_25) ;  /* 0x0000000108c07547 */ /* 0x000fee000b800000 */
[----:B------:R-:W-:Y:S01]  /*19e0*/  UMOV UR6, URZ ;  /* 0x000000ff00067c82 */ /* 0x000fe20008000000 */
[----:B------:R-:W-:-:S05]  /*19f0*/  UMOV UR4, UR5 ;  /* 0x0000000500047c82 */ /* 0x000fca0008000000 */
.L_x_31:
[----:B------:R-:W-:Y:S01]  /*1a00*/  ULEA UR33, UR4, UR7, 0x3 ;  /* 0x0000000704217291 */ /* 0x000fe2000f8e18ff */
[----:B---3--:R-:W-:Y:S01]  /*1a10*/  @!P3 MOV R2, 0x6000 ;  /* 0x000060000002b802 */ /* 0x008fe20000000f00 */
[----:B-1-3--:R-:W-:Y:S10]  /*1a20*/  @P0 BRA `(.L_x_26) ;  /* 0x00000000000c0947 */ /* 0x00aff40003800000 */
[----:B------:R-:W-:-:S04]  /*1a30*/  SHF.L.U32 R3, R12, 0x1f, RZ ;  /* 0x0000001f0c037819 */ /* 0x000fc800000006ff */
[----:B------:R-:W3:Y:S02]  /*1a40*/  SYNCS.PHASECHK.TRANS64.TRYWAIT P0, [UR33+0x30], R3 ;  /* 0x00003003ff0075a7 */ /* 0x000ee40008001121 */
[----:B---3--:R-:W-:Y:S05]  /*1a50*/  @!P0 BRA `(.L_x_27) ;  /* 0x0000009800a48947 */ /* 0x008fea0003800000 */
.L_x_26:
[----:B------:R3:W-:Y:S01]  /*1a60*/  @!P3 SYNCS.ARRIVE.TRANS64 RZ, [UR33], R2 ;  /* 0x00000002ffffb9a7 */ /* 0x0007e20008000021 */
[----:B------:R-:W-:-:S04]  /*1a70*/  ULOP3.LUT UR5, UR24, 0x2, URZ, 0xfc, !UPT ;  /* 0x0000000218057892 */ /* 0x000fc8000f8efcff */
[----:B------:R-:W-:-:S09]  /*1a80*/  UISETP.NE.AND UP0, UPT, UR5, 0x2, UPT ;  /* 0x000000020500788c */ /* 0x000fd2000bf05270 */
[----:B------:R-:W-:Y:S05]  /*1a90*/  BRA.U UP0, `(.L_x_28) ;  /* 0x0000000100047547 */ /* 0x000fea000b800000 */
[----:B-1----:R-:W-:Y:S05]  /*1aa0*/  BPT.TRAP 0x1 ;  /* 0x000000040000795c */ /* 0x002fea0000300000 */
.L_x_28:
[----:B------:R-:W-:Y:S04]  /*1ab0*/  BSSY.RECONVERGENT B0, `(.L_x_29) ;  /* 0x0000003000007945 */ /* 0x000fe80003800200 */
[----:B------:R-:W-:Y:S05]  /*1ac0*/  @P2 BRA `(.L_x_30) ;  /* 0x0000000000042947 */ /* 0x000fea0003800000 */
[----:B-1----:R-:W-:Y:S05]  /*1ad0*/  BPT.TRAP 0x1 ;  /* 0x000000040000795c */ /* 0x002fea0000300000 */
.L_x_30:
[----:B-1----:R-:W-:Y:S05]  /*1ae0*/  BSYNC.RECONVERGENT B0 ;  /* 0x0000000000007941 */ /* 0x002fea0003800200 */
.L_x_29:
[----:B------:R-:W-:Y:S02]  /*1af0*/  UIADD3 UR5, UPT, UPT, UR4, 0x1, URZ ;  /* 0x0000000104057890 */ /* 0x000fe4000fffe0ff */
[----:B------:R-:W-:Y:S02]  /*1b00*/  UIADD3 UR16, UP1, UPT, UR26, 0x80, URZ ;  /* 0x000000801a107890 */ /* 0x000fe4000ff3e0ff */
[----:B------:R-:W-:Y:S02]  /*1b10*/  UISETP.NE.AND UP0, UPT, UR5, 0x6, UPT ;  /* 0x000000060500788c */ /* 0x000fe4000bf05270 */
[----:B------:R-:W-:Y:S02]  /*1b20*/  USHF.L.U32 UR34, UR6, 0x5, URZ ;  /* 0x0000000506227899 */ /* 0x000fe400080006ff */
[----:B------:R-:W-:Y:S02]  /*1b30*/  USEL UR9, URZ, 0x1, UP0 ;  /* 0x00000001ff097887 */ /* 0x000fe40008000000 */
[----:B------:R-:W-:-:S02]  /*1b40*/  USEL UR5, UR5, URZ, UP0 ;  /* 0x000000ff05057287 */ /* 0x000fc40008000000 */
[----:B------:R-:W-:Y:S02]  /*1b50*/  UIADD3 UR14, UP0, UPT, UR26, 0x180, URZ ;  /* 0x000001801a0e7890 */ /* 0x000fe4000ff1e0ff */
[----:B------:R-:W-:Y:S01]  /*1b60*/  ULEA UR8, UR5, UR7, 0x3 ;  /* 0x0000000705087291 */ /* 0x000fe2000f8e18ff */
[----:B------:R-:W-:Y:S01]  /*1b70*/  LOP3.LUT R12, R12, UR9, RZ, 0x3c, !PT ;  /* 0x000000090c0c7c12 */ /* 0x000fe2000f8e3cff */
[----:B------:R-:W-:Y:S02]  /*1b80*/  ULEA UR9, UR4, UR28, 0xc ;  /* 0x0000001c04097291 */ /* 0x000fe4000f8e60ff */
[----:B------:R-:W-:Y:S01]  /*1b90*/  UIADD3.X UR17, UPT, UPT, URZ, UR27, URZ, UP1, !UPT ;  /* 0x0000001bff117290 */ /* 0x000fe20008ffe4ff */
[----:B--2---:R-:W-:Y:S01]  /*1ba0*/  SHF.L.U32 R0, R12, 0x1f, RZ ;  /* 0x0000001f0c007819 */ /* 0x004fe200000006ff */
[----:B------:R-:W-:Y:S02]  /*1bb0*/  ULEA UR9, UR9, UR7, 0x1 ;  /* 0x0000000709097291 */ /* 0x000fe4000f8e08ff */
[----:B------:R-:W-:Y:S01]  /*1bc0*/  UIADD3.X UR15, UPT, UPT, URZ, UR27, URZ, UP0, !UPT ;  /* 0x0000001bff0f7290 */ /* 0x000fe200087fe4ff */
[----:B------:R4:W1:Y:S01]  /*1bd0*/  SYNCS.PHASECHK.TRANS64.TRYWAIT P0, [UR8+0x30], R0 ;  /* 0x00003000ff0075a7 */ /* 0x0008620008001108 */
[----:B------:R-:W-:-:S02]  /*1be0*/  ULEA UR8, UR4, UR7, 0xe ;  /* 0x0000000704087291 */ /* 0x000fc4000f8e70ff */
[----:B------:R-:W-:Y:S02]  /*1bf0*/  UIADD3 UR32, UPT, UPT, UR9, 0x10800, URZ ;  /* 0x0001080009207890 */ /* 0x000fe4000fffe0ff */
[----:B------:R-:W-:Y:S01]  /*1c00*/  UIADD3 UR8, UPT, UPT, UR8, 0x1c800, URZ ;  /* 0x0001c80008087890 */ /* 0x000fe2000fffe0ff */
[----:B------:R-:W-:Y:S01]  /*1c10*/  UMOV UR13, 0x30000 ;  /* 0x00030000000d7882 */ /* 0x000fe20000000000 */
[----:B------:R-:W-:Y:S01]  /*1c20*/  UMOV UR18, 0x0 ;  /* 0x0000000000127882 */ /* 0x000fe20000000000 */
[----:B------:R-:W-:Y:S01]  /*1c30*/  UMOV UR19, 0x10000000 ;  /* 0x1000000000137882 */ /* 0x000fe20000000000 */
[----:B------:R-:W-:Y:S01]  /*1c40*/  UMOV UR12, UR36 ;  /* 0x00000024000c7c82 */ /* 0x000fe20008000000 */
[----:B------:R-:W-:Y:S01]  /*1c50*/  UMOV UR9, UR33 ;  /* 0x0000002100097c82 */ /* 0x000fe20008000000 */
[----:B------:R-:W-:Y:S01]  /*1c60*/  UMOV UR10, UR34 ;  /* 0x00000022000a7c82 */ /* 0x000fe20008000000 */
[----:B------:R2:W-:Y:S01]  /*1c70*/  UTMALDG.3D.MULTICAST [UR32], [UR16], UR13, desc[UR18] ;  /* 0x00001220100073b4 */ /* 0x0005e2000801180d */
[----:B------:R-:W-:Y:S01]  /*1c80*/  UIADD3 UR6, UPT, UPT, UR6, 0x1, URZ ;  /* 0x0000000106067890 */ /* 0x000fe2000fffe0ff */
[----:B------:R-:W-:-:S03]  /*1c90*/  UMOV UR4, UR5 ;  /* 0x0000000500047c82 */ /* 0x000fc60008000000 */
[----:B------:R-:W-:Y:S01]  /*1ca0*/  UISETP.NE.AND UP0, UPT, UR6, UR21, UPT ;  /* 0x000000150600728c */ /* 0x000fe2000bf05270 */
[----:B------:R4:W-:Y:S01]  /*1cb0*/  UTMALDG.3D [UR8], [UR14], desc[UR18] ;  /* 0x000012080e0075b4 */ /* 0x0009e20008011000 */
[----:B--2---:R-:W-:-:S07]  /*1cc0*/  UMOV UR13, UR21 ;  /* 0x00000015000d7c82 */ /* 0x004fce0008000000 */
[----:B----4-:R-:W-:Y:S05]  /*1cd0*/  BRA.U UP0, `(.L_x_31) ;  /* 0xfffffffd00487547 */ /* 0x010fea000b83ffff */
.L_x_25:
[----:B------:R-:W-:Y:S01]  /*1ce0*/  ULEA UR4, UR5, UR7, 0x3 ;  /* 0x0000000705047291 */ /* 0x000fe2000f8e18ff */
[----:B--2---:R-:W-:Y:S01]  /*1cf0*/  SHF.L.U32 R0, R12, 0x1f, RZ ;  /* 0x0000001f0c007819 */ /* 0x004fe200000006ff */
[----:B------:R-:W-:Y:S01]  /*1d00*/  @!P1 SYNCS.ARRIVE.TRANS64.A1T0 RZ, [UR7+0xa8], RZ ;  /* 0x0000a8ffffff99a7 */ /* 0x000fe20008100007 */
[----:B------:R-:W-:-:S06]  /*1d10*/  UISETP.GT.AND UP0, UPT, UR43, UR41, UPT ;  /* 0x000000292b00728c */ /* 0x000fcc000bf04270 */
[----:B-1-3--:R1:W2:Y:S03]  /*1d20*/  SYNCS.PHASECHK.TRANS64.TRYWAIT P0, [UR4+0x30], R0 ;  /* 0x00003000ff0075a7 */ /* 0x00a2a60008001104 */
[----:B------:R-:W-:Y:S05]  /*1d30*/  BRA.U !UP0, `(.L_x_32) ;  /* 0x0000000108bc7547 */ /* 0x000fea000b800000 */
[----:B------:R-:W-:Y:S01]  /*1d40*/  UIADD3 UR25, UPT, UPT, UR44, UR13, URZ ;  /* 0x0000000d2c197290 */ /* 0x000fe2000fffe0ff */
[----:B------:R-:W-:-:S11]  /*1d50*/  UMOV UR4, UR5 ;  /* 0x0000000500047c82 */ /* 0x000fd60008000000 */
.L_x_38:
[----:B------:R-:W-:Y:S01]  /*1d60*/  ULEA UR17, UR4, UR7, 0x3 ;  /* 0x0000000704117291 */ /* 0x000fe2000f8e18ff */
[----:B--2---:R-:W-:Y:S01]  /*1d70*/  @!P3 MOV R2, 0x6000 ;  /* 0x000060000002b802 */ /* 0x004fe20000000f00 */
[----:B--2-4-:R-:W-:Y:S10]  /*1d80*/  @P0 BRA `(.L_x_33) ;  /* 0x00000000000c0947 */ /* 0x014ff40003800000 */
[----:B------:R-:W-:-:S04]  /*1d90*/  SHF.L.U32 R3, R12, 0x1f, RZ ;  /* 0x0000001f0c037819 */ /* 0x000fc800000006ff */
[----:B------:R-:W2:Y:S02]  /*1da0*/  SYNCS.PHASECHK.TRANS64.TRYWAIT P0, [UR17+0x30], R3 ;  /* 0x00003003ff0075a7 */ /* 0x000ea40008001111 */
[----:B--2---:R-:W-:Y:S05]  /*1db0*/  @!P0 BRA `(.L_x_34) ;  /* 0x0000009400e48947 */ /* 0x004fea0003800000 */
.L_x_33:
[----:B------:R2:W-:Y:S01]  /*1dc0*/  @!P3 SYNCS.ARRIVE.TRANS64 RZ, [UR17], R2 ;  /* 0x00000002ffffb9a7 */ /* 0x0005e20008000011 */
[----:B------:R-:W-:-:S04]  /*1dd0*/  ULOP3.LUT UR5, UR24, 0x2, URZ, 0xfc, !UPT ;  /* 0x0000000218057892 */ /* 0x000fc8000f8efcff */
[----:B------:R-:W-:-:S09]  /*1de0*/  UISETP.NE.AND UP0, UPT, UR5, 0x2, UPT ;  /* 0x000000020500788c */ /* 0x000fd2000bf05270 */
[----:B------:R-:W-:Y:S05]  /*1df0*/  BRA.U UP0, `(.L_x_35) ;  /* 0x0000000100047547 */ /* 0x000fea000b800000 */
[----:B------:R-:W-:Y:S05]  /*1e00*/  BPT.TRAP 0x1 ;  /* 0x000000040000795c */ /* 0x000fea0000300000 */
.L_x_35:
[----:B------:R-:W-:Y:S04]  /*1e10*/  BSSY.RECONVERGENT B0, `(.L_x_36) ;  /* 0x0000003000007945 */ /* 0x000fe80003800200 */
[----:B------:R-:W-:Y:S05]  /*1e20*/  @P2 BRA `(.L_x_37) ;  /* 0x0000000000042947 */ /* 0x000fea0003800000 */
[----:B------:R-:W-:Y:S05]  /*1e30*/  BPT.TRAP 0x1 ;  /* 0x000000040000795c */ /* 0x000fea0000300000 */
.L_x_37:
[----:B------:R-:W-:Y:S05]  /*1e40*/  BSYNC.RECONVERGENT B0 ;  /* 0x0000000000007941 */ /* 0x000fea0003800200 */
.L_x_36:
[----:B------:R-:W-:Y:S02]  /*1e50*/  UIADD3 UR5, UPT, UPT, UR4, 0x1, URZ ;  /* 0x0000000104057890 */ /* 0x000fe4000fffe0ff */
[----:B------:R-:W-:Y:S02]  /*1e60*/  UIADD3 UR14, UP1, UPT, UR26, 0x80, URZ ;  /* 0x000000801a0e7890 */ /* 0x000fe4000ff3e0ff */
[----:B------:R-:W-:Y:S02]  /*1e70*/  UISETP.NE.AND UP0, UPT, UR5, 0x6, UPT ;  /* 0x000000060500788c */ /* 0x000fe4000bf05270 */
[----:B------:R-:W-:Y:S02]  /*1e80*/  USHF.L.U32 UR18, UR13, 0x5, URZ ;  /* 0x000000050d127899 */ /* 0x000fe400080006ff */
[----:B------:R-:W-:Y:S02]  /*1e90*/  USEL UR8, URZ, 0x1, UP0 ;  /* 0x00000001ff087887 */ /* 0x000fe40008000000 */
[----:B------:R-:W-:-:S02]  /*1ea0*/  USEL UR5, UR5, URZ, UP0 ;  /* 0x000000ff05057287 */ /* 0x000fc40008000000 */
[----:B------:R-:W-:Y:S02]  /*1eb0*/  UIADD3 UR22, UP0, UPT, UR26, 0x180, URZ ;  /* 0x000001801a167890 */ /* 0x000fe4000ff1e0ff */
[----:B------:R-:W-:Y:S01]  /*1ec0*/  LOP3.LUT R12, R12, UR8, RZ, 0x3c, !PT ;  /* 0x000000080c0c7c12 */ /* 0x000fe2000f8e3cff */
[----:B------:R-:W-:Y:S02]  /*1ed0*/  ULEA UR6, UR5, UR7, 0x3 ;  /* 0x0000000705067291 */ /* 0x000fe4000f8e18ff */
[----:B------:R-:W-:Y:S01]  /*1ee0*/  ULEA UR8, UR4, UR7, 0xe ;  /* 0x0000000704087291 */ /* 0x000fe2000f8e70ff */
[----:B-1----:R-:W-:Y:S01]  /*1ef0*/  SHF.L.U32 R0, R12, 0x1f, RZ ;  /* 0x0000001f0c007819 */ /* 0x002fe200000006ff */
[----:B------:R-:W-:Y:S02]  /*1f00*/  ULEA UR16, UR4, UR29, 0xd ;  /* 0x0000001d04107291 */ /* 0x000fe4000f8e68ff */
[----:B------:R-:W-:Y:S02]  /*1f10*/  UIADD3.X UR15, UPT, UPT, URZ, UR27, URZ, UP1, !UPT ;  /* 0x0000001bff0f7290 */ /* 0x000fe40008ffe4ff */
[----:B------:R-:W-:Y:S01]  /*1f20*/  UIADD3 UR8, UPT, UPT, UR8, 0x1c800, URZ ;  /* 0x0001c80008087890 */ /* 0x000fe2000fffe0ff */
[----:B------:R3:W4:Y:S01]  /*1f30*/  SYNCS.PHASECHK.TRANS64.TRYWAIT P0, [UR6+0x30], R0 ;  /* 0x00003000ff0075a7 */ /* 0x0007220008001106 */
[----:B------:R-:W-:Y:S01]  /*1f40*/  UIADD3.X UR23, UPT, UPT, URZ, UR27, URZ, UP0, !UPT ;  /* 0x0000001bff177290 */ /* 0x000fe200087fe4ff */
[----:B------:R-:W-:Y:S01]  /*1f50*/  UMOV UR6, 0x30000 ;  /* 0x0003000000067882 */ /* 0x000fe20000000000 */
[----:B------:R-:W-:Y:S01]  /*1f60*/  UMOV UR30, 0x0 ;  /* 0x00000000001e7882 */ /* 0x000fe20000000000 */
[----:B------:R-:W-:Y:S01]  /*1f70*/  UMOV UR31, 0x10000000 ;  /* 0x10000000001f7882 */ /* 0x000fe20000000000 */
[----:B------:R-:W-:Y:S01]  /*1f80*/  UMOV UR19, UR35 ;  /* 0x0000002300137c82 */ /* 0x000fe20008000000 */
[----:B------:R-:W-:Y:S01]  /*1f90*/  UMOV UR20, UR36 ;  /* 0x0000002400147c82 */ /* 0x000fe20008000000 */
[----:B------:R-:W-:Y:S01]  /*1fa0*/  UMOV UR12, UR36 ;  /* 0x00000024000c7c82 */ /* 0x000fe20008000000 */
[----:B------:R-:W-:Y:S01]  /*1fb0*/  UMOV UR9, UR17 ;  /* 0x0000001100097c82 */ /* 0x000fe20008000000 */
[----:B------:R-:W-:Y:S01]  /*1fc0*/  UMOV UR10, UR18 ;  /* 0x00000012000a7c82 */ /* 0x000fe20008000000 */
[----:B------:R3:W-:Y:S01]  /*1fd0*/  UTMALDG.3D.MULTICAST [UR16], [UR14], UR6, desc[UR30] ;  /* 0x00001e100e0073b4 */ /* 0x0007e20008011806 */
[----:B------:R-:W-:Y:S01]  /*1fe0*/  UIADD3 UR13, UPT, UPT, UR13, 0x1, URZ ;  /* 0x000000010d0d7890 */ /* 0x000fe2000fffe0ff */
[----:B------:R-:W-:-:S03]  /*1ff0*/  UMOV UR4, UR5 ;  /* 0x0000000500047c82 */ /* 0x000fc60008000000 */
[----:B------:R-:W-:Y:S01]  /*2000*/  UISETP.NE.AND UP0, UPT, UR13, UR25, UPT ;  /* 0x000000190d00728c */ /* 0x000fe2000bf05270 */
[----:B------:R3:W-:Y:S08]  /*2010*/  UTMALDG.3D [UR8], [UR22], desc[UR30] ;  /* 0x00001e08160075b4 */ /* 0x0007f00008011000 */
[----:B---3--:R-:W-:Y:S05]  /*2020*/  BRA.U UP0, `(.L_x_38) ;  /* 0xfffffffd004c7547 */ /* 0x008fea000b83ffff */
.L_x_32:
[C---:B------:R-:W-:Y:S01]  /*2030*/  LEA R3, R11.reuse, UR7, 0x3 ;  /* 0x000000070b037c11 */ /* 0x040fe2000f8e18ff */
[----:B------:R-:W-:Y:S01]  /*2040*/  NOP ;  /* 0x0000000000007918 */ /* 0x000fe20000000000 */
[----:B-1----:R-:W-:Y:S02]  /*2050*/  SHF.L.U32 R0, R10, 0x1f, RZ ;  /* 0x0000001f0a007819 */ /* 0x002fe400000006ff */
[----:B------:R-:W-:Y:S02]  /*2060*/  LEA R4, R11, UR7, 0x4 ;  /* 0x000000070b047c11 */ /* 0x000fe4000f8e20ff */
[----:B--2-4-:R-:W1:Y:S02]  /*2070*/  SYNCS.PHASECHK.TRANS64.TRYWAIT P0, [R3+URZ+0xb0], R0 ;  /* 0x0000b000030075a7 */ /* 0x014e6400080011ff */
[----:B-1----:R-:W-:Y:S05]  /*2080*/  @!P0 BRA `(.L_x_39) ;  /* 0x0000009400488947 */ /* 0x002fea0003800000 */
.L_x_141:
[----:B------:R-:W2:Y:S01]  /*2090*/  LDS.128 R4, [R4+0x120] ;  /* 0x0001200004047984 */ /* 0x000ea20000000c00 */
[----:B------:R-:W-:Y:S01]  /*20a0*/  UISETP.GE.AND UP0, UPT, UR42, 0x1, UPT ;  /* 0x000000012a00788c */ /* 0x000fe2000bf06270 */
[----:B------:R-:W-:Y:S01]  /*20b0*/  @!PT LDS RZ, [RZ] ;  /* 0x00000000fffff984 */ /* 0x000fe20000000800 */
[----:B------:R-:W-:Y:S01]  /*20c0*/  @!PT LDS RZ, [RZ] ;  /* 0x00000000fffff984 */ /* 0x000fe20000000800 */
[----:B------:R-:W-:Y:S01]  /*20d0*/  @!PT LDS RZ, [RZ] ;  /* 0x00000000fffff984 */ /* 0x000fe20000000800 */
[----:B------:R-:W-:Y:S01]  /*20e0*/  @!PT LDS RZ, [RZ] ;  /* 0x00000000fffff984 */ /* 0x000fe20000000800 */
[----:B------:R3:W-:Y:S06]  /*20f0*/  MEMBAR.ALL.CTA ;  /* 0x0000000000007992 */ /* 0x0007ec0000008000 */
[----:B---3--:R-:W3:Y:S01]  /*2100*/  FENCE.VIEW.ASYNC.S ;  /* 0x00000000000073c6 */ /* 0x008ee20000000000 */
[----:B--2---:R-:W-:-:S13]  /*2110*/  LOP3.LUT P0, RZ, R6, 0x1, RZ, 0xc0, !PT ;  /* 0x0000000106ff7812 */ /* 0x004fda000780c0ff */
[----:B---3--:R-:W-:Y:S01]  /*2120*/  VOTEU.ANY UP1, P0 ;  /* 0x0000000000ff7886 */ /* 0x008fe20000020100 */
[----:B------:R-:W-:-:S13]  /*2130*/  PLOP3.LUT P0, PT, PT, PT, UP1, 0x80, 0x8 ;  /* 0x000000000008781c */ /* 0x000fda0003f0f018 */
[----:B-1----:R-:W-:Y:S02]  /*2140*/  @P0 LOP3.LUT R0, R5, 0xffff, RZ, 0xc0, !PT ;  /* 0x0000ffff05000812 */ /* 0x002fe400078ec0ff */
[----:B------:R-:W-:Y:S02]  /*2150*/  @P0 MOV R2, R4 ;  /* 0x0000000400020202 */ /* 0x000fe40000000f00 */
[----:B------:R-:W-:Y:S01]  /*2160*/  @P0 R2UR UR6, R0 ;  /* 0x00000000000602ca */ /* 0x000fe200000e0000 */
[----:B------:R-:W-:Y:S01]  /*2170*/  VIADD R0, R3, 0xc0 ;  /* 0x000000c003007836 */ /* 0x000fe20000000000 */
[----:B------:R-:W-:Y:S02]  /*2180*/  @P0 SHF.R.U32.HI R4, RZ, 0x10, R5 ;  /* 0x00000010ff040819 */ /* 0x000fe40000011605 */
[----:B------:R-:W-:Y:S02]  /*2190*/  @P0 R2UR UR8, R2 ;  /* 0x00000000020802ca */ /* 0x000fe400000e0000 */
[----:B------:R-:W-:-:S02]  /*21a0*/  PRMT R0, RZ, 0x654, R0 ;  /* 0x00000654ff007816 */ /* 0x000fc40000000000 */
[----:B------:R-:W-:Y:S02]  /*21b0*/  @P0 R2UR UR4, R4 ;  /* 0x00000000040402ca */ /* 0x000fe400000e0000 */
[----:B------:R1:W-:Y:S03]  /*21c0*/  SYNCS.ARRIVE.TRANS64.RED.A1T0 RZ, [R0+URZ], RZ ;  /* 0x000000ff00ff79a7 */ /* 0x0003e600081004ff */
[----:B------:R-:W-:-:S04]  /*21d0*/  @UP1 UMOV UR37, UR6 ;  /* 0x0000000600251c82 */ /* 0x000fc80008000000 */
[----:B------:R-:W-:-:S04]  /*21e0*/  @UP1 UMOV UR38, UR8 ;  /* 0x0000000800261c82 */ /* 0x000fc80008000000 */
[----:B------:R-:W-:Y:S01]  /*21f0*/  @UP1 UMOV UR36, UR4 ;  /* 0x0000000400241c82 */ /* 0x000fe20008000000 */
[----:B------:R-:W-:Y:S05]  /*2200*/  BRA.U !UP0, `(.L_x_40) ;  /* 0x0000000108d47547 */ /* 0x000fea000b800000 */
[----:B------:R-:W2:Y:S01]  /*2210*/  LDCU.128 UR12, c[0x0][0xb10] ;  /* 0x00016200ff0c77ac */ /* 0x000ea20008000c00 */
[----:B------:R-:W3:Y:S01]  /*2220*/  LDCU UR25, c[0x0][0xb20] ;  /* 0x00016400ff1977ac */ /* 0x000ee20008000800 */
[----:B------:R-:W4:Y:S01]  /*2230*/  LDCU UR20, c[0x0][0xb0c] ;  /* 0x00016180ff1477ac */ /* 0x000f220008000800 */
[----:B------:R-:W1:Y:S01]  /*2240*/  LDCU.64 UR10, c[0x0][0xb28] ;  /* 0x00016500ff0a77ac */ /* 0x000e620008000a00 */
[----:B------:R-:W-:Y:S02]  /*2250*/  UISETP.NE.AND UP3, UPT, UR42, 0x1, UPT ;  /* 0x000000012a00788c */ /* 0x000fe4000bf65270 */
[----:B--2---:R-:W-:Y:S02]  /*2260*/  UIMAD.WIDE.U32 UR16, UR39, UR15, URZ ;  /* 0x0000000f271072a5 */ /* 0x004fe4000f8e00ff */
[----:B------:R-:W-:Y:S02]  /*2270*/  UIMAD.WIDE.U32 UR8, UR40, UR12, URZ ;  /* 0x0000000c280872a5 */ /* 0x000fe4000f8e00ff */
[----:B------:R-:W-:-:S02]  /*2280*/  UISETP.NE.AND UP0, UPT, UR14, 0x1, UPT ;  /* 0x000000010e00788c */ /* 0x000fc4000bf05270 */
[----:B------:R-:W-:Y:S01]  /*2290*/  UIMAD.WIDE.U32 UR22, UR37, UR15, URZ ;  /* 0x0000000f251672a5 */ /* 0x000fe2000f8e00ff */
[----:B------:R-:W-:Y:S02]  /*22a0*/  UMOV UR16, UR17 ;  /* 0x0000001100107c82 */ /* 0x000fe40008000000 */
[----:B------:R-:W-:Y:S01]  /*22b0*/  UMOV UR8, UR9 ;  /* 0x0000000900087c82 */ /* 0x000fe20008000000 */
[----:B---3--:R-:W-:Y:S02]  /*22c0*/  USHF.R.U32.HI UR16, URZ, UR25, UR16 ;  /* 0x00000019ff107299 */ /* 0x008fe40008011610 */
[----:B----4-:R-:W-:Y:S02]  /*22d0*/  UISETP.NE.AND UP2, UPT, UR20, 0x1, UPT ;  /* 0x000000011400788c */ /* 0x010fe4000bf45270 */
[----:B------:R-:W-:Y:S02]  /*22e0*/  USHF.R.U32.HI UR8, URZ, UR13, UR8 ;  /* 0x0000000dff087299 */ /* 0x000fe40008011608 */
[----:B------:R-:W-:-:S02]  /*22f0*/  USEL UR6, UR39, UR16, !UP0 ;  /* 0x0000001027067287 */ /* 0x000fc4000c000000 */
[----:B------:R-:W-:Y:S02]  /*2300*/  USEL UR8, UR40, UR8, !UP2 ;  /* 0x0000000828087287 */ /* 0x000fe4000d000000 */
[----:B-1----:R-:W-:Y:S01]  /*2310*/  UIMAD.WIDE.U32 UR16, UR6, UR10, URZ ;  /* 0x0000000a061072a5 */ /* 0x002fe2000f8e00ff */
[----:B------:R-:W-:Y:S01]  /*2320*/  UMOV UR4, UR23 ;  /* 0x0000001700047c82 */ /* 0x000fe20008000000 */
[----:B------:R-:W-:Y:S02]  /*2330*/  UIMAD.WIDE.U32 UR18, UR38, UR12, URZ ;  /* 0x0000000c261272a5 */ /* 0x000fe4000f8e00ff */
[----:B------:R-:W-:-:S03]  /*2340*/  UIMAD.WIDE.U32 UR22, UR8, UR10, URZ ;  /* 0x0000000a081672a5 */ /* 0x000fc6000f8e00ff */
[----:B------:R-:W-:Y:S01]  /*2350*/  UMOV UR16, UR17 ;  /* 0x0000001100107c82 */ /* 0x000fe20008000000 */
[----:B------:R-:W-:Y:S02]  /*2360*/  USHF.R.U32.HI UR4, URZ, UR25, UR4 ;  /* 0x00000019ff047299 */ /* 0x000fe40008011604 */
[----:B------:R-:W-:Y:S01]  /*2370*/  @UP3 USHF.R.U32.HI UR6, URZ, UR11, UR16 ;  /* 0x0000000bff063299 */ /* 0x000fe20008011610 */
[----:B------:R-:W-:Y:S01]  /*2380*/  UMOV UR18, UR19 ;  /* 0x0000001300127c82 */ /* 0x000fe20008000000 */
[----:B------:R-:W-:Y:S01]  /*2390*/  UMOV UR22, UR23 ;  /* 0x0000001700167c82 */ /* 0x000fe20008000000 */
[----:B------:R-:W-:Y:S02]  /*23a0*/  USHF.R.U32.HI UR13, URZ, UR13, UR18 ;  /* 0x0000000dff0d7299 */ /* 0x000fe40008011612 */
[----:B------:R-:W-:Y:S02]  /*23b0*/  USEL UR4, UR37, UR4, !UP0 ;  /* 0x0000000425047287 */ /* 0x000fe4000c000000 */
[----:B------:R-:W-:-:S02]  /*23c0*/  @UP3 USHF.R.U32.HI UR8, URZ, UR11, UR22 ;  /* 0x0000000bff083299 */ /* 0x000fc40008011616 */
[----:B------:R-:W-:Y:S02]  /*23d0*/  UIMAD UR9, UR42, UR6, URZ ;  /* 0x000000062a0972a4 */ /* 0x000fe4000f8e02ff */
[----:B------:R-:W-:Y:S02]  /*23e0*/  USEL UR6, UR38, UR13, !UP2 ;  /* 0x0000000d26067287 */ /* 0x000fe4000d000000 */
[----:B------:R-:W-:Y:S02]  /*23f0*/  UIMAD UR12, UR42, UR8, URZ ;  /* 0x000000082a0c72a4 */ /* 0x000fe4000f8e02ff */
[----:B------:R-:W-:Y:S02]  /*2400*/  UISETP.GE.AND UP0, UPT, UR4, UR9, UPT ;  /* 0x000000090400728c */ /* 0x000fe4000bf06270 */
[----:B------:R-:W-:Y:S02]  /*2410*/  UIMAD.WIDE.U32 UR16, UR4, UR10, URZ ;  /* 0x0000000a041072a5 */ /* 0x000fe4000f8e00ff */
[----:B------:R-:W-:-:S02]  /*2420*/  UISETP.GE.OR UP0, UPT, UR6, UR12, UP0 ;  /* 0x0000000c0600728c */ /* 0x000fc40008706670 */
        /* <DEDUP_REMOVED lines=19> */
.L_x_40:
[----:B------:R-:W2:Y:S02]  /*2560*/  LDCU UR4, c[0x0][0xb30] ;  /* 0x00016600ff0477ac */ /* 0x000ea40008000800 */
[----:B--2---:R-:W-:-:S09]  /*2570*/  UISETP.NE.AND UP0, UPT, UR4, 0x1, UPT ;  /* 0x000000010400788c */ /* 0x004fd2000bf05270 */
[----:B------:R-:W-:Y:S05]  /*2580*/  BRA.U UP0, `(.L_x_41) ;  /* 0x0000000100447547 */ /* 0x000fea000b800000 */
[----:B------:R-:W2:Y:S01]  /*2590*/  LDCU.128 UR12, c[0x0][0xb10] ;  /* 0x00016200ff0c77ac */ /* 0x000ea20008000c00 */
[----:B------:R-:W3:Y:S01]  /*25a0*/  LDCU UR16, c[0x0][0xb0c] ;  /* 0x00016180ff1077ac */ /* 0x000ee20008000800 */
[----:B------:R-:W4:Y:S01]  /*25b0*/  LDCU UR17, c[0x0][0xb20] ;  /* 0x00016400ff1177ac */ /* 0x000f220008000800 */
[----:B--2---:R-:W-:Y:S02]  /*25c0*/  UIMAD.WIDE.U32 UR10, UR38, UR12, URZ ;  /* 0x0000000c260a72a5 */ /* 0x004fe4000f8e00ff */
[----:B------:R-:W-:Y:S02]  /*25d0*/  UIMAD.WIDE.U32 UR8, UR37, UR15, URZ ;  /* 0x0000000f250872a5 */ /* 0x000fe4000f8e00ff */
[----:B---3--:R-:W-:Y:S02]  /*25e0*/  UISETP.NE.AND UP2, UPT, UR16, 0x1, UPT ;  /* 0x000000011000788c */ /* 0x008fe4000bf45270 */
[----:B------:R-:W-:Y:S01]  /*25f0*/  UISETP.NE.AND UP0, UPT, UR14, 0x1, UPT ;  /* 0x000000010e00788c */ /* 0x000fe2000bf05270 */
[----:B------:R-:W-:-:S02]  /*2600*/  UMOV UR6, UR11 ;  /* 0x0000000b00067c82 */ /* 0x000fc40008000000 */
[----:B------:R-:W-:Y:S01]  /*2610*/  UMOV UR4, UR9 ;  /* 0x0000000900047c82 */ /* 0x000fe20008000000 */
[----:B------:R-:W-:Y:S02]  /*2620*/  USHF.R.U32.HI UR6, URZ, UR13, UR6 ;  /* 0x0000000dff067299 */ /* 0x000fe40008011606 */
[----:B----4-:R-:W-:Y:S02]  /*2630*/  USHF.R.U32.HI UR4, URZ, UR17, UR4 ;  /* 0x00000011ff047299 */ /* 0x010fe40008011604 */
[----:B------:R-:W-:Y:S02]  /*2640*/  USEL UR6, UR38, UR6, !UP2 ;  /* 0x0000000626067287 */ /* 0x000fe4000d000000 */
[----:B------:R-:W-:-:S04]  /*2650*/  USEL UR4, UR37, UR4, !UP0 ;  /* 0x0000000425047287 */ /* 0x000fc8000c000000 */
[----:B------:R-:W-:Y:S02]  /*2660*/  UIADD3 UR8, UPT, UPT, UR6, -UR4, URZ ;  /* 0x8000000406087290 */ /* 0x000fe4000fffe0ff */
[----:B------:R-:W-:Y:S02]  /*2670*/  UIADD3 UR4, UPT, UPT, -UR6, UR4, URZ ;  /* 0x0000000406047290 */ /* 0x000fe4000fffe1ff */
[----:B------:R-:W-:Y:S02]  /*2680*/  UIMAD UR37, UR8, UR14, UR37 ;  /* 0x0000000e082572a4 */ /* 0x000fe4000f8e0225 */
[----:B------:R-:W-:-:S12]  /*2690*/  UIMAD UR38, UR4, UR16, UR38 ;  /* 0x00000010042672a4 */ /* 0x000fd8000f8e0226 */
.L_x_41:
[----:B------:R-:W-:Y:S01]  /*26a0*/  VIADD R11, R11, 0x1 ;  /* 0x000000010b0b7836 */ /* 0x000fe20000000000 */
[----:B------:R-:W-:Y:S02]  /*26b0*/  R2UR UR6, R145 ;  /* 0x00000000910672ca */ /* 0x000fe400000e0000 */
[----:B------:R-:W-:Y:S02]  /*26c0*/  R2UR UR4, R144 ;  /* 0x00000000900472ca */ /* 0x000fe400000e0000 */
[C---:B------:R-:W-:Y:S02]  /*26d0*/  ISETP.NE.AND P0, PT, R11.reuse, 0x2, PT ;  /* 0x000000020b00780c */ /* 0x040fe40003f05270 */
[----:B------:R-:W-:Y:S02]  /*26e0*/  PLOP3.LUT P1, PT, PT, PT, PT, 0x80, 0x8 ;  /* 0x000000000008781c */ /* 0x000fe40003f2f070 */
[----:B-1----:R-:W-:Y:S02]  /*26f0*/  SEL R0, RZ, 0x1, P0 ;  /* 0x00000001ff007807 */ /* 0x002fe40000000000 */
[----:B------:R-:W-:-:S02]  /*2700*/  SEL R11, R11, RZ, P0 ;  /* 0x000000ff0b0b7207 */ /* 0x000fc40000000000 */
[----:B------:R-:W-:Y:S01]  /*2710*/  LOP3.LUT R10, R10, R0, RZ, 0x3c, !PT ;  /* 0x000000000a0a7212 */ /* 0x000fe200078e3cff */
[----:B------:R-:W-:Y:S02]  /*2720*/  UIADD3 UR16, UPT, UPT, UR38, UR6, URZ ;  /* 0x0000000626107290 */ /* 0x000fe4000fffe0ff */
[----:B------:R-:W-:Y:S01]  /*2730*/  UIADD3 UR20, UPT, UPT, UR37, UR4, URZ ;  /* 0x0000000425147290 */ /* 0x000fe2000fffe0ff */
[----:B------:R-:W-:Y:S11]  /*2740*/  BRA.U UP1, `(.L_x_42) ;  /* 0xfffffff101507547 */ /* 0x000ff6000b83ffff */
[----:B------:R-:W-:Y:S01]  /*2750*/  UIADD3 UR7, UPT, UPT, UR7, 0x30, URZ ;  /* 0x0000003007077890 */ /* 0x000fe2000fffe0ff */
[----:B------:R-:W-:-:S03]  /*2760*/  SHF.L.U32 R2, R12, 0x1f, RZ ;  /* 0x0000001f0c027819 */ /* 0x000fc600000006ff */
[----:B------:R-:W-:-:S09]  /*2770*/  ULEA UR4, UR5, UR7, 0x3 ;  /* 0x0000000705047291 */ /* 0x000fd2000f8e18ff */
[----:B------:R-:W1:Y:S02]  /*2780*/  SYNCS.PHASECHK.TRANS64.TRYWAIT P0, [UR4], R2 ;  /* 0x00000002ff0075a7 */ /* 0x000e640008001104 */
[----:B-1----:R-:W-:Y:S05]  /*2790*/  @!P0 BRA `(.L_x_43) ;  /* 0x0000008c00988947 */ /* 0x002fea0003800000 */
.L_x_143:
[----:B------:R-:W-:-:S04]  /*27a0*/  UIADD3 UR4, UPT, UPT, UR5, 0x1, URZ ;  /* 0x0000000105047890 */ /* 0x000fc8000fffe0ff */
[----:B------:R-:W-:-:S04]  /*27b0*/  UISETP.NE.AND UP0, UPT, UR4, 0x6, UPT ;  /* 0x000000060400788c */ /* 0x000fc8000bf05270 */
[----:B------:R-:W-:Y:S02]  /*27c0*/  USEL UR6, URZ, 0x1, UP0 ;  /* 0x00000001ff067887 */ /* 0x000fe40008000000 */
[----:B------:R-:W-:-:S04]  /*27d0*/  USEL UR4, UR4, URZ, UP0 ;  /* 0x000000ff04047287 */ /* 0x000fc80008000000 */
[----:B------:R-:W-:Y:S01]  /*27e0*/  ULEA UR5, UR4, UR7, 0x3 ;  /* 0x0000000704057291 */ /* 0x000fe2000f8e18ff */
[----:B-1----:R-:W-:-:S04]  /*27f0*/  LOP3.LUT R2, R12, UR6, RZ, 0x3c, !PT ;  /* 0x000000060c027c12 */ /* 0x002fc8000f8e3cff */
[----:B------:R-:W-:-:S04]  /*2800*/  SHF.L.U32 R3, R2, 0x1f, RZ ;  /* 0x0000001f02037819 */ /* 0x000fc800000006ff */
[----:B------:R-:W1:Y:S02]  /*2810*/  SYNCS.PHASECHK.TRANS64.TRYWAIT P0, [UR5], R3 ;  /* 0x00000003ff0075a7 */ /* 0x000e640008001105 */
[----:B-1----:R-:W-:Y:S05]  /*2820*/  @!P0 BRA `(.L_x_44) ;  /* 0x0000008c008c8947 */ /* 0x002fea0003800000 */
.L_x_145:
[----:B------:R-:W-:-:S04]  /*2830*/  UIADD3 UR4, UPT, UPT, UR4, 0x1, URZ ;  /* 0x0000000104047890 */ /* 0x000fc8000fffe0ff */
[----:B------:R-:W-:-:S04]  /*2840*/  UISETP.NE.AND UP0, UPT, UR4, 0x6, UPT ;  /* 0x000000060400788c */ /* 0x000fc8000bf05270 */
[----:B------:R-:W-:Y:S02]  /*2850*/  USEL UR6, URZ, 0x1, UP0 ;  /* 0x00000001ff067887 */ /* 0x000fe40008000000 */
[----:B------:R-:W-:-:S04]  /*2860*/  USEL UR4, UR4, URZ, UP0 ;  /* 0x000000ff04047287 */ /* 0x000fc80008000000 */
[----:B------:R-:W-:Y:S01]  /*2870*/  ULEA UR5, UR4, UR7, 0x3 ;  /* 0x0000000704057291 */ /* 0x000fe2000f8e18ff */
[----:B------:R-:W-:-:S04]  /*2880*/  LOP3.LUT R2, R2, UR6, RZ, 0x3c, !PT ;  /* 0x0000000602027c12 */ /* 0x000fc8000f8e3cff */
[----:B-1----:R-:W-:-:S04]  /*2890*/  SHF.L.U32 R3, R2, 0x1f, RZ ;  /* 0x0000001f02037819 */ /* 0x002fc800000006ff */
[----:B------:R-:W1:Y:S02]  /*28a0*/  SYNCS.PHASECHK.TRANS64.TRYWAIT P0, [UR5], R3 ;  /* 0x00000003ff0075a7 */ /* 0x000e640008001105 */
[----:B-1----:R-:W-:Y:S05]  /*28b0*/  @!P0 BRA `(.L_x_45) ;  /* 0x0000008c00808947 */ /* 0x002fea0003800000 */
.L_x_147:
        /* <DEDUP_REMOVED lines=9> */
.L_x_149:
        /* <DEDUP_REMOVED lines=9> */
.L_x_151:
[----:B------:R-:W-:-:S04]  /*29e0*/  UIADD3 UR4, UPT, UPT, UR4, 0x1, URZ ;  /* 0x0000000104047890 */ /* 0x000fc8000fffe0ff */
[----:B------:R-:W-:-:S04]  /*29f0*/  UISETP.NE.AND UP0, UPT, UR4, 0x6, UPT ;  /* 0x000000060400788c */ /* 0x000fc8000bf05270 */
[----:B------:R-:W-:Y:S02]  /*2a00*/  USEL UR5, URZ, 0x1, UP0 ;  /* 0x00000001ff057887 */ /* 0x000fe40008000000 */
[----:B------:R-:W-:-:S04]  /*2a10*/  USEL UR4, UR4, URZ, UP0 ;  /* 0x000000ff04047287 */ /* 0x000fc80008000000 */
[----:B------:R-:W-:Y:S01]  /*2a20*/  ULEA UR4, UR4, UR7, 0x3 ;  /* 0x0000000704047291 */ /* 0x000fe2000f8e18ff */
[----:B------:R-:W-:-:S04]  /*2a30*/  LOP3.LUT R2, R2, UR5, RZ, 0x3c, !PT ;  /* 0x0000000502027c12 */ /* 0x000fc8000f8e3cff */
[----:B------:R-:W-:Y:S01]  /*2a40*/  SHF.L.U32 R2, R2, 0x1f, RZ ;  /* 0x0000001f02027819 */ /* 0x000fe200000006ff */
[----:B-1----:R-:W-:-:S07]  /*2a50*/  IMAD.U32 R0, RZ, RZ, UR4 ;  /* 0x00000004ff007e24 */ /* 0x002fce000f8e00ff */
.L_x_48:
[----:B-1----:R1:W2:Y:S02]  /*2a60*/  SYNCS.PHASECHK.TRANS64.TRYWAIT P0, [R0+URZ], R2 ;  /* 0x00000002000075a7 */ /* 0x0022a400080011ff */
[----:B--2---:R-:W-:Y:S05]  /*2a70*/  @!P0 NANOSLEEP.SYNCS 0x989680 ;  /* 0x009896800000895d */ /* 0x004fea0003900000 */
[----:B------:R-:W2:Y:S02]  /*2a80*/  @!P0 SYNCS.PHASECHK.TRANS64 P0, [R0+URZ], R2 ;  /* 0x00000002000085a7 */ /* 0x000ea400080010ff */
[----:B--2---:R-:W-:Y:S05]  /*2a90*/  @P0 EXIT ;  /* 0x000000000000094d */ /* 0x004fea0003800000 */
[----:B------:R-:W-:Y:S05]  /*2aa0*/  BRA `(.L_x_48) ;  /* 0xfffffffc00ec7947 */ /* 0x000fea000383ffff */
.L_x_22:
[----:B------:R-:W1:Y:S02]  /*2ab0*/  S2UR UR4, SR_CgaCtaId ;  /* 0x00000000000479c3 */ /* 0x000e640000008800 */
[----:B-1----:R-:W-:-:S04]  /*2ac0*/  UISETP.NE.AND UP0, UPT, UR4, URZ, UPT ;  /* 0x000000ff0400728c */ /* 0x002fc8000bf05270 */
[----:B------:R-:W-:-:S09]  /*2ad0*/  UISETP.NE.OR UP0, UPT, UR17, 0x1, UP0 ;  /* 0x000000011100788c */ /* 0x000fd20008705670 */
[----:B------:R-:W-:Y:S05]  /*2ae0*/  BRA.U UP0, `(.L_x_49) ;  /* 0x00000005004c7547 */ /* 0x000fea000b800000 */
[----:B------:R-:W1:Y:S01]  /*2af0*/  S2UR UR5, SR_CgaCtaId ;  /* 0x00000000000579c3 */ /* 0x000e620000008800 */
[----:B------:R-:W-:Y:S01]  /*2b00*/  UMOV UR4, 0x400 ;  /* 0x0000040000047882 */ /* 0x000fe20000000000 */
[----:B------:R-:W-:Y:S01]  /*2b10*/  ISETP.GE.U32.AND P2, PT, R0, 0x2, PT ;  /* 0x000000020000780c */ /* 0x000fe20003f46070 */
[----:B------:R-:W-:Y:S01]  /*2b20*/  IMAD.MOV.U32 R12, RZ, RZ, 0x1 ;  /* 0x00000001ff0c7424 */ /* 0x000fe200078e00ff */
[----:B------:R-:W-:Y:S02]  /*2b30*/  CS2R R10, SRZ ;  /* 0x00000000000a7805 */ /* 0x000fe4000001ff00 */
[----:B------:R-:W-:Y:S01]  /*2b40*/  CS2R R8, SRZ ;  /* 0x0000000000087805 */ /* 0x000fe2000001ff00 */
[----:B-1----:R-:W-:-:S03]  /*2b50*/  ULEA UR6, UR5, UR4, 0x18 ;  /* 0x0000000405067291 */ /* 0x002fc6000f8ec0ff */
[----:B------:R-:W-:-:S09]  /*2b60*/  UMOV UR5, URZ ;  /* 0x000000ff00057c82 */ /* 0x000fd20008000000 */
.L_x_53:
[----:B------:R-:W-:Y:S02]  /*2b70*/  LEA R2, R8, UR6, 0x3 ;  /* 0x0000000608027c11 */ /* 0x000fe4000f8e18ff */
[----:B------:R-:W-:-:S03]  /*2b80*/  SHF.L.U32 R4, R9, 0x1f, RZ ;  /* 0x0000001f09047819 */ /* 0x000fc600000006ff */
[----:B------:R-:W-:Y:S01]  /*2b90*/  VIADD R5, R2, 0x100 ;  /* 0x0000010002057836 */ /* 0x000fe20000000000 */
[----:B------:R-:W1:Y:S02]  /*2ba0*/  SYNCS.PHASECHK.TRANS64.TRYWAIT P0, [R2+URZ+0xf0], R4 ;  /* 0x0000f004020075a7 */ /* 0x000e6400080011ff */
[----:B-1----:R-:W-:Y:S05]  /*2bb0*/  @!P0 BRA `(.L_x_50) ;  /* 0x0000008c00088947 */ /* 0x002fea0003800000 */
.L_x_152:
[----:B------:R-:W-:Y:S01]  /*2bc0*/  ULEA UR4, UR5, UR6, 0x3 ;  /* 0x0000000605047291 */ /* 0x000fe2000f8e18ff */
[----:B-1----:R-:W-:Y:S01]  /*2bd0*/  PRMT R2, RZ, 0x654, R5 ;  /* 0x00000654ff027816 */ /* 0x002fe20000000005 */
[----:B------:R-:W-:Y:S01]  /*2be0*/  @!P2 IMAD.MOV.U32 R4, RZ, RZ, 0x10 ;  /* 0x00000010ff04a424 */ /* 0x000fe200078e00ff */
[----:B------:R-:W-:Y:S01]  /*2bf0*/  SHF.L.U32 R5, R12, 0x1f, RZ ;  /* 0x0000001f0c057819 */ /* 0x000fe200000006ff */
[----:B------:R-:W-:Y:S01]  /*2c00*/  UIADD3 UR7, UPT, UPT, UR4, 0xb0, URZ ;  /* 0x000000b004077890 */ /* 0x000fe2000fffe0ff */
[----:B------:R1:W-:Y:S05]  /*2c10*/  SYNCS.ARRIVE.TRANS64.RED.A1T0 RZ, [R2+URZ], RZ ;  /* 0x000000ff02ff79a7 */ /* 0x0003ea00081004ff */
[----:B------:R-:W-:Y:S01]  /*2c20*/  IMAD.U32 R6, RZ, RZ, UR7 ;  /* 0x00000007ff067e24 */ /* 0x000fe2000f8e00ff */
[----:B------:R-:W2:Y:S04]  /*2c30*/  SYNCS.PHASECHK.TRANS64.TRYWAIT P0, [UR4+0xc0], R5 ;  /* 0x0000c005ff0075a7 */ /* 0x000ea80008001104 */
[----:B------:R-:W-:Y:S01]  /*2c40*/  PRMT R6, R0, 0x654, R6 ;  /* 0x0000065400067816 */ /* 0x000fe20000000006 */
[----:B-12---:R-:W-:Y:S06]  /*2c50*/  @!P0 BRA `(.L_x_51) ;  /* 0x0000008800f48947 */ /* 0x006fec0003800000 */
.L_x_154:
[----:B------:R-:W-:Y:S01]  /*2c60*/  ULEA UR8, UR5, UR6, 0x4 ;  /* 0x0000000605087291 */ /* 0x000fe2000f8e20ff */
[----:B------:R-:W-:Y:S01]  /*2c70*/  SEL R3, R6, R3, !P2 ;  /* 0x0000000306037207 */ /* 0x000fe20005000000 */
[----:B------:R-:W-:Y:S01]  /*2c80*/  UIADD3 UR9, UPT, UPT, UR4, 0xb0, URZ ;  /* 0x000000b004097890 */ /* 0x000fe2000fffe0ff */
[----:B-1----:R-:W-:Y:S01]  /*2c90*/  LEA R2, R11, UR6, 0x3 ;  /* 0x000000060b027c11 */ /* 0x002fe2000f8e18ff */
[----:B------:R-:W-:Y:S01]  /*2ca0*/  UIADD3 UR8, UPT, UPT, UR8, 0x120, URZ ;  /* 0x0000012008087890 */ /* 0x000fe2000fffe0ff */
[----:B------:R1:W-:Y:S01]  /*2cb0*/  @!P2 SYNCS.ARRIVE.TRANS64.RED RZ, [R3+URZ], R4 ;  /* 0x0000000403ffa9a7 */ /* 0x0003e200080004ff */
[----:B------:R-:W-:Y:S01]  /*2cc0*/  UIADD3 UR4, UPT, UPT, UR5, 0x1, URZ ;  /* 0x0000000105047890 */ /* 0x000fe2000fffe0ff */
[----:B------:R-:W-:-:S03]  /*2cd0*/  VIADD R8, R8, 0x1 ;  /* 0x0000000108087836 */ /* 0x000fc60000000000 */
[----:B------:R-:W-:Y:S02]  /*2ce0*/  UISETP.NE.AND UP0, UPT, UR4, 0x2, UPT ;  /* 0x000000020400788c */ /* 0x000fe4000bf05270 */
[----:B------:R-:W-:Y:S01]  /*2cf0*/  ISETP.NE.AND P0, PT, R8, 0x2, PT ;  /* 0x000000020800780c */ /* 0x000fe20003f05270 */
[----:B------:R-:W-:Y:S06]  /*2d00*/  UGETNEXTWORKID.BROADCAST [UR8], [UR9] ;  /* 0x00000000080073ca */ /* 0x000fec0008000100 */
[----:B------:R-:W-:Y:S02]  /*2d10*/  USEL UR7, URZ, 0x1, UP0 ;  /* 0x00000001ff077887 */ /* 0x000fe40008000000 */
[----:B------:R-:W-:-:S04]  /*2d20*/  USEL UR5, UR4, URZ, UP0 ;  /* 0x000000ff04057287 */ /* 0x000fc80008000000 */
[----:B------:R-:W-:Y:S02]  /*2d30*/  LOP3.LUT R12, R12, UR7, RZ, 0x3c, !PT ;  /* 0x000000070c0c7c12 */ /* 0x000fe4000f8e3cff */
[----:B-1----:R-:W-:-:S04]  /*2d40*/  SHF.L.U32 R4, R10, 0x1f, RZ ;  /* 0x0000001f0a047819 */ /* 0x002fc800000006ff */
[----:B------:R-:W1:Y:S02]  /*2d50*/  SYNCS.PHASECHK.TRANS64.TRYWAIT P1, [R2+URZ+0xb0], R4 ;  /* 0x0000b004020075a7 */ /* 0x000e6400080211ff */
[----:B-1----:R-:W-:Y:S05]  /*2d60*/  @!P1 BRA `(.L_x_52) ;  /* 0x0000008800c89947 */ /* 0x002fea0003800000 */
.L_x_155:
[C---:B-1----:R-:W-:Y:S01]  /*2d70*/  LEA R4, R11.reuse, UR6, 0x4 ;  /* 0x000000060b047c11 */ /* 0x042fe2000f8e20ff */
[----:B------:R-:W-:Y:S01]  /*2d80*/  VIADD R2, R2, 0xc0 ;  /* 0x000000c002027836 */ /* 0x000fe20000000000 */
[----:B------:R-:W-:Y:S01]  /*2d90*/  SEL R8, R8, RZ, P0 ;  /* 0x000000ff08087207 */ /* 0x000fe20000000000 */
[----:B------:R-:W-:-:S03]  /*2da0*/  VIADD R11, R11, 0x1 ;  /* 0x000000010b0b7836 */ /* 0x000fc60000000000 */
[----:B------:R-:W1:Y:S01]  /*2db0*/  LDS.128 R4, [R4+0x120] ;  /* 0x0001200004047984 */ /* 0x000e620000000c00 */
[----:B------:R-:W-:Y:S02]  /*2dc0*/  PRMT R2, RZ, 0x654, R2 ;  /* 0x00000654ff027816 */ /* 0x000fe40000000002 */
[C---:B------:R-:W-:Y:S01]  /*2dd0*/  ISETP.NE.AND P1, PT, R11.reuse, 0x2, PT ;  /* 0x000000020b00780c */ /* 0x040fe20003f25270 */
[----:B------:R-:W-:Y:S01]  /*2de0*/  @!PT LDS RZ, [RZ] ;  /* 0x00000000fffff984 */ /* 0x000fe20000000800 */
[----:B------:R-:W-:Y:S01]  /*2df0*/  @!PT LDS RZ, [RZ] ;  /* 0x00000000fffff984 */ /* 0x000fe20000000800 */
[----:B------:R-:W-:Y:S01]  /*2e00*/  @!PT LDS RZ, [RZ] ;  /* 0x00000000fffff984 */ /* 0x000fe20000000800 */
[----:B------:R-:W-:Y:S01]  /*2e10*/  @!PT LDS RZ, [RZ] ;  /* 0x00000000fffff984 */ /* 0x000fe20000000800 */
[----:B------:R2:W-:Y:S06]  /*2e20*/  MEMBAR.ALL.CTA ;  /* 0x0000000000007992 */ /* 0x0005ec0000008000 */
[----:B--2---:R-:W2:Y:S01]  /*2e30*/  FENCE.VIEW.ASYNC.S ;  /* 0x00000000000073c6 */ /* 0x004ea20000000000 */
[----:B------:R-:W-:Y:S01]  /*2e40*/  SEL R11, R11, RZ, P1 ;  /* 0x000000ff0b0b7207 */ /* 0x000fe20000800000 */
[----:B--2---:R2:W-:Y:S01]  /*2e50*/  SYNCS.ARRIVE.TRANS64.RED.A1T0 RZ, [R2+URZ], RZ ;  /* 0x000000ff02ff79a7 */ /* 0x0045e200081004ff */
[----:B-1----:R-:W-:-:S02]  /*2e60*/  LOP3.LUT P3, RZ, R6, 0x1, RZ, 0xc0, !PT ;  /* 0x0000000106ff7812 */ /* 0x002fc4000786c0ff */
[----:B------:R-:W-:-:S04]  /*2e70*/  SEL R4, RZ, 0x1, P1 ;  /* 0x00000001ff047807 */ /* 0x000fc80000800000 */
[----:B------:R-:W-:Y:S02]  /*2e80*/  LOP3.LUT R10, R10, R4, RZ, 0x3c, !PT ;  /* 0x000000040a0a7212 */ /* 0x000fe400078e3cff */
[----:B--2---:R-:W-:-:S04]  /*2e90*/  SEL R2, RZ, 0x1, P0 ;  /* 0x00000001ff027807 */ /* 0x004fc80000000000 */
[----:B------:R-:W-:Y:S01]  /*2ea0*/  LOP3.LUT R9, R9, R2, RZ, 0x3c, !PT ;  /* 0x0000000209097212 */ /* 0x000fe200078e3cff */
[----:B------:R-:W-:Y:S06]  /*2eb0*/  @P3 BRA `(.L_x_53) ;  /* 0xfffffffc002c3947 */ /* 0x000fec000383ffff */
[----:B------:R-:W-:Y:S01]  /*2ec0*/  ULEA UR4, UR5, UR6, 0x3 ;  /* 0x0000000605047291 */ /* 0x000fe2000f8e18ff */
[----:B------:R-:W-:-:S08]  /*2ed0*/  SHF.L.U32 R2, R12, 0x1f, RZ ;  /* 0x0000001f0c027819 */ /* 0x000fd000000006ff */
[----:B------:R-:W1:Y:S02]  /*2ee0*/  SYNCS.PHASECHK.TRANS64 P0, [UR4+0xc0], R2 ;  /* 0x0000c002ff0075a7 */ /* 0x000e640008001004 */
[----:B-1----:R-:W-:Y:S05]  /*2ef0*/  @P0 BRA `(.L_x_54) ;  /* 0x0000000000080947 */ /* 0x002fea0003800000 */
[----:B------:R-:W1:Y:S02]  /*2f00*/  SYNCS.PHASECHK.TRANS64.TRYWAIT P0, [UR4+0xc0], R2 ;  /* 0x0000c002ff0075a7 */ /* 0x000e640008001104 */
[----:B-1----:R-:W-:Y:S05]  /*2f10*/  @!P0 BRA `(.L_x_55) ;  /* 0x0000008800708947 */ /* 0x002fea0003800000 */
.L_x_54:
[----:B------:R-:W-:-:S04]  /*2f20*/  UIADD3 UR7, UPT, UPT, UR5, 0x1, URZ ;  /* 0x0000000105077890 */ /* 0x000fc8000fffe0ff */
[----:B------:R-:W-:-:S04]  /*2f30*/  UISETP.NE.AND UP0, UPT, UR7, 0x2, UPT ;  /* 0x000000020700788c */ /* 0x000fc8000bf05270 */
[----:B------:R-:W-:Y:S02]  /*2f40*/  USEL UR8, URZ, 0x1, UP0 ;  /* 0x00000001ff087887 */ /* 0x000fe40008000000 */
[----:B------:R-:W-:-:S04]  /*2f50*/  USEL UR7, UR7, URZ, UP0 ;  /* 0x000000ff07077287 */ /* 0x000fc80008000000 */
[----:B------:R-:W-:Y:S01]  /*2f60*/  ULEA UR7, UR7, UR6, 0x3 ;  /* 0x0000000607077291 */ /* 0x000fe2000f8e18ff */
[----:B-1----:R-:W-:-:S04]  /*2f70*/  LOP3.LUT R2, R12, UR8, RZ, 0x3c, !PT ;  /* 0x000000080c027c12 */ /* 0x002fc8000f8e3cff */
[----:B------:R-:W-:-:S04]  /*2f80*/  SHF.L.U32 R0, R2, 0x1f, RZ ;  /* 0x0000001f02007819 */ /* 0x000fc800000006ff */
[----:B------:R-:W1:Y:S02]  /*2f90*/  SYNCS.PHASECHK.TRANS64 P0, [UR7+0xc0], R0 ;  /* 0x0000c000ff0075a7 */ /* 0x000e640008001007 */
[----:B-1----:R-:W-:Y:S05]  /*2fa0*/  @P0 EXIT ;  /* 0x000000000000094d */ /* 0x002fea0003800000 */
[----:B------:R-:W-:Y:S02]  /*2fb0*/  SHF.L.U32 R2, R2, 0x1f, RZ ;  /* 0x0000001f02027819 */ /* 0x000fe400000006ff */
[----:B------:R-:W-:-:S07]  /*2fc0*/  MOV R0, UR7 ;  /* 0x0000000700007c02 */ /* 0x000fce0008000f00 */
.L_x_56:
[----:B-1----:R1:W2:Y:S02]  /*2fd0*/  SYNCS.PHASECHK.TRANS64.TRYWAIT P0, [R0+URZ+0xc0], R2 ;  /* 0x0000c002000075a7 */ /* 0x0022a400080011ff */
[----:B--2---:R-:W-:Y:S05]  /*2fe0*/  @!P0 NANOSLEEP.SYNCS 0x989680 ;  /* 0x009896800000895d */ /* 0x004fea0003900000 */
[----:B------:R-:W2:Y:S02]  /*2ff0*/  @!P0 SYNCS.PHASECHK.TRANS64 P0, [R0+URZ+0xc0], R2 ;  /* 0x0000c002000085a7 */ /* 0x000ea400080010ff */
[----:B--2---:R-:W-:Y:S05]  /*3000*/  @P0 EXIT ;  /* 0x000000000000094d */ /* 0x004fea0003800000 */
[----:B------:R-:W-:Y:S05]  /*3010*/  BRA `(.L_x_56) ;  /* 0xfffffffc00ec7947 */ /* 0x000fea000383ffff */
.L_x_49:
[----:B------:R-:W-:Y:S05]  /*3020*/  BRA.U UP4, `(.L_x_57) ;  /* 0x0000000d04407547 */ /* 0x000fea000b800000 */
[----:B------:R-:W1:Y:S01]  /*3030*/  S2UR UR7, SR_CgaCtaId ;  /* 0x00000000000779c3 */ /* 0x000e620000008800 */
[----:B------:R-:W-:Y:S01]  /*3040*/  UMOV UR4, 0x40 ;  /* 0x0000004000047882 */ /* 0x000fe20000000000 */
[----:B------:R-:W-:Y:S01]  /*3050*/  NOP ;  /* 0x0000000000007918 */ /* 0x000fe20000000000 */
[----:B------:R-:W-:Y:S01]  /*3060*/  UMOV UR6, 0x400 ;  /* 0x0000040000067882 */ /* 0x000fe20000000000 */
[----:B-1----:R-:W-:Y:S02]  /*3070*/  ULEA UR5, UR7, UR4, 0x18 ;  /* 0x0000000407057291 */ /* 0x002fe4000f8ec0ff */
[----:B------:R-:W-:-:S07]  /*3080*/  ULEA UR6, UR7, UR6, 0x18 ;  /* 0x0000000607067291 */ /* 0x000fce000f8ec0ff */
[----:B------:R-:W1:Y:S02]  /*3090*/  LDS.U8 R0, [UR5+0x1c] ;  /* 0x00001c05ff007984 */ /* 0x000e640008000000 */
[----:B-1----:R-:W-:-:S13]  /*30a0*/  ISETP.NE.AND P0, PT, R0, RZ, PT ;  /* 0x000000ff0000720c */ /* 0x002fda0003f05270 */
[----:B------:R-:W-:Y:S05]  /*30b0*/  @P0 BRA `(.L_x_58) ;  /* 0x0000000000580947 */ /* 0x000fea0003800000 */
[----:B------:R-:W-:-:S13]  /*30c0*/  ELECT P0, URZ, PT ;  /* 0x0000000000ff782f */ /* 0x000fda0003800000 */
[----:B------:R-:W-:Y:S05]  /*30d0*/  @!P0 BRA `(.L_x_59) ;  /* 0x0000000000608947 */ /* 0x000fea0003800000 */
[----:B------:R-:W-:Y:S01]  /*30e0*/  UMOV UR4, 0x10 ;  /* 0x0000001000047882 */ /* 0x000fe20000000000 */
[----:B------:R-:W-:Y:S01]  /*30f0*/  HFMA2 R0, -RZ, RZ, 0, 5.9604644775390625e-08 ;  /* 0x00000001ff007431 */ /* 0x000fe200000001ff */
[----:B------:R-:W-:-:S03]  /*3100*/  MOV R3, 0xffff ;  /* 0x0000ffff00037802 */ /* 0x000fc60000000f00 */
[----:B------:R-:W-:Y:S04]  /*3110*/  DEPBAR.LE SB1, 0x36 ;  /* 0x00009d800000791a */ /* 0x000fe80000000000 */
[----:B------:R-:W1:Y:S02]  /*3120*/  UTCATOMSWS.FIND_AND_SET.ALIGN UP0, UR4, UR4 ;  /* 0x00000004000475e3 */ /* 0x000e640008000800 */
[----:B-1----:R-:W-:Y:S01]  /*3130*/  MOV R4, UR4 ;  /* 0x0000000400047c02 */ /* 0x002fe20008000f00 */
[----:B------:R-:W-:Y:S06]  /*3140*/  BRA.U UP0, `(.L_x_60) ;  /* 0x0000000100187547 */ /* 0x000fec000b800000 */
.L_x_61:
[----:B------:R-:W-:Y:S05]  /*3150*/  NANOSLEEP 0x64 ;  /* 0x000000640000795d */ /* 0x000fea0003800000 */
[----:B------:R-:W-:-:S05]  /*3160*/  UMOV UR4, 0x10 ;  /* 0x0000001000047882 */ /* 0x000fca0000000000 */
[----:B------:R-:W-:Y:S04]  /*3170*/  DEPBAR.LE SB1, 0x36 ;  /* 0x00009d800000791a */ /* 0x000fe80000000000 */
[----:B------:R-:W1:Y:S02]  /*3180*/  UTCATOMSWS.FIND_AND_SET.ALIGN UP0, UR4, UR4 ;  /* 0x00000004000475e3 */ /* 0x000e640008000800 */
[----:B-1----:R-:W-:Y:S01]  /*3190*/  MOV R4, UR4 ;  /* 0x0000000400047c02 */ /* 0x002fe20008000f00 */
[----:B------:R-:W-:Y:S05]  /*31a0*/  BRA.U !UP0, `(.L_x_61) ;  /* 0xfffffffd08e87547 */ /* 0x000fea000b83ffff */
.L_x_60:
[-C--:B------:R-:W-:Y:S02]  /*31b0*/  SHF.L.U32 R3, R3, R4.reuse, RZ ;  /* 0x0000000403037219 */ /* 0x080fe400000006ff */
[----:B------:R-:W-:Y:S01]  /*31c0*/  SHF.L.U32 R0, R0, R4, RZ ;  /* 0x0000000400007219 */ /* 0x000fe200000006ff */
[----:B------:R-:W-:Y:S02]  /*31d0*/  IMAD.SHL.U32 R4, R4, 0x20, RZ ;  /* 0x0000002004047824 */ /* 0x000fe400078e00ff */
[----:B------:R1:W-:Y:S04]  /*31e0*/  ATOMS.OR RZ, [UR5+0x14], R3 ;  /* 0x00001403ffff798c */ /* 0x0003e8000b000005 */
[----:B------:R1:W-:Y:S04]  /*31f0*/  ATOMS.OR RZ, [UR5+0x18], R0 ;  /* 0x00001800ffff798c */ /* 0x0003e8000b000005 */
[----:B------:R1:W-:Y:S01]  /*3200*/  STS [UR6+0x140], R4 ;  /* 0x00014004ff007988 */ /* 0x0003e20008000806 */
[----:B------:R-:W-:Y:S05]  /*3210*/  BRA `(.L_x_59) ;  /* 0x0000000000107947 */ /* 0x000fea0003800000 */
.L_x_58:
[----:B------:R-:W-:Y:S02]  /*3220*/  MOV R0, 0xffffffff ;  /* 0xffffffff00007802 */ /* 0x000fe40000000f00 */
[----:B------:R-:W-:-:S03]  /*3230*/  MOV R4, 0x3260 ;  /* 0x0000326000047802 */ /* 0x000fc60000000f00 */
[----:B------:R1:W-:Y:S04]  /*3240*/  STS [UR6+0x140], R0 ;  /* 0x00014000ff007988 */ /* 0x0003e80008000806 */
[----:B-1---5:R-:W-:Y:S05]  /*3250*/  CALL.REL.NOINC `($__internal_1_$__cuda_sm10x_tcgen05_guardrail_trap_phase_invalid_during_alloc) ;  /* 0x0000008c00887944 */ /* 0x022fea0003c00000 */
.L_x_59:
[----:B------:R-:W-:Y:S05]  /*3260*/  WARPSYNC.ALL ;  /* 0x0000000000007948 */ /* 0x000fea0003800000 */
[----:B------:R-:W2:Y:S01]  /*3270*/  S2UR UR4, SR_CgaCtaId ;  /* 0x00000000000479c3 */ /* 0x000ea20000008800 */
[----:B------:R-:W-:Y:S01]  /*3280*/  UMOV UR17, 0x400 ;  /* 0x0000040000117882 */ /* 0x000fe20000000000 */
[----:B------:R-:W-:-:S06]  /*3290*/  NOP ;  /* 0x0000000000007918 */ /* 0x000fcc0000000000 */
[----:B------:R-:W-:Y:S06]  /*32a0*/  BAR.ARV 0x6, 0xa0 ;  /* 0x0182800000007b1d */ /* 0x000fec0000002000 */
[----:B------:R-:W3:Y:S01]  /*32b0*/  LDCU UR5, c[0x0][0x38c] ;  /* 0x00007180ff0577ac */ /* 0x000ee20008000800 */
[----:B------:R-:W-:Y:S01]  /*32c0*/  LOP3.LUT R2, R2, 0xffff, RZ, 0xc0, !PT ;  /* 0x0000ffff02027812 */ /* 0x000fe200078ec0ff */
[----:B------:R-:W-:Y:S01]  /*32d0*/  IMAD.MOV.U32 R11, RZ, RZ, 0x1 ;  /* 0x00000001ff0b7424 */ /* 0x000fe200078e00ff */
[----:B------:R-:W-:Y:S01]  /*32e0*/  CS2R R8, SRZ ;  /* 0x0000000000087805 */ /* 0x000fe2000001ff00 */
[----:B------:R-:W4:Y:S01]  /*32f0*/  LDCU UR8, c[0x0][0x38c] ;  /* 0x00007180ff0877ac */ /* 0x000f220008000800 */
[----:B------:R-:W-:Y:S01]  /*3300*/  R2UR UR19, R2 ;  /* 0x00000000021372ca */ /* 0x000fe200000e0000 */
[----:B------:R-:W-:Y:S01]  /*3310*/  IMAD.MOV.U32 R10, RZ, RZ, RZ ;  /* 0x000000ffff0a7224 */ /* 0x000fe200078e00ff */
[----:B------:R-:W-:Y:S01]  /*3320*/  UMOV UR23, URZ ;  /* 0x000000ff00177c82 */ /* 0x000fe20008000000 */
[----:B------:R-:W-:Y:S01]  /*3330*/  UMOV UR14, URZ ;  /* 0x000000ff000e7c82 */ /* 0x000fe20008000000 */
[----:B--2---:R-:W-:Y:S01]  /*3340*/  ULEA UR17, UR4, UR17, 0x18 ;  /* 0x0000001104117291 */ /* 0x004fe2000f8ec0ff */
[----:B------:R-:W-:Y:S01]  /*3350*/  UMOV UR26, 0x0 ;  /* 0x00000000001a7882 */ /* 0x000fe20000000000 */
[----:B------:R-:W-:-:S02]  /*3360*/  UMOV UR27, 0x8400010 ;  /* 0x08400010001b7882 */ /* 0x000fc40000000000 */
[----:B------:R-:W-:Y:S02]  /*3370*/  UIADD3 UR6, UPT, UPT, UR17, 0x10800, URZ ;  /* 0x0001080011067890 */ /* 0x000fe4000fffe0ff */
[----:B------:R-:W-:Y:S02]  /*3380*/  UIADD3 UR7, UPT, UPT, UR17, 0x1c800, URZ ;  /* 0x0001c80011077890 */ /* 0x000fe4000fffe0ff */
[----:B---3--:R-:W-:Y:S01]  /*3390*/  UIADD3 UR5, UPT, UPT, UR5, 0x1f, URZ ;  /* 0x0000001f05057890 */ /* 0x008fe2000fffe0ff */
[----:B-1----:R-:W1:Y:S01]  /*33a0*/  LDS R0, [UR17+0x140] ;  /* 0x00014011ff007984 */ /* 0x002e620008000800 */
[----:B------:R-:W-:Y:S02]  /*33b0*/  USHF.R.U32.HI UR6, URZ, 0x4, UR6 ;  /* 0x00000004ff067899 */ /* 0x000fe40008011606 */
[----:B------:R-:W-:Y:S02]  /*33c0*/  USHF.R.S32.HI UR4, URZ, 0x1f, UR5 ;  /* 0x0000001fff047899 */ /* 0x000fe40008011405 */
[----:B------:R-:W-:-:S02]  /*33d0*/  ULOP3.LUT UR6, UR6, 0x3fff, URZ, 0xc0, !UPT ;  /* 0x00003fff06067892 */ /* 0x000fc4000f8ec0ff */
[----:B------:R-:W-:Y:S02]  /*33e0*/  ULEA.HI UR4, UR4, UR5, URZ, 0x5 ;  /* 0x0000000504047291 */ /* 0x000fe4000f8f28ff */
[----:B------:R-:W-:Y:S02]  /*33f0*/  USHF.R.U32.HI UR5, URZ, 0x4, UR7 ;  /* 0x00000004ff057899 */ /* 0x000fe40008011607 */
[----:B------:R-:W-:Y:S02]  /*3400*/  USHF.R.S32.HI UR28, URZ, 0x5, UR4 ;  /* 0x00000005ff1c7899 */ /* 0x000fe40008011404 */
[----:B------:R-:W-:Y:S02]  /*3410*/  ULOP3.LUT UR5, UR5, 0x3fff, URZ, 0xc0, !UPT ;  /* 0x00003fff05057892 */ /* 0x000fe4000f8ec0ff */
[----:B------:R-:W-:Y:S02]  /*3420*/  UISETP.LT.AND UP0, UPT, UR28, 0x1, UPT ;  /* 0x000000011c00788c */ /* 0x000fe4000bf01270 */
[----:B------:R-:W-:-:S02]  /*3430*/  ULOP3.LUT UR20, UR6, 0x10000, URZ, 0xfc, !UPT ;  /* 0x0001000006147892 */ /* 0x000fc4000f8efcff */
[----:B------:R-:W-:Y:S02]  /*3440*/  USEL UR29, UR28, 0x1, !UP0 ;  /* 0x000000011c1d7887 */ /* 0x000fe4000c000000 */
[----:B------:R-:W-:Y:S02]  /*3450*/  ULOP3.LUT UR21, UR5, 0x10000, URZ, 0xfc, !UPT ;  /* 0x0001000005157892 */ /* 0x000fe4000f8efcff */
[----:B------:R-:W-:Y:S02]  /*3460*/  UIADD3 UR29, UPT, UPT, -UR29, URZ, URZ ;  /* 0x000000ff1d1d7290 */ /* 0x000fe4000fffe1ff */
[----:B----4-:R-:W-:Y:S01]  /*3470*/  UISETP.GE.AND UP4, UPT, UR8, 0x1, UPT ;  /* 0x000000010800788c */ /* 0x010fe2000bf86270 */
[----:B------:R-:W-:Y:S01]  /*3480*/  UMOV UR24, 0x0 ;  /* 0x0000000000187882 */ /* 0x000fe20000000000 */
[----:B------:R-:W-:Y:S01]  /*3490*/  UMOV UR25, 0x8400010 ;  /* 0x0840001000197882 */ /* 0x000fe20000000000 */
[----:B-1----:R-:W-:-:S15]  /*34a0*/  R2UR UR30, R0 ;  /* 0x00000000001e72ca */ /* 0x002fde00000e0000 */
.L_x_68:
[----:B------:R-:W-:Y:S02]  /*34b0*/  LEA R0, R10, UR17, 0x3 ;  /* 0x000000110a007c11 */ /* 0x000fe4000f8e18ff */
[----:B------:R-:W-:Y:S02]  /*34c0*/  SHF.L.U32 R2, R9, 0x1f, RZ ;  /* 0x0000001f09027819 */ /* 0x000fe400000006ff */
[----:B------:R-:W-:Y:S01]  /*34d0*/  PLOP3.LUT P0, PT, PT, PT, UP4, 0x80, 0x8 ;  /* 0x000000000008781c */ /* 0x000fe20003f0f048 */
[----:B------:R-:W-:Y:S01]  /*34e0*/  VIADD R3, R0, 0xc0 ;  /* 0x000000c000037836 */ /* 0x000fe20000000000 */
[----:B-1----:R-:W1:Y:S02]  /*34f0*/  SYNCS.PHASECHK.TRANS64.TRYWAIT P1, [R0+URZ+0xb0], R2 ;  /* 0x0000b002000075a7 */ /* 0x002e6400080211ff */
[----:B-1-3--:R-:W-:Y:S09]  /*3500*/  @!P1 BRA `(.L_x_62) ;  /* 0x00000084000c9947 */ /* 0x00aff20003800000 */
.L_x_157:
[----:B------:R-:W-:Y:S01]  /*3510*/  LEA R4, R10, UR17, 0x4 ;  /* 0x000000110a047c11 */ /* 0x000fe2000f8e20ff */
[----:B------:R-:W-:Y:S01]  /*3520*/  @UP4 ULEA UR4, UR14, UR17, 0x3 ;  /* 0x000000110e044291 */ /* 0x000fe2000f8e18ff */
[----:B------:R-:W-:Y:S01]  /*3530*/  PLOP3.LUT P2, PT, PT, PT, PT, 0x80, 0x8 ;  /* 0x000000000008781c */ /* 0x000fe20003f4f070 */
[----:B------:R-:W-:Y:S01]  /*3540*/  ULEA UR22, UR23, UR17, 0x3 ;  /* 0x0000001117167291 */ /* 0x000fe2000f8e18ff */
[----:B------:R-:W-:Y:S01]  /*3550*/  PRMT R3, RZ, 0x654, R3 ;  /* 0x00000654ff037816 */ /* 0x000fe20000000003 */
[----:B------:R-:W-:Y:S01]  /*3560*/  ULEA UR18, UR23, UR30, 0x8 ;  /* 0x0000001e17127291 */ /* 0x000fe2000f8e40ff */
[----:B------:R-:W2:Y:S01]  /*3570*/  LDS.128 R4, [R4+0x120] ;  /* 0x0001200004047984 */ /* 0x000ea20000000c00 */
[----:B-1----:R-:W-:Y:S02]  /*3580*/  @P0 SHF.L.U32 R2, R8, 0x1f, RZ ;  /* 0x0000001f08020819 */ /* 0x002fe400000006ff */
[----:B------:R-:W-:Y:S01]  /*3590*/  SHF.L.U32 R0, R11, 0x1f, RZ ;  /* 0x0000001f0b007819 */ /* 0x000fe200000006ff */
[----:B------:R-:W-:Y:S01]  /*35a0*/  @!PT LDS RZ, [RZ] ;  /* 0x00000000fffff984 */ /* 0x000fe20000000800 */
[----:B------:R-:W-:Y:S01]  /*35b0*/  @!PT LDS RZ, [RZ] ;  /* 0x00000000fffff984 */ /* 0x000fe20000000800 */
[----:B------:R-:W-:Y:S01]  /*35c0*/  @!PT LDS RZ, [RZ] ;  /* 0x00000000fffff984 */ /* 0x000fe20000000800 */
[----:B------:R-:W-:Y:S01]  /*35d0*/  @!PT LDS RZ, [RZ] ;  /* 0x00000000fffff984 */ /* 0x000fe20000000800 */
[----:B------:R1:W-:Y:S06]  /*35e0*/  MEMBAR.ALL.CTA ;  /* 0x0000000000007992 */ /* 0x0003ec0000008000 */
[----:B-1----:R-:W1:Y:S02]  /*35f0*/  FENCE.VIEW.ASYNC.S ;  /* 0x00000000000073c6 */ /* 0x002e640000000000 */
[----:B-1----:R1:W-:Y:S01]  /*3600*/  SYNCS.ARRIVE.TRANS64.RED.A1T0 RZ, [R3+URZ], RZ ;  /* 0x000000ff03ff79a7 */ /* 0x0023e200081004ff */
[----:B------:R1:W3:Y:S01]  /*3610*/  @P0 SYNCS.PHASECHK.TRANS64.TRYWAIT P2, [UR4], R2 ;  /* 0x00000002ff0005a7 */ /* 0x0002e20008041104 */
[----:B--2---:R-:W-:Y:S01]  /*3620*/  LOP3.LUT P1, RZ, R6, 0x1, RZ, 0xc0, !PT ;  /* 0x0000000106ff7812 */ /* 0x004fe2000782c0ff */
[----:B------:R-:W2:Y:S02]  /*3630*/  SYNCS.PHASECHK.TRANS64.TRYWAIT P0, [UR22+0xe0], R0 ;  /* 0x0000e000ff0075a7 */ /* 0x000ea40008001116 */
[----:B-123--:R-:W-:Y:S10]  /*3640*/  @!P0 BRA `(.L_x_63) ;  /* 0x0000008000d08947 */ /* 0x00eff40003800000 */
.L_x_159:
[----:B------:R-:W-:Y:S01]  /*3650*/  IADD3 R10, PT, PT, R10, 0x1, RZ ;  /* 0x000000010a0a7810 */ /* 0x000fe20007ffe0ff */
[----:B------:R-:W-:Y:S06]  /*3660*/  BRA.U !UP4, `(.L_x_64) ;  /* 0x000000010c987547 */ /* 0x000fec000b800000 */
[----:B------:R-:W-:Y:S01]  /*3670*/  UPLOP3.LUT UP2, UPT, UPT, UPT, UPT, 0x40, 0x4 ;  /* 0x000000000004789c */ /* 0x000fe20003f4e870 */
[----:B------:R-:W-:Y:S01]  /*3680*/  UMOV UR16, UR29 ;  /* 0x0000001d00107c82 */ /* 0x000fe20008000000 */
[----:B------:R-:W-:Y:S01]  /*3690*/  UMOV UR15, UR28 ;  /* 0x0000001c000f7c82 */ /* 0x000fe20008000000 */
[----:B------:R-:W-:-:S08]  /*36a0*/  UMOV UR6, UR14 ;  /* 0x0000000e00067c82 */ /* 0x000fd00008000000 */
.L_x_67:
[----:B------:R-:W-:Y:S02]  /*36b0*/  UIADD3 UR16, UPT, UPT, UR16, 0x1, URZ ;  /* 0x0000000110107890 */ /* 0x000fe4000fffe0ff */
[----:B--2---:R-:W-:Y:S02]  /*36c0*/  ULEA UR5, UR6, UR17, 0x3 ;  /* 0x0000001106057291 */ /* 0x004fe4000f8e18ff */
[----:B------:R-:W-:Y:S01]  /*36d0*/  UISETP.NE.AND UP3, UPT, UR16, URZ, UPT ;  /* 0x000000ff1000728c */ /* 0x000fe2000bf65270 */
[----:B---3--:R-:W-:Y:S10]  /*36e0*/  @P2 BRA `(.L_x_65) ;  /* 0x00000000000c2947 */ /* 0x008ff40003800000 */
[----:B-1----:R-:W-:Y:S04]  /*36f0*/  SHF.L.U32 R2, R8, 0x1f, RZ ;  /* 0x0000001f08027819 */ /* 0x002fe800000006ff */
[----:B------:R-:W1:Y:S02]  /*3700*/  SYNCS.PHASECHK.TRANS64.TRYWAIT P0, [UR5], R2 ;  /* 0x00000002ff0075a7 */ /* 0x000e640008001105 */
[----:B-1----:R-:W-:Y:S05]  /*3710*/  @!P0 BRA `(.L_x_66) ;  /* 0x0000008000b48947 */ /* 0x002fea0003800000 */
.L_x_65:
[----:B------:R-:W-:Y:S01]  /*3720*/  UISETP.NE.AND UP0, UPT, UR15, 0x1, UPT ;  /* 0x000000010f00788c */ /* 0x000fe2000bf05270 */
[----:B------:R-:W-:Y:S01]  /*3730*/  PLOP3.LUT P2, PT, PT, PT, PT, 0x80, 0x8 ;  /* 0x000000000008781c */ /* 0x000fe20003f4f070 */
[----:B------:R-:W-:Y:S02]  /*3740*/  UIADD3 UR4, UPT, UPT, UR6, 0x1, URZ ;  /* 0x0000000106047890 */ /* 0x000fe4000fffe0ff */
[----:B------:R-:W-:Y:S02]  /*3750*/  ULEA UR12, UR6, UR21, 0xa ;  /* 0x00000015060c7291 */ /* 0x000fe4000f8e50ff */
[----:B------:R-:W-:Y:S01]  /*3760*/  UISETP.NE.AND UP1, UPT, UR4, 0x6, UPT ;  /* 0x000000060400788c */ /* 0x000fe2000bf25270 */
[----:B------:R-:W-:Y:S01]  /*3770*/  PLOP3.LUT P0, PT, PT, PT, UP0, 0x80, 0x8 ;  /* 0x000000000008781c */ /* 0x000fe20003f0f008 */
[----:B------:R-:W-:Y:S02]  /*3780*/  UIADD3 UR10, UPT, UPT, UR12, 0x2, URZ ;  /* 0x000000020c0a7890 */ /* 0x000fe4000fffe0ff */
[----:B------:R-:W-:Y:S02]  /*3790*/  USEL UR7, URZ, 0x1, UP1 ;  /* 0x00000001ff077887 */ /* 0x000fe40008800000 */
[----:B------:R-:W-:Y:S02]  /*37a0*/  USEL UR14, UR4, URZ, UP1 ;  /* 0x000000ff040e7287 */ /* 0x000fe40008800000 */
[----:B------:R-:W-:Y:S02]  /*37b0*/  UIADD3 UR15, UPT, UPT, UR15, -0x1, URZ ;  /* 0xffffffff0f0f7890 */ /* 0x000fe4000fffe0ff */
[----:B------:R-:W-:Y:S01]  /*37c0*/  @UP0 ULEA UR4, UR14, UR17, 0x3 ;  /* 0x000000110e040291 */ /* 0x000fe2000f8e18ff */
[----:B------:R-:W-:Y:S01]  /*37d0*/  LOP3.LUT R8, R8, UR7, RZ, 0x3c, !PT ;  /* 0x0000000708087c12 */ /* 0x000fe2000f8e3cff */
[----:B------:R-:W-:Y:S01]  /*37e0*/  UIADD3 UR7, UPT, UPT, UR5, 0x30, URZ ;  /* 0x0000003005077890 */ /* 0x000fe2000fffe0ff */
[----:B------:R-:W-:Y:S02]  /*37f0*/  UMOV UR13, 0x80004020 ;  /* 0x80004020000d7882 */ /* 0x000fe40000000000 */
[----:B-1----:R-:W-:Y:S01]  /*3800*/  @P0 SHF.L.U32 R0, R8, 0x1f, RZ ;  /* 0x0000001f08000819 */ /* 0x002fe200000006ff */
[----:B------:R-:W-:Y:S01]  /*3810*/  UMOV UR5, 0x80004020 ;  /* 0x8000402000057882 */ /* 0x000fe20000000000 */
[----:B------:R-:W-:Y:S01]  /*3820*/  UMOV UR11, 0x80004020 ;  /* 0x80004020000b7882 */ /* 0x000fe20000000000 */
[----:B------:R-:W-:Y:S01]  /*3830*/  UMOV UR9, 0x80004020 ;  /* 0x8000402000097882 */ /* 0x000fe20000000000 */
[----:B------:R2:W3:Y:S01]  /*3840*/  @P0 SYNCS.PHASECHK.TRANS64.TRYWAIT P2, [UR4], R0 ;  /* 0x00000000ff0005a7 */ /* 0x0004e20008041104 */
[----:B------:R-:W-:Y:S03]  /*3850*/  ULEA UR4, UR6, UR20, 0x9 ;  /* 0x0000001406047291 */ /* 0x000fe6000f8e48ff */
[----:B------:R-:W-:Y:S01]  /*3860*/  UMOV UR6, UR14 ;  /* 0x0000000e00067c82 */ /* 0x000fe20008000000 */
[----:B------:R-:W-:Y:S05]  /*3870*/  UIADD3 UR8, UPT, UPT, UR4, 0x2, URZ ;  /* 0x0000000204087890 */ /* 0x000fea000fffe0ff */
[----:B------:R2:W-:Y:S01]  /*3880*/  UTCHMMA gdesc[UR4], gdesc[UR12], tmem[UR18], tmem[UR26], idesc[UR27], UP2 ;  /* 0x00ff1a0c040075ea */ /* 0x0005e20009000012 */
[----:B------:R-:W-:Y:S03]  /*3890*/  UPLOP3.LUT UP2, UPT, UPT, UPT, UPT, 0x80, 0x8 ;  /* 0x000000000008789c */ /* 0x000fe60003f4f070 */
[----:B------:R2:W-:Y:S01]  /*38a0*/  UTCHMMA gdesc[UR8], gdesc[UR10], tmem[UR18], tmem[UR24], idesc[UR25], UPT ;  /* 0x00ff180a080075ea */ /* 0x0005e2000b800012 */
[----:B------:R2:W-:Y:S01]  /*38b0*/  UTCBAR.MULTICAST [UR7], URZ, UR19 ;  /* 0x000000ff070073e9 */ /* 0x0005e20008000813 */
[----:B------:R-:W-:Y:S06]  /*38c0*/  BRA.U UP3, `(.L_x_67) ;  /* 0xfffffffd03787547 */ /* 0x000fec000b83ffff */
.L_x_64:
[----:B--2---:R-:W-:Y:S01]  /*38d0*/  UIADD3 UR4, UPT, UPT, UR23, 0x1, URZ ;  /* 0x0000000117047890 */ /* 0x004fe2000fffe0ff */
[C---:B------:R-:W-:Y:S01]  /*38e0*/  ISETP.NE.AND P0, PT, R10.reuse, 0x2, PT ;  /* 0x000000020a00780c */ /* 0x040fe20003f05270 */
[----:B------:R-:W-:Y:S02]  /*38f0*/  UIADD3 UR5, UPT, UPT, UR22, 0xd0, URZ ;  /* 0x000000d016057890 */ /* 0x000fe4000fffe0ff */
[----:B------:R-:W-:Y:S01]  /*3900*/  UISETP.NE.AND UP0, UPT, UR4, 0x2, UPT ;  /* 0x000000020400788c */ /* 0x000fe2000bf05270 */
[----:B-1----:R-:W-:Y:S02]  /*3910*/  SEL R0, RZ, 0x1, P0 ;  /* 0x00000001ff007807 */ /* 0x002fe40000000000 */
[----:B------:R-:W-:Y:S01]  /*3920*/  SEL R10, R10, RZ, P0 ;  /* 0x000000ff0a0a7207 */ /* 0x000fe20000000000 */
[----:B------:R-:W-:Y:S01]  /*3930*/  USEL UR6, URZ, 0x1, UP0 ;  /* 0x00000001ff067887 */ /* 0x000fe20008000000 */
[----:B------:R-:W-:Y:S01]  /*3940*/  LOP3.LUT R9, R9, R0, RZ, 0x3c, !PT ;  /* 0x0000000009097212 */ /* 0x000fe200078e3cff */
[----:B------:R-:W-:Y:S01]  /*3950*/  USEL UR23, UR4, URZ, UP0 ;  /* 0x000000ff04177287 */ /* 0x000fe20008000000 */
[----:B------:R1:W-:Y:S03]  /*3960*/  UTCBAR [UR5], URZ ;  /* 0x000000ff050073e9 */ /* 0x0003e600080000ff */
[----:B------:R-:W-:Y:S01]  /*3970*/  LOP3.LUT R11, R11, UR6, RZ, 0x3c, !PT ;  /* 0x000000060b0b7c12 */ /* 0x000fe2000f8e3cff */
[----:B------:R-:W-:Y:S07]  /*3980*/  @P1 BRA `(.L_x_68) ;  /* 0xfffffff800c81947 */ /* 0x000fee000383ffff */
[----:B------:R-:W2:Y:S01]  /*3990*/  S2UR UR7, SR_CgaCtaId ;  /* 0x00000000000779c3 */ /* 0x000ea20000008800 */
[----:B------:R-:W-:Y:S01]  /*39a0*/  ELECT P0, URZ, PT ;  /* 0x0000000000ff782f */ /* 0x000fe20003800000 */
[----:B------:R-:W-:Y:S01]  /*39b0*/  IMAD.MOV.U32 R0, RZ, RZ, 0x1 ;  /* 0x00000001ff007424 */ /* 0x000fe200078e00ff */
[----:B------:R-:W-:Y:S01]  /*39c0*/  UIADD3 UR17, UPT, UPT, UR17, 0xe0, URZ ;  /* 0x000000e011117890 */ /* 0x000fe2000fffe0ff */
[----:B------:R-:W-:Y:S01]  /*39d0*/  SHF.L.U32 R2, R11, 0x1f, RZ ;  /* 0x0000001f0b027819 */ /* 0x000fe200000006ff */
[----:B------:R-:W-:-:S03]  /*39e0*/  UMOV UR4, 0x40 ;  /* 0x0000004000047882 */ /* 0x000fc60000000000 */
[----:B------:R-:W-:Y:S01]  /*39f0*/  UVIRTCOUNT.DEALLOC.SMPOOL 0x80 ;  /* 0x000000800000784c */ /* 0x000fe20000000000 */
[----:B--2---:R-:W-:Y:S02]  /*3a00*/  ULEA UR7, UR7, UR4, 0x18 ;  /* 0x0000000407077291 */ /* 0x004fe4000f8ec0ff */
[----:B------:R-:W-:-:S07]  /*3a10*/  ULEA UR4, UR23, UR17, 0x3 ;  /* 0x0000001117047291 */ /* 0x000fce000f8e18ff */
[----:B------:R2:W-:Y:S02]  /*3a20*/  @P0 STS.U8 [UR7+0x1c], R0 ;  /* 0x00001c00ff000988 */ /* 0x0005e40008000007 */
[----:B------:R-:W4:Y:S02]  /*3a30*/  SYNCS.PHASECHK.TRANS64.TRYWAIT P0, [UR4], R2 ;  /* 0x00000002ff0075a7 */ /* 0x000f240008001104 */
[----:B--2-4-:R-:W-:Y:S05]  /*3a40*/  @!P0 BRA `(.L_x_69) ;  /* 0x0000008000008947 */ /* 0x014fea0003800000 */
.L_x_162:
[----:B------:R-:W-:-:S04]  /*3a50*/  UIADD3 UR4, UPT, UPT, UR23, 0x1, URZ ;  /* 0x0000000117047890 */ /* 0x000fc8000fffe0ff */
[----:B------:R-:W-:-:S04]  /*3a60*/  UISETP.NE.AND UP0, UPT, UR4, 0x2, UPT ;  /* 0x000000020400788c */ /* 0x000fc8000bf05270 */
[----:B-1----:R-:W-:Y:S02]  /*3a70*/  USEL UR5, URZ, 0x1, UP0 ;  /* 0x00000001ff057887 */ /* 0x002fe40008000000 */
[----:B------:R-:W-:-:S04]  /*3a80*/  USEL UR4, UR4, URZ, UP0 ;  /* 0x000000ff04047287 */ /* 0x000fc80008000000 */
[----:B------:R-:W-:Y:S01]  /*3a90*/  ULEA UR4, UR4, UR17, 0x3 ;  /* 0x0000001104047291 */ /* 0x000fe2000f8e18ff */
[----:B--2---:R-:W-:-:S04]  /*3aa0*/  LOP3.LUT R2, R11, UR5, RZ, 0x3c, !PT ;  /* 0x000000050b027c12 */ /* 0x004fc8000f8e3cff */
[----:B------:R-:W-:-:S04]  /*3ab0*/  SHF.L.U32 R2, R2, 0x1f, RZ ;  /* 0x0000001f02027819 */ /* 0x000fc800000006ff */
[----:B------:R-:W1:Y:S02]  /*3ac0*/  SYNCS.PHASECHK.TRANS64.TRYWAIT P0, [UR4], R2 ;  /* 0x00000002ff0075a7 */ /* 0x000e640008001104 */
[----:B-1----:R-:W-:Y:S05]  /*3ad0*/  @!P0 BRA `(.L_x_70) ;  /* 0x0000007c00f48947 */ /* 0x002fea0003800000 */
.L_x_164:
[----:B------:R-:W-:Y:S01]  /*3ae0*/  NOP ;  /* 0x0000000000007918 */ /* 0x000fe20000000000 */
[----:B-1----:R-:W1:Y:S01]  /*3af0*/  LDS R0, [UR7+0x14] ;  /* 0x00001407ff007984 */ /* 0x002e620008000800 */
[----:B------:R-:W-:Y:S01]  /*3b00*/  ULOP3.LUT UR4, UR30, 0xffff, URZ, 0xc0, !UPT ;  /* 0x0000ffff1e047892 */ /* 0x000fe2000f8ec0ff */
[----:B------:R-:W-:Y:S01]  /*3b10*/  UMOV UR5, 0xffff ;  /* 0x0000ffff00057882 */ /* 0x000fe20000000000 */
[----:B------:R-:W-:Y:S02]  /*3b20*/  UMOV UR6, 0x1 ;  /* 0x0000000100067882 */ /* 0x000fe40000000000 */
[----:B------:R-:W-:-:S04]  /*3b30*/  USHF.R.U32.HI UR4, URZ, 0x5, UR4 ;  /* 0x00000005ff047899 */ /* 0x000fc80008011604 */
[----:B------:R-:W-:Y:S02]  /*3b40*/  USHF.L.U32 UR5, UR5, UR4, URZ ;  /* 0x0000000405057299 */ /* 0x000fe400080006ff */
[----:B------:R-:W-:-:S04]  /*3b50*/  USHF.L.U32 UR4, UR6, UR4, URZ ;  /* 0x0000000406047299 */ /* 0x000fc800080006ff */
[----:B-1----:R-:W-:-:S04]  /*3b60*/  LOP3.LUT R0, R0, UR5, RZ, 0xc0, !PT ;  /* 0x0000000500007c12 */ /* 0x002fc8000f8ec0ff */
[----:B------:R-:W-:-:S13]  /*3b70*/  ISETP.NE.AND P0, PT, R0, UR5, PT ;  /* 0x0000000500007c0c */ /* 0x000fda000bf05270 */
[----:B------:R-:W-:Y:S05]  /*3b80*/  @P0 BRA `(.L_x_71) ;  /* 0x0000000000580947 */ /* 0x000fea0003800000 */
[----:B------:R-:W1:Y:S02]  /*3b90*/  LDS R0, [UR7+0x18] ;  /* 0x00001807ff007984 */ /* 0x000e640008000800 */
[----:B-1----:R-:W-:-:S04]  /*3ba0*/  LOP3.LUT R0, R0, UR4, RZ, 0xc0, !PT ;  /* 0x0000000400007c12 */ /* 0x002fc8000f8ec0ff */
[----:B------:R-:W-:-:S13]  /*3bb0*/  ISETP.NE.AND P0, PT, R0, UR4, PT ;  /* 0x0000000400007c0c */ /* 0x000fda000bf05270 */
[----:B------:R-:W-:Y:S05]  /*3bc0*/  @P0 BRA `(.L_x_72) ;  /* 0x00000000003c0947 */ /* 0x000fea0003800000 */
[----:B------:R-:W1:Y:S01]  /*3bd0*/  S2R R2, SR_LANEID ;  /* 0x0000000000027919 */ /* 0x000e620000000000 */
[----:B------:R-:W-:-:S06]  /*3be0*/  ULOP3.LUT UR5, URZ, UR5, URZ, 0x33, !UPT ;  /* 0x00000005ff057292 */ /* 0x000fcc000f8e33ff */
[----:B------:R-:W-:-:S04]  /*3bf0*/  IMAD.U32 R0, RZ, RZ, UR5 ;  /* 0x00000005ff007e24 */ /* 0x000fc8000f8e00ff */
[----:B------:R2:W4:Y:S02]  /*3c00*/  REDUX UR8, R0 ;  /* 0x00000000000873c4 */ /* 0x0005240000000000 */
[----:B------:R1:W-:Y:S01]  /*3c10*/  UTCATOMSWS.AND URZ, UR5 ;  /* 0x0000000500ff79e3 */ /* 0x0003e20008000000 */
[----:B--2---:R-:W-:Y:S01]  /*3c20*/  LOP3.LUT R0, RZ, UR4, RZ, 0x33, !PT ;  /* 0x00000004ff007c12 */ /* 0x004fe2000f8e33ff */
[----:B------:R-:W-:Y:S02]  /*3c30*/  VOTEU.ANY UR4, UPT, PT ;  /* 0x0000000000047886 */ /* 0x000fe400038e0100 */
[----:B------:R-:W-:Y:S02]  /*3c40*/  UFLO.U32 UR4, UR4 ;  /* 0x00000004000472bd */ /* 0x000fe400080e0000 */
[----:B------:R-:W2:Y:S04]  /*3c50*/  REDUX UR6, R0 ;  /* 0x00000000000673c4 */ /* 0x000ea80000000000 */
[----:B-1----:R-:W-:-:S02]  /*3c60*/  ISETP.EQ.U32.AND P0, PT, R2, UR4, PT ;  /* 0x0000000402007c0c */ /* 0x002fc4000bf02070 */
[----:B----4-:R-:W-:-:S11]  /*3c70*/  MOV R2, UR8 ;  /* 0x0000000800027c02 */ /* 0x010fd60008000f00 */
[----:B------:R1:W-:Y:S01]  /*3c80*/  @P0 ATOMS.AND RZ, [UR7+0x14], R2 ;  /* 0x00001402ffff098c */ /* 0x0003e2000a800007 */
[----:B--2---:R-:W-:-:S05]  /*3c90*/  IMAD.U32 R0, RZ, RZ, UR6 ;  /* 0x00000006ff007e24 */ /* 0x004fca000f8e00ff */
[----:B------:R1:W-:Y:S01]  /*3ca0*/  @P0 ATOMS.AND RZ, [UR7+0x18], R0 ;  /* 0x00001800ffff098c */ /* 0x0003e2000a800007 */
[----:B------:R-:W-:Y:S05]  /*3cb0*/  BRA `(.L_x_73) ;  /* 0x0000000000147947 */ /* 0x000fea0003800000 */
.L_x_72:
[----:B------:R-:W-:Y:S02]  /*3cc0*/  MOV R2, 0x3ce0 ;  /* 0x00003ce000027802 */ /* 0x000fe40000000f00 */
[----:B---3-5:R-:W-:Y:S05]  /*3cd0*/  CALL.REL.NOINC `($__internal_0_$__cuda_sm10x_tcgen05_guardrail_trap_col_being_dealloced_not_returned_by_alloc) ;  /* 0x0000008000dc7944 */ /* 0x028fea0003c00000 */
[----:B------:R-:W-:Y:S05]  /*3ce0*/  BRA `(.L_x_73) ;  /* 0x0000000000087947 */ /* 0x000fea0003800000 */
.L_x_71:
[----:B------:R-:W-:Y:S02]  /*3cf0*/  MOV R2, 0x3d10 ;  /* 0x00003d1000027802 */ /* 0x000fe40000000f00 */
[----:B---3-5:R-:W-:Y:S05]  /*3d00*/  CALL.REL.NOINC `($__internal_2_$__cuda_sm10x_tcgen05_guardrail_trap_unallocated_columns_being_dealloced) ;  /* 0x0000008000e87944 */ /* 0x028fea0003c00000 */
.L_x_73:
[----:B------:R-:W-:Y:S01]  /*3d10*/  NOP ;  /* 0x0000000000007918 */ /* 0x000fe20000000000 */
[----:B------:R-:W-:Y:S05]  /*3d20*/  EXIT ;  /* 0x000000000000794d */ /* 0x000fea0003800000 */
.L_x_57:
[----:B------:R-:W-:-:S09]  /*3d30*/  UISETP.NE.OR UP0, UPT, UR17, 0x3, !UP3 ;  /* 0x000000031100788c */ /* 0x000fd2000df05670 */
[----:B------:R-:W-:Y:S05]  /*3d40*/  BRA.U UP0, `(.L_x_74) ;  /* 0x00000011005c7547 */ /* 0x000fea000b800000 */
[----:B------:R-:W1:Y:S01]  /*3d50*/  S2UR UR10, SR_CgaCtaId ;  /* 0x00000000000a79c3 */ /* 0x000e620000008800 */
[----:B------:R-:W2:Y:S01]  /*3d60*/  LDCU UR31, c[0x0][0x370] ;  /* 0x00006e00ff1f77ac */ /* 0x000ea20008000800 */
[----:B------:R-:W-:Y:S02]  /*3d70*/  HFMA2 R13, -RZ, RZ, 0, 0 ;  /* 0x00000000ff0d7431 */ /* 0x000fe400000001ff */
[----:B------:R-:W-:Y:S01]  /*3d80*/  IMAD.MOV.U32 R15, RZ, RZ, 0x1 ;  /* 0x00000001ff0f7424 */ /* 0x000fe200078e00ff */
[----:B------:R-:W-:Y:S01]  /*3d90*/  MOV R7, 0x4000 ;  /* 0x0000400000077802 */ /* 0x000fe20000000f00 */
[----:B------:R-:W2:Y:S01]  /*3da0*/  LDCU.128 UR44, c[0x0][0xb10] ;  /* 0x00016200ff2c77ac */ /* 0x000ea20008000c00 */
[----:B------:R-:W-:Y:S01]  /*3db0*/  IMAD.MOV.U32 R14, RZ, RZ, RZ ;  /* 0x000000ffff0e7224 */ /* 0x000fe200078e00ff */
[----:B------:R-:W3:Y:S01]  /*3dc0*/  LDC.64 R16, c[0x0][0x348] ;  /* 0x0000d200ff107b82 */ /* 0x000ee20000000a00 */
[----:B------:R-:W4:Y:S01]  /*3dd0*/  LDCU UR30, c[0x0][0x374] ;  /* 0x00006e80ff1e77ac */ /* 0x000f220008000800 */
[----:B------:R-:W1:Y:S06]  /*3de0*/  LDCU UR15, c[0x0][0xb0c] ;  /* 0x00016180ff0f77ac */ /* 0x000e6c0008000800 */
[----:B------:R-:W3:Y:S01]  /*3df0*/  LDC.64 R2, c[0x0][0x888] ;  /* 0x00022200ff027b82 */ /* 0x000ee20000000a00 */
[----:B------:R-:W3:Y:S01]  /*3e00*/  LDCU UR49, c[0x0][0xb20] ;  /* 0x00016400ff3177ac */ /* 0x000ee20008000800 */
[----:B------:R-:W3:Y:S06]  /*3e10*/  LDCU UR4, c[0x0][0xb30] ;  /* 0x00016600ff0477ac */ /* 0x000eec0008000800 */
[----:B------:R-:W3:Y:S01]  /*3e20*/  LDC.64 R4, c[0x0][0x890] ;  /* 0x00022400ff047b82 */ /* 0x000ee20000000a00 */
[----:B------:R-:W-:Y:S01]  /*3e30*/  UMOV UR21, 0x400 ;  /* 0x0000040000157882 */ /* 0x000fe20000000000 */
[----:B--2---:R-:W-:-:S02]  /*3e40*/  UIMAD.WIDE.U32 UR6, UR31, UR44, URZ ;  /* 0x0000002c1f0672a5 */ /* 0x004fc4000f8e00ff */
[----:B----4-:R-:W-:Y:S02]  /*3e50*/  UIMAD.WIDE.U32 UR8, UR30, UR47, URZ ;  /* 0x0000002f1e0872a5 */ /* 0x010fe4000f8e00ff */
[----:B-1----:R-:W-:Y:S02]  /*3e60*/  ULEA UR21, UR10, UR21, 0x18 ;  /* 0x000000150a157291 */ /* 0x002fe4000f8ec0ff */
[----:B------:R-:W-:Y:S02]  /*3e70*/  UPLOP3.LUT UP3, UPT, UPT, UPT, UPT, 0x40, 0x4 ;  /* 0x000000000004789c */ /* 0x000fe40003f6e870 */
[----:B------:R-:W-:Y:S02]  /*3e80*/  UIADD3 UR37, UPT, UPT, UR21, 0x78, URZ ;  /* 0x0000007815257890 */ /* 0x000fe4000fffe0ff */
[----:B------:R-:W-:Y:S02]  /*3e90*/  UIADD3 UR33, UPT, UPT, UR21, 0x60, URZ ;  /* 0x0000006015217890 */ /* 0x000fe4000fffe0ff */
[----:B------:R-:W-:-:S02]  /*3ea0*/  UIADD3 UR25, UPT, UPT, UR21, 0x68, URZ ;  /* 0x0000006815197890 */ /* 0x000fc4000fffe0ff */
[----:B------:R-:W-:Y:S01]  /*3eb0*/  UIADD3 UR17, UPT, UPT, UR21, 0x70, URZ ;  /* 0x0000007015117890 */ /* 0x000fe2000fffe0ff */
[----:B------:R-:W-:Y:S01]  /*3ec0*/  UMOV UR6, UR7 ;  /* 0x0000000700067c82 */ /* 0x000fe20008000000 */
[----:B------:R-:W-:Y:S01]  /*3ed0*/  UMOV UR41, UR9 ;  /* 0x0000000900297c82 */ /* 0x000fe20008000000 */
[----:B------:R-:W-:Y:S02]  /*3ee0*/  UISETP.GE.AND UP0, UPT, UR42, 0x1, UPT ;  /* 0x000000012a00788c */ /* 0x000fe4000bf06270 */
[----:B------:R-:W-:Y:S01]  /*3ef0*/  UISETP.NE.AND UP4, UPT, UR42, 0x1, UPT ;  /* 0x000000012a00788c */ /* 0x000fe2000bf85270 */
[----:B------:R-:W1:Y:S01]  /*3f00*/  LDCU.64 UR22, c[0x0][0xb28] ;  /* 0x00016500ff1677ac */ /* 0x000e620008000a00 */
[----:B------:R-:W-:Y:S02]  /*3f10*/  UISETP.NE.AND UP6, UPT, UR15, 0x1, UPT ;  /* 0x000000010f00788c */ /* 0x000fe4000bfc5270 */
[----:B------:R-:W-:Y:S02]  /*3f20*/  UISETP.NE.AND UP5, UPT, UR46, 0x1, UPT ;  /* 0x000000012e00788c */ /* 0x000fe4000bfa5270 */
[----:B------:R-:W-:-:S02]  /*3f30*/  UPRMT UR37, UR10, 0x654, UR37 ;  /* 0x000006540a257896 */ /* 0x000fc40008000025 */
[----:B------:R-:W-:Y:S02]  /*3f40*/  USHF.R.U32.HI UR43, URZ, UR45, UR6 ;  /* 0x0000002dff2b7299 */ /* 0x000fe40008011606 */
[----:B------:R-:W-:Y:S02]  /*3f50*/  UPRMT UR40, UR10, 0x654, UR33 ;  /* 0x000006540a287896 */ /* 0x000fe40008000021 */
[----:B------:R-:W-:Y:S02]  /*3f60*/  UPRMT UR39, UR10, 0x654, UR25 ;  /* 0x000006540a277896 */ /* 0x000fe40008000019 */
[----:B------:R-:W-:Y:S02]  /*3f70*/  UPRMT UR38, UR10, 0x654, UR17 ;  /* 0x000006540a267896 */ /* 0x000fe40008000011 */
[----:B---3--:R-:W-:Y:S02]  /*3f80*/  USHF.R.U32.HI UR41, URZ, UR49, UR41 ;  /* 0x00000031ff297299 */ /* 0x008fe40008011629 */
[----:B------:R-:W-:-:S11]  /*3f90*/  UISETP.NE.AND UP2, UPT, UR4, 0x1, UPT ;  /* 0x000000010400788c */ /* 0x000fd6000bf45270 */
.L_x_85:
[C---:B------:R-:W-:Y:S02]  /*3fa0*/  LEA R12, R14.reuse, UR21, 0x3 ;  /* 0x000000150e0c7c11 */ /* 0x040fe4000f8e18ff */
[----:B------:R-:W-:Y:S02]  /*3fb0*/  SHF.L.U32 R0, R13, 0x1f, RZ ;  /* 0x0000001f0d007819 */ /* 0x000fe400000006ff */
[----:B------:R-:W-:Y:S02]  /*3fc0*/  LEA R8, R14, UR21, 0x4 ;  /* 0x000000150e087c11 */ /* 0x000fe4000f8e20ff */
[----:B--2---:R-:W2:Y:S02]  /*3fd0*/  SYNCS.PHASECHK.TRANS64.TRYWAIT P0, [R12+URZ+0xb0], R0 ;  /* 0x0000b0000c0075a7 */ /* 0x004ea400080011ff */
[----:B--2---:R-:W-:Y:S05]  /*3fe0*/  @!P0 BRA `(.L_x_75) ;  /* 0x0000007800c88947 */ /* 0x004fea0003800000 */
.L_x_165:
[----:B------:R-:W3:Y:S01]  /*3ff0*/  LDS.128 R8, [R8+0x120] ;  /* 0x0001200008087984 */ /* 0x000ee20000000c00 */
[----:B------:R-:W-:Y:S01]  /*4000*/  UISETP.GE.AND UP0, UPT, UR42, 0x1, UPT ;  /* 0x000000012a00788c */ /* 0x000fe2000bf06270 */
[----:B------:R-:W-:Y:S01]  /*4010*/  @!PT LDS RZ, [RZ] ;  /* 0x00000000fffff984 */ /* 0x000fe20000000800 */
[----:B------:R-:W-:Y:S01]  /*4020*/  @!PT LDS RZ, [RZ] ;  /* 0x00000000fffff984 */ /* 0x000fe20000000800 */
[----:B------:R-:W-:Y:S01]  /*4030*/  @!PT LDS RZ, [RZ] ;  /* 0x00000000fffff984 */ /* 0x000fe20000000800 */
[----:B------:R-:W-:Y:S01]  /*4040*/  @!PT LDS RZ, [RZ] ;  /* 0x00000000fffff984 */ /* 0x000fe20000000800 */
[----:B------:R4:W-:Y:S06]  /*4050*/  MEMBAR.ALL.CTA ;  /* 0x0000000000007992 */ /* 0x0009ec0000008000 */
[----:B----4-:R-:W4:Y:S01]  /*4060*/  FENCE.VIEW.ASYNC.S ;  /* 0x00000000000073c6 */ /* 0x010f220000000000 */
[----:B---3--:R-:W-:Y:S11]  /*4070*/  LOP3.LUT P0, RZ, R10, 0x1, RZ, 0xc0, !PT ;  /* 0x000000010aff7812 */ /* 0x008ff6000780c0ff */
[----:B------:R-:W-:Y:S02]  /*4080*/  @!UPT UIADD3 URZ, UPT, UPT, URZ, URZ, URZ ;  /* 0x000000fffffff290 */ /* 0x000fe4000fffe0ff */
[----:B----4-:R-:W-:Y:S01]  /*4090*/  VOTEU.ANY UP1, P0 ;  /* 0x0000000000ff7886 */ /* 0x010fe20000020100 */
[----:B------:R-:W-:Y:S11]  /*40a0*/  PLOP3.LUT P0, PT, PT, PT, UP1, 0x80, 0x8 ;  /* 0x000000000008781c */ /* 0x000ff60003f0f018 */
[----:B------:R-:W-:Y:S02]  /*40b0*/  @!UPT UIADD3 URZ, UPT, UPT, URZ, URZ, URZ ;  /* 0x000000fffffff290 */ /* 0x000fe4000fffe0ff */
[----:B--2---:R-:W-:Y:S02]  /*40c0*/  @P0 SHF.R.U32.HI R0, RZ, 0x10, R9 ;  /* 0x00000010ff000819 */ /* 0x004fe40000011609 */
[----:B------:R-:W-:Y:S02]  /*40d0*/  @P0 MOV R6, R8 ;  /* 0x0000000800060202 */ /* 0x000fe40000000f00 */
[----:B------:R-:W-:Y:S01]  /*40e0*/  @P0 R2UR UR4, R0 ;  /* 0x00000000000402ca */ /* 0x000fe200000e0000 */
[----:B------:R-:W-:Y:S01]  /*40f0*/  VIADD R0, R12, 0xc0 ;  /* 0x000000c00c007836 */ /* 0x000fe20000000000 */
[----:B------:R-:W-:Y:S02]  /*4100*/  @P0 LOP3.LUT R8, R9, 0xffff, RZ, 0xc0, !PT ;  /* 0x0000ffff09080812 */ /* 0x000fe400078ec0ff */
[----:B------:R-:W-:Y:S02]  /*4110*/  @P0 R2UR UR6, R6 ;  /* 0x00000000060602ca */ /* 0x000fe400000e0000 */
[----:B------:R-:W-:Y:S02]  /*4120*/  PRMT R0, RZ, 0x654, R0 ;  /* 0x00000654ff007816 */ /* 0x000fe40000000000 */
[----:B------:R-:W-:Y:S02]  /*4130*/  @P0 R2UR UR5, R8 ;  /* 0x00000000080502ca */ /* 0x000fe400000e0000 */
[----:B------:R2:W-:Y:S03]  /*4140*/  SYNCS.ARRIVE.TRANS64.RED.A1T0 RZ, [R0+URZ], RZ ;  /* 0x000000ff00ff79a7 */ /* 0x0005e600081004ff */
[----:B------:R-:W-:Y:S04]  /*4150*/  @UP1 UMOV UR29, UR4 ;  /* 0x00000004001d1c82 */ /* 0x000fe80008000000 */
[----:B------:R-:W-:Y:S04]  /*4160*/  @UP1 UMOV UR14, UR6 ;  /* 0x00000006000e1c82 */ /* 0x000fe80008000000 */
[----:B------:R-:W-:Y:S01]  /*4170*/  @UP1 UMOV UR13, UR5 ;  /* 0x00000005000d1c82 */ /* 0x000fe20008000000 */
[----:B------:R-:W-:Y:S05]  /*4180*/  BRA.U !UP0, `(.L_x_76) ;  /* 0x0000000108a47547 */ /* 0x000fea000b800000 */
[----:B------:R-:W-:Y:S02]  /*4190*/  UIMAD.WIDE.U32 UR18, UR13, UR47, URZ ;  /* 0x0000002f0d1272a5 */ /* 0x000fe4000f8e00ff */
[----:B------:R-:W-:Y:S02]  /*41a0*/  UIMAD.WIDE.U32 UR26, UR14, UR44, URZ ;  /* 0x0000002c0e1a72a5 */ /* 0x000fe4000f8e00ff */
[----:B------:R-:W-:Y:S02]  /*41b0*/  USEL UR4, UR30, UR41, !UP5 ;  /* 0x000000291e047287 */ /* 0x000fe4000e800000 */
[----:B------:R-:W-:Y:S02]  /*41c0*/  USEL UR7, UR31, UR43, !UP6 ;  /* 0x0000002b1f077287 */ /* 0x000fe4000f000000 */
[----:B-1----:R-:W-:Y:S02]  /*41d0*/  UIMAD.WIDE.U32 UR8, UR4, UR22, URZ ;  /* 0x00000016040872a5 */ /* 0x002fe4000f8e00ff */
[----:B------:R-:W-:Y:S01]  /*41e0*/  UIMAD.WIDE.U32 UR10, UR7, UR22, URZ ;  /* 0x00000016070a72a5 */ /* 0x000fe2000f8e00ff */
[----:B------:R-:W-:Y:S02]  /*41f0*/  UMOV UR5, UR19 ;  /* 0x0000001300057c82 */ /* 0x000fe40008000000 */
[----:B------:R-:W-:Y:S03]  /*4200*/  USHF.R.U32.HI UR6, URZ, UR49, UR5 ;  /* 0x00000031ff067299 */ /* 0x000fe60008011605 */
[----:B------:R-:W-:Y:S01]  /*4210*/  UMOV UR5, UR27 ;  /* 0x0000001b00057c82 */ /* 0x000fe20008000000 */
[----:B------:R-:W-:Y:S02]  /*4220*/  USEL UR6, UR13, UR6, !UP5 ;  /* 0x000000060d067287 */ /* 0x000fe4000e800000 */
[----:B------:R-:W-:Y:S03]  /*4230*/  USHF.R.U32.HI UR12, URZ, UR45, UR5 ;  /* 0x0000002dff0c7299 */ /* 0x000fe60008011605 */
[----:B------:R-:W-:Y:S02]  /*4240*/  UMOV UR5, UR9 ;  /* 0x0000000900057c82 */ /* 0x000fe40008000000 */
[----:B------:R-:W-:Y:S03]  /*4250*/  @UP4 USHF.R.U32.HI UR4, URZ, UR23, UR5 ;  /* 0x00000017ff044299 */ /* 0x000fe60008011605 */
[----:B------:R-:W-:Y:S01]  /*4260*/  UMOV UR5, UR11 ;  /* 0x0000000b00057c82 */ /* 0x000fe20008000000 */
[----:B------:R-:W-:Y:S02]  /*4270*/  UIMAD UR4, UR42, UR4, URZ ;  /* 0x000000042a0472a4 */ /* 0x000fe4000f8e02ff */
[----:B------:R-:W-:Y:S02]  /*4280*/  @UP4 USHF.R.U32.HI UR7, URZ, UR23, UR5 ;  /* 0x00000017ff074299 */ /* 0x000fe40008011605 */
[----:B------:R-:W-:Y:S02]  /*4290*/  UIMAD.WIDE.U32 UR10, UR6, UR22, URZ ;  /* 0x00000016060a72a5 */ /* 0x000fe4000f8e00ff */
[----:B------:R-:W-:Y:S02]  /*42a0*/  USEL UR5, UR14, UR12, !UP6 ;  /* 0x0000000c0e057287 */ /* 0x000fe4000f000000 */
[----:B------:R-:W-:Y:S02]  /*42b0*/  UIMAD UR8, UR42, UR7, URZ ;  /* 0x000000072a0872a4 */ /* 0x000fe4000f8e02ff */
[----:B------:R-:W-:Y:S03]  /*42c0*/  UISETP.GE.AND UP0, UPT, UR6, UR4, UPT ;  /* 0x000000040600728c */ /* 0x000fe6000bf06270 */
[----:B------:R-:W-:Y:S01]  /*42d0*/  UMOV UR4, UR11 ;  /* 0x0000000b00047c82 */ /* 0x000fe20008000000 */
[----:B------:R-:W-:Y:S02]  /*42e0*/  UISETP.GE.OR UP0, UPT, UR5, UR8, UP0 ;  /* 0x000000080500728c */ /* 0x000fe40008706670 */
[----:B------:R-:W-:Y:S02]  /*42f0*/  USHF.R.U32.HI UR4, URZ, UR23, UR4 ;  /* 0x00000017ff047299 */ /* 0x000fe40008011604 */
[----:B------:R-:W-:Y:S02]  /*4300*/  UIMAD.WIDE.U32 UR8, UR5, UR22, URZ ;  /* 0x00000016050872a5 */ /* 0x000fe4000f8e00ff */
[----:B------:R-:W-:Y:S04]  /*4310*/  USEL UR10, UR6, UR4, !UP4 ;  /* 0x00000004060a7287 */ /* 0x000fe8000e000000 */
[----:B------:R-:W-:Y:S01]  /*4320*/  UIADD3 UR11, UPT, UPT, -UR10, URZ, URZ ;  /* 0x000000ff0a0b7290 */ /* 0x000fe2000fffe1ff */
[----:B------:R-:W-:Y:S02]  /*4330*/  @!UP0 UMOV UR4, UR9 ;  /* 0x0000000900048c82 */ /* 0x000fe40008000000 */
[----:B------:R-:W-:Y:S02]  /*4340*/  @!UP0 USHF.R.U32.HI UR4, URZ, UR23, UR4 ;  /* 0x00000017ff048299 */ /* 0x000fe40008011604 */
[----:B------:R-:W-:Y:S02]  /*4350*/  UIMAD UR8, UR42, UR11, UR6 ;  /* 0x0000000b2a0872a4 */ /* 0x000fe4000f8e0206 */
[----:B------:R-:W-:Y:S04]  /*4360*/  @!UP0 USEL UR4, UR5, UR4, !UP4 ;  /* 0x0000000405048287 */ /* 0x000fe8000e000000 */
[----:B------:R-:W-:Y:S02]  /*4370*/  @!UP0 UIMAD UR8, UR7, UR8, UR4 ;  /* 0x00000008070882a4 */ /* 0x000fe4000f8e0204 */
[----:B------:R-:W-:Y:S02]  /*4380*/  @!UP0 UIADD3 UR9, UPT, UPT, UR10, -UR4, URZ ;  /* 0x800000040a098290 */ /* 0x000fe4000fffe0ff */
[----:B------:R-:W-:Y:S02]  /*4390*/  UIADD3 UR4, UPT, UPT, -UR5, URZ, URZ ;  /* 0x000000ff05047290 */ /* 0x000fe4000fffe1ff */
[----:B------:R-:W-:Y:S02]  /*43a0*/  UIADD3 UR7, UPT, UPT, -UR6, URZ, URZ ;  /* 0x000000ff06077290 */ /* 0x000fe4000fffe1ff */
[----:B------:R-:W-:Y:S02]  /*43b0*/  @!UP0 UIMAD UR6, UR9, UR42, UR5 ;  /* 0x0000002a090682a4 */ /* 0x000fe4000f8e0205 */
[----:B------:R-:W-:Y:S02]  /*43c0*/  UIMAD UR14, UR15, UR4, UR14 ;  /* 0x000000040f0e72a4 */ /* 0x000fe4000f8e020e */
[----:B------:R-:W-:Y:S01]  /*43d0*/  UIMAD UR13, UR46, UR7, UR13 ;  /* 0x000000072e0d72a4 */ /* 0x000fe2000f8e020d */
[----:B------:R-:W-:Y:S02]  /*43e0*/  @!UP0 UMOV UR5, UR8 ;  /* 0x0000000800058c82 */ /* 0x000fe40008000000 */
[----:B------:R-:W-:Y:S02]  /*43f0*/  UIMAD UR14, UR5, UR15, UR14 ;  /* 0x0000000f050e72a4 */ /* 0x000fe4000f8e020e */
[----:B------:R-:W-:Y:S11]  /*4400*/  UIMAD UR13, UR6, UR46, UR13 ;  /* 0x0000002e060d72a4 */ /* 0x000ff6000f8e020d */
[----:B------:R-:W-:Y:S01]  /*4410*/  @!UPT UIADD3 URZ, UPT, UPT, URZ, URZ, URZ ;  /* 0x000000fffffff290 */ /* 0x000fe2000fffe0ff */
.L_x_76:
[----:B------:R-:W3:Y:S01]  /*4420*/  @!UP2 LDCU.128 UR8, c[0x0][0xb10] ;  /* 0x00016200ff08a7ac */ /* 0x000ee20008000c00 */
[C---:B------:R-:W-:Y:S02]  /*4430*/  ISETP.NE.U32.AND P1, PT, R4.reuse, RZ, PT ;  /* 0x000000ff0400720c */ /* 0x040fe40003f25070 */
[----:B------:R-:W-:Y:S02]  /*4440*/  ISETP.NE.U32.AND P0, PT, R4, RZ, PT ;  /* 0x000000ff0400720c */ /* 0x000fe40003f05070 */
[C---:B------:R-:W-:Y:S02]  /*4450*/  ISETP.NE.AND.EX P1, PT, R5.reuse, RZ, PT, P1 ;  /* 0x000000ff0500720c */ /* 0x040fe40003f25310 */
[----:B------:R-:W-:Y:S01]  /*4460*/  ISETP.NE.AND.EX P0, PT, R5, RZ, PT, P0 ;  /* 0x000000ff0500720c */ /* 0x000fe20003f05300 */
[----:B------:R-:W4:Y:S01]  /*4470*/  @!UP2 LDCU UR5, c[0x0][0xb0c] ;  /* 0x00016180ff05a7ac */ /* 0x000f220008000800 */
[----:B------:R-:W-:Y:S01]  /*4480*/  SHF.L.U32 R9, R15, 0x1f, RZ ;  /* 0x0000001f0f097819 */ /* 0x000fe200000006ff */
[----:B------:R-:W-:Y:S02]  /*4490*/  USHF.L.U32 UR35, UR16, 0x7, URZ ;  /* 0x0000000710237899 */ /* 0x000fe400080006ff */
[----:B------:R-:W-:Y:S02]  /*44a0*/  USHF.L.U32 UR34, UR20, 0x8, URZ ;  /* 0x0000000814227899 */ /* 0x000fe400080006ff */
[----:B---3--:R-:W-:Y:S07]  /*44b0*/  UIMAD.WIDE.U32 UR6, UR14, UR8, URZ ;  /* 0x000000080e0672a5 */ /* 0x008fee000f8e00ff */
[----:B------:R-:W-:Y:S01]  /*44c0*/  @!UP2 UMOV UR4, UR7 ;  /* 0x000000070004ac82 */ /* 0x000fe20008000000 */
[----:B----4-:R-:W-:Y:S02]  /*44d0*/  @!UP2 UISETP.NE.AND UP0, UPT, UR5, 0x1, UPT ;  /* 0x000000010500a88c */ /* 0x010fe4000bf05270 */
[----:B------:R-:W-:Y:S02]  /*44e0*/  @!UP2 USHF.R.U32.HI UR4, URZ, UR9, UR4 ;  /* 0x00000009ff04a299 */ /* 0x000fe40008011604 */
[----:B------:R-:W-:Y:S02]  /*44f0*/  UIMAD.WIDE.U32 UR6, UR13, UR11, URZ ;  /* 0x0000000b0d0672a5 */ /* 0x000fe4000f8e00ff */
[----:B------:R-:W-:Y:S02]  /*4500*/  @!UP2 USEL UR8, UR14, UR4, !UP0 ;  /* 0x000000040e08a287 */ /* 0x000fe4000c000000 */
[----:B------:R-:W-:Y:S03]  /*4510*/  @!UP2 UISETP.NE.AND UP0, UPT, UR10, 0x1, UPT ;  /* 0x000000010a00a88c */ /* 0x000fe6000bf05270 */
[----:B------:R-:W-:Y:S02]  /*4520*/  @!UP2 UMOV UR6, UR7 ;  /* 0x000000070006ac82 */ /* 0x000fe40008000000 */
[----:B------:R-:W3:Y:S02]  /*4530*/  @!UP2 LDCU UR4, c[0x0][0xb20] ;  /* 0x00016400ff04a7ac */ /* 0x000ee40008000800 */
[----:B---3--:R-:W-:Y:S04]  /*4540*/  @!UP2 USHF.R.U32.HI UR6, URZ, UR4, UR6 ;  /* 0x00000004ff06a299 */ /* 0x008fe80008011606 */
[----:B------:R-:W-:Y:S04]  /*4550*/  @!UP2 USEL UR6, UR13, UR6, !UP0 ;  /* 0x000000060d06a287 */ /* 0x000fe8000c000000 */
[----:B------:R-:W-:Y:S02]  /*4560*/  @!UP2 UIADD3 UR4, UPT, UPT, -UR8, UR6, URZ ;  /* 0x000000060804a290 */ /* 0x000fe4000fffe1ff */
[----:B------:R-:W-:Y:S02]  /*4570*/  @!UP2 UIADD3 UR6, UPT, UPT, UR8, -UR6, URZ ;  /* 0x800000060806a290 */ /* 0x000fe4000fffe0ff */
[----:B------:R-:W-:Y:S02]  /*4580*/  @!UP2 UIMAD UR14, UR4, UR5, UR14 ;  /* 0x00000005040ea2a4 */ /* 0x000fe4000f8e020e */
[----:B------:R-:W-:Y:S01]  /*4590*/  @!UP2 UIMAD UR13, UR6, UR10, UR13 ;  /* 0x0000000a060da2a4 */ /* 0x000fe2000f8e020d */
[----:B------:R-:W-:Y:S11]  /*45a0*/  BRA.U UP3, `(.L_x_77) ;  /* 0x0000000103107547 */ /* 0x000ff6000b800000 */
[----:B------:R-:W-:Y:S04]  /*45b0*/  MOV R6, UR48 ;  /* 0x0000003000067c02 */ /* 0x000fe80008000f00 */
[----:B------:R-:W-:Y:S04]  /*45c0*/  SHF.L.U32 R6, R6, 0x1f, RZ ;  /* 0x0000001f06067819 */ /* 0x000fe800000006ff */
[----:B------:R-:W3:Y:S02]  /*45d0*/  SYNCS.PHASECHK.TRANS64.TRYWAIT P2, [UR21+0xa8], R6 ;  /* 0x0000a806ff0075a7 */ /* 0x000ee40008041115 */
[----:B---3--:R-:W-:Y:S05]  /*45e0*/  @!P2 BRA `(.L_x_78) ;  /* 0x00000074005ca947 */ /* 0x008fea0003800000 */
.L_x_77:
[----:B------:R-:W-:Y:S05]  /*45f0*/  @!P1 BRA `(.L_x_79) ;  /* 0x0000000000309947 */ /* 0x000fea0003800000 */
[----:B------:R-:W-:Y:S01]  /*4600*/  ISETP.NE.U32.AND P1, PT, R2, RZ, PT ;  /* 0x000000ff0200720c */ /* 0x000fe20003f25070 */
[----:B------:R-:W3:Y:S01]  /*4610*/  LDCU.64 UR4, c[0x0][0x358] ;  /* 0x00006b00ff0477ac */ /* 0x000ee20008000a00 */
[----:B------:R-:W-:Y:S02]  /*4620*/  IMAD.MOV.U32 R142, RZ, RZ, 0x1 ;  /* 0x00000001ff8e7424 */ /* 0x000fe400078e00ff */
[----:B------:R-:W-:Y:S11]  /*4630*/  ISETP.NE.AND.EX P1, PT, R3, RZ, PT, P1 ;  /* 0x000000ff0300720c */ /* 0x000ff60003f25310 */
[----:B------:R-:W-:Y:S02]  /*4640*/  @!UPT UIADD3 URZ, UPT, UPT, URZ, URZ, URZ ;  /* 0x000000fffffff290 */ /* 0x000fe4000fffe0ff */
[----:B------:R-:W4:Y:S01]  /*4650*/  @P1 LDC.64 R10, c[0x0][0x888] ;  /* 0x00022200ff0a1b82 */ /* 0x000f220000000a00 */
[----:B--2---:R-:W-:Y:S04]  /*4660*/  @P1 IMAD R0, R4, UR36, RZ ;  /* 0x0000002404001c24 */ /* 0x004fe8000f8e02ff */
[----:B----4-:R-:W-:Y:S04]  /*4670*/  @P1 IMAD.WIDE R10, R0, 0x4, R10 ;  /* 0x00000004000a1825 */ /* 0x010fe800078e020a */
[----:B------:R-:W-:Y:S01]  /*4680*/  HFMA2 R0, -RZ, RZ, 0, 5.9604644775390625e-08 ;  /* 0x00000001ff007431 */ /* 0x000fe200000001ff */
[----:B---3-5:R3:W5:Y:S04]  /*4690*/  @P1 LDG.E R73, desc[UR4][R10.64] ;  /* 0x000000040a491981 */ /* 0x028768000c1e1900 */
[----:B------:R-:W-:Y:S01]  /*46a0*/  @!P1 PRMT R142, R0, 0x7610, R142 ;  /* 0x00007610008e9816 */ /* 0x000fe2000000008e */
[----:B---3--:R-:W4:Y:S06]  /*46b0*/  @!P1 LDC R73, c[0x0][0x880] ;  /* 0x00022000ff499b82 */ /* 0x008f2c0000000800 */
.L_x_79:
[----:B----45:R-:W-:Y:S01]  /*46c0*/  @!P0 FSETP.EQ.AND P1, PT, R73, RZ, PT ;  /* 0x000000ff4900820b */ /* 0x030fe20003f22000 */
[----:B------:R-:W-:Y:S01]  /*46d0*/  @!UPT UIADD3 URZ, UPT, UPT, URZ, URZ, URZ ;  /* 0x000000fffffff290 */ /* 0x000fe2000fffe0ff */
[----:B------:R-:W-:Y:S11]  /*46e0*/  @!P0 BRA `(.L_x_80) ;  /* 0x0000000000188947 */ /* 0x000ff60003800000 */
[----:B------:R-:W-:Y:S02]  /*46f0*/  LOP3.LUT P0, RZ, R142, 0xff, RZ, 0xc0, !PT ;  /* 0x000000ff8eff7812 */ /* 0x000fe4000780c0ff */
[----:B------:R-:W-:Y:S04]  /*4700*/  ISETP.NE.U32.AND P1, PT, R2, RZ, PT ;  /* 0x000000ff0200720c */ /* 0x000fe80003f25070 */
[----:B------:R-:W-:Y:S04]  /*4710*/  ISETP.NE.AND.EX P1, PT, R3, RZ, PT, P1 ;  /* 0x000000ff0300720c */ /* 0x000fe80003f25310 */
[----:B------:R-:W-:Y:S03]  /*4720*/  PLOP3.LUT P1, PT, P1, PT, PT, 0x8, 0x80 ;  /* 0x000000000080781c */ /* 0x000fe60000f2e170 */
[----:B------:R-:W-:Y:S11]  /*4730*/  @P0 FSETP.EQ.AND P1, PT, R73, RZ, PT ;  /* 0x000000ff4900020b */ /* 0x000ff60003f22000 */
[----:B------:R-:W-:Y:S02]  /*4740*/  @!UPT UIADD3 URZ, UPT, UPT, URZ, URZ, URZ ;  /* 0x000000fffffff290 */ /* 0x000fe4000fffe0ff */
.L_x_80:
[----:B------:R-:W3:Y:S01]  /*4750*/  SYNCS.PHASECHK.TRANS64.TRYWAIT P2, [UR21+0x80], R9 ;  /* 0x00008009ff0075a7 */ /* 0x000ee20008041115 */
[----:B------:R-:W-:Y:S04]  /*4760*/  ELECT P0, URZ, PT ;  /* 0x0000000000ff782f */ /* 0x000fe80003800000 */
[----:B------:R-:W-:Y:S11]  /*4770*/  PLOP3.LUT P1, PT, P1, P0, PT, 0xf2, 0x2f ;  /* 0x00000000002f781c */ /* 0x000ff60000f21e72 */
[----:B------:R-:W-:Y:S02]  /*4780*/  @!UPT UIADD3 URZ, UPT, UPT, URZ, URZ, URZ ;  /* 0x000000fffffff290 */ /* 0x000fe4000fffe0ff */
[----:B------:R-:W-:Y:S05]  /*4790*/  @!P1 IADD3 R8, P0, PT, R16, 0x580, RZ ;  /* 0x0000058010089810 */ /* 0x000fea0007f1e0ff */
[----:B--2---:R-:W-:Y:S01]  /*47a0*/  @!P1 IMAD.X R6, RZ, RZ, R17, P0 ;  /* 0x000000ffff069224 */ /* 0x004fe200000e0611 */
[----:B---3--:R-:W-:Y:S07]  /*47b0*/  @!P2 BRA `(.L_x_81) ;  /* 0x000000740000a947 */ /* 0x008fee0003800000 */
.L_x_168:
[----:B------:R-:W-:Y:S01]  /*47c0*/  @!P1 R2UR UR5, R8 ;  /* 0x00000000080592ca */ /* 0x000fe200000e0000 */
[----:B------:R-:W-:Y:S01]  /*47d0*/  VOTEU.ALL UP0, P1 ;  /* 0x0000000000ff7886 */ /* 0x000fe20000800000 */
[----:B------:R-:W-:Y:S01]  /*47e0*/  @!P1 R2UR UR4, R6 ;  /* 0x00000000060492ca */ /* 0x000fe200000e0000 */
[----:B--2---:R-:W-:Y:S01]  /*47f0*/  @!P1 IMAD.MOV.U32 R0, RZ, RZ, 0x4000 ;  /* 0x00004000ff009424 */ /* 0x004fe200078e00ff */
[----:B------:R-:W-:Y:S01]  /*4800*/  UMOV UR6, 0x0 ;  /* 0x0000000000067882 */ /* 0x000fe20000000000 */
[----:B------:R-:W-:Y:S01]  /*4810*/  UMOV UR7, 0x10000000 ;  /* 0x1000000000077882 */ /* 0x000fe20000000000 */
[----:B------:R-:W-:Y:S01]  /*4820*/  @!UP0 UIADD3 UR32, UPT, UPT, UR21, 0x400, URZ ;  /* 0x0000040015208890 */ /* 0x000fe2000fffe0ff */
[----:B------:R-:W-:Y:S01]  /*4830*/  @!P1 IADD3 R8, P0, PT, R16, 0x580, RZ ;  /* 0x0000058010089810 */ /* 0x000fe20007f1e0ff */
[----:B------:R-:W-:Y:S04]  /*4840*/  VOTEU.ALL UP0, P1 ;  /* 0x0000000000ff7886 */ /* 0x000fe80000800000 */
[----:B------:R-:W-:Y:S02]  /*4850*/  @!P1 IMAD.X R6, RZ, RZ, R17, P0 ;  /* 0x000000ffff069224 */ /* 0x000fe400000e0611 */
[----:B------:R-:W-:Y:S02]  /*4860*/  IMAD.U32 R10, RZ, RZ, UR5 ;  /* 0x00000005ff0a7e24 */ /* 0x000fe4000f8e00ff */
[----:B------:R-:W-:Y:S03]  /*4870*/  IMAD.U32 R11, RZ, RZ, UR4 ;  /* 0x00000004ff0b7e24 */ /* 0x000fe6000f8e00ff */
[----:B------:R-:W-:Y:S02]  /*4880*/  @!P1 R2UR UR4, R10 ;  /* 0x000000000a0492ca */ /* 0x000fe400000e0000 */
[----:B------:R-:W-:Y:S11]  /*4890*/  @!P1 R2UR UR5, R11 ;  /* 0x000000000b0592ca */ /* 0x000ff600000e0000 */
[----:B------:R-:W-:Y:S02]  /*48a0*/  @!UPT UIADD3 URZ, UPT, UPT, URZ, URZ, URZ ;  /* 0x000000fffffff290 */ /* 0x000fe4000fffe0ff */
[----:B------:R2:W-:Y:S01]  /*48b0*/  @!UP0 UTMALDG.3D [UR32], [UR4], desc[UR6] ;  /* 0x00000620040085b4 */ /* 0x0005e20008011000 */
[----:B------:R2:W-:Y:S01]  /*48c0*/  @!P1 SYNCS.ARRIVE.TRANS64.RED.A0TR RZ, [UR21+0x60], R0 ;  /* 0x00006000ffff99a7 */ /* 0x0005e20008300415 */
[----:B------:R-:W-:Y:S01]  /*48d0*/  SYNCS.ARRIVE.TRANS64.RED.A1T0 RZ, [UR40], RZ ;  /* 0x000000ffffff79a7 */ /* 0x000fe20008100428 */
[----:B------:R-:W3:Y:S02]  /*48e0*/  SYNCS.PHASECHK.TRANS64.TRYWAIT P2, [UR21+0x88], R9 ;  /* 0x00008809ff0075a7 */ /* 0x000ee40008041115 */
[----:B--23--:R-:W-:Y:S05]  /*48f0*/  @!P2 BRA `(.L_x_82) ;  /* 0x0000007000c8a947 */ /* 0x00cfea0003800000 */
.L_x_170:
        /* <DEDUP_REMOVED lines=8> */
[----:B------:R-:W-:Y:S01]  /*4980*/  @!UP0 UIADD3 UR24, UPT, UPT, UR21, 0x4400, URZ ;  /* 0x0000440015188890 */ /* 0x000fe2000fffe0ff */
[----:B------:R-:W-:Y:S01]  /*4990*/  VOTEU.ALL UP0, P1 ;  /* 0x0000000000ff7886 */ /* 0x000fe20000800000 */
[----:B------:R-:W-:Y:S01]  /*49a0*/  UMOV UR27, UR35 ;  /* 0x00000023001b7c82 */ /* 0x000fe20008000000 */
[----:B------:R-:W-:Y:S02]  /*49b0*/  UMOV UR28, UR36 ;  /* 0x00000024001c7c82 */ /* 0x000fe40008000000 */
[----:B------:R-:W-:Y:S02]  /*49c0*/  IMAD.U32 R10, RZ, RZ, UR5 ;  /* 0x00000005ff0a7e24 */ /* 0x000fe4000f8e00ff */
[----:B------:R-:W-:Y:S02]  /*49d0*/  IMAD.U32 R11, RZ, RZ, UR4 ;  /* 0x00000004ff0b7e24 */ /* 0x000fe4000f8e00ff */
[----:B------:R-:W-:Y:S01]  /*49e0*/  @!P1 IMAD.X R6, RZ, RZ, R17, P0 ;  /* 0x000000ffff069224 */ /* 0x000fe200000e0611 */
        /* <DEDUP_REMOVED lines=8> */
.L_x_172:
[----:B------:R-:W-:Y:S01]  /*4a70*/  @!P1 R2UR UR5, R8 ;  /* 0x00000000080592ca */ /* 0x000fe200000e0000 */
[----:B------:R-:W-:Y:S01]  /*4a80*/  VOTEU.ALL UP0, P1 ;  /* 0x0000000000ff7886 */ /* 0x000fe20000800000 */
[----:B------:R-:W-:Y:S01]  /*4a90*/  @!P1 R2UR UR4, R6 ;  /* 0x00000000060492ca */ /* 0x000fe200000e0000 */
[----:B--2---:R-:W-:Y:S01]  /*4aa0*/  @!P1 IMAD.MOV.U32 R0, RZ, RZ, 0x4000 ;  /* 0x00004000ff009424 */ /* 0x004fe200078e00ff */
[----:B------:R-:W-:Y:S01]  /*4ab0*/  UMOV UR6, 0x0 ;  /* 0x0000000000067882 */ /* 0x000fe20000000000 */
[----:B------:R-:W-:Y:S01]  /*4ac0*/  UMOV UR7, 0x10000000 ;  /* 0x1000000000077882 */ /* 0x000fe20000000000 */
[----:B------:R-:W-:Y:S01]  /*4ad0*/  @!UP0 UIADD3 UR18, UPT, UPT, UR34, 0x80, URZ ;  /* 0x0000008022128890 */ /* 0x000fe2000fffe0ff */
[----:B------:R-:W-:Y:S01]  /*4ae0*/  VIADD R14, R14, 0x1 ;  /* 0x000000010e0e7836 */ /* 0x000fe20000000000 */
[----:B------:R-:W-:Y:S01]  /*4af0*/  @!UP0 UIADD3 UR16, UPT, UPT, UR21, 0x8400, URZ ;  /* 0x0000840015108890 */ /* 0x000fe2000fffe0ff */
[----:B------:R-:W-:Y:S01]  /*4b00*/  VOTEU.ALL UP0, P1 ;  /* 0x0000000000ff7886 */ /* 0x000fe20000800000 */
[----:B------:R-:W-:Y:S01]  /*4b10*/  UMOV UR19, UR35 ;  /* 0x0000002300137c82 */ /* 0x000fe20008000000 */
[----:B------:R-:W-:Y:S02]  /*4b20*/  UMOV UR20, UR36 ;  /* 0x0000002400147c82 */ /* 0x000fe40008000000 */
        /* <DEDUP_REMOVED lines=10> */
.L_x_174:
[----:B------:R-:W-:Y:S01]  /*4bd0*/  @!P1 IADD3 R6, P0, PT, R16, 0x580, RZ ;  /* 0x0000058010069810 */ /* 0x000fe20007f1e0ff */
[----:B------:R-:W-:Y:S01]  /*4be0*/  VOTEU.ALL UP0, P1 ;  /* 0x0000000000ff7886 */ /* 0x000fe20000800000 */
[----:B------:R-:W-:Y:S01]  /*4bf0*/  UMOV UR6, 0x0 ;  /* 0x0000000000067882 */ /* 0x000fe20000000000 */
[----:B------:R-:W-:Y:S01]  /*4c00*/  UMOV UR7, 0x10000000 ;  /* 0x1000000000077882 */ /* 0x000fe20000000000 */
[----:B------:R-:W-:Y:S01]  /*4c10*/  @!P1 R2UR UR5, R6 ;  /* 0x00000000060592ca */ /* 0x000fe200000e0000 */
[----:B--2---:R-:W-:Y:S01]  /*4c20*/  @!P1 IMAD.X R0, RZ, RZ, R17, P0 ;  /* 0x000000ffff009224 */ /* 0x004fe200000e0611 */
[----:B------:R-:W-:Y:S01]  /*4c30*/  @!UP0 UIADD3 UR10, UPT, UPT, UR34, 0xc0, URZ ;  /* 0x000000c0220a8890 */ /* 0x000fe2000fffe0ff */
[----:B------:R-:W-:Y:S01]  /*4c40*/  R2UR UR18, R144 ;  /* 0x00000000901272ca */ /* 0x000fe200000e0000 */
[----:B------:R-:W-:Y:S01]  /*4c50*/  @!UP0 UIADD3 UR8, UPT, UPT, UR21, 0xc400, URZ ;  /* 0x0000c40015088890 */ /* 0x000fe2000fffe0ff */
[----:B------:R-:W-:Y:S01]  /*4c60*/  R2UR UR16, R145 ;  /* 0x00000000911072ca */ /* 0x000fe200000e0000 */
[----:B------:R-:W-:Y:S01]  /*4c70*/  @!UP0 UIADD3 UR9, UPT, UPT, UR21, 0x78, URZ ;  /* 0x0000007815098890 */ /* 0x000fe2000fffe0ff */
[----:B------:R-:W-:Y:S01]  /*4c80*/  @!P1 R2UR UR4, R0 ;  /* 0x00000000000492ca */ /* 0x000fe200000e0000 */
[----:B------:R-:W-:Y:S01]  /*4c90*/  VOTEU.ALL UP0, P1 ;  /* 0x0000000000ff7886 */ /* 0x000fe20000800000 */
[----:B------:R-:W-:Y:S01]  /*4ca0*/  UMOV UR11, UR35 ;  /* 0x00000023000b7c82 */ /* 0x000fe20008000000 */
[----:B------:R-:W-:Y:S01]  /*4cb0*/  UMOV UR12, UR36 ;  /* 0x00000024000c7c82 */ /* 0x000fe20008000000 */
[C---:B------:R-:W-:Y:S01]  /*4cc0*/  ISETP.NE.AND P0, PT, R14.reuse, 0x2, PT ;  /* 0x000000020e00780c */ /* 0x040fe20003f05270 */
[----:B------:R-:W-:Y:S01]  /*4cd0*/  UPLOP3.LUT UP3, UPT, UPT, UPT, UPT, 0x80, 0x8 ;  /* 0x000000000008789c */ /* 0x000fe20003f6f070 */
[----:B------:R-:W-:Y:S01]  /*4ce0*/  IMAD.U32 R8, RZ, RZ, UR5 ;  /* 0x00000005ff087e24 */ /* 0x000fe2000f8e00ff */
[----:B------:R-:W-:Y:S01]  /*4cf0*/  LOP3.LUT R15, R15, 0x1, RZ, 0x3c, !PT ;  /* 0x000000010f0f7812 */ /* 0x000fe200078e3cff */
[----:B------:R-:W-:Y:S01]  /*4d00*/  UMOV UR36, UR29 ;  /* 0x0000001d00247c82 */ /* 0x000fe20008000000 */
[----:B------:R-:W-:Y:S01]  /*4d10*/  SEL R0, RZ, 0x1, P0 ;  /* 0x00000001ff007807 */ /* 0x000fe20000000000 */
[----:B------:R-:W-:Y:S01]  /*4d20*/  UIADD3 UR20, UPT, UPT, UR13, UR18, URZ ;  /* 0x000000120d147290 */ /* 0x000fe2000fffe0ff */
[----:B------:R-:W-:Y:S01]  /*4d30*/  SEL R14, R14, RZ, P0 ;  /* 0x000000ff0e0e7207 */ /* 0x000fe20000000000 */
[----:B------:R-:W-:Y:S01]  /*4d40*/  UIADD3 UR16, UPT, UPT, UR14, UR16, URZ ;  /* 0x000000100e107290 */ /* 0x000fe2000fffe0ff */
[----:B------:R-:W-:Y:S01]  /*4d50*/  IMAD.U32 R9, RZ, RZ, UR4 ;  /* 0x00000004ff097e24 */ /* 0x000fe2000f8e00ff */
[----:B------:R-:W-:Y:S02]  /*4d60*/  @!P1 R2UR UR4, R8 ;  /* 0x00000000080492ca */ /* 0x000fe400000e0000 */
[----:B------:R-:W-:Y:S02]  /*4d70*/  LOP3.LUT R13, R13, R0, RZ, 0x3c, !PT ;  /* 0x000000000d0d7212 */ /* 0x000fe400078e3cff */
[----:B------:R-:W-:Y:S11]  /*4d80*/  @!P1 R2UR UR5, R9 ;  /* 0x00000000090592ca */ /* 0x000ff600000e0000 */
[----:B------:R-:W-:Y:S02]  /*4d90*/  @!UPT UIADD3 URZ, UPT, UPT, URZ, URZ, URZ ;  /* 0x000000fffffff290 */ /* 0x000fe4000fffe0ff */
[----:B------:R2:W-:Y:S01]  /*4da0*/  @!UP0 UTMALDG.3D [UR8], [UR4], desc[UR6] ;  /* 0x00000608040085b4 */ /* 0x0005e20008011000 */
[----:B------:R2:W-:Y:S01]  /*4db0*/  @!P1 SYNCS.ARRIVE.TRANS64.RED.A0TR RZ, [UR21+0x78], R7 ;  /* 0x00007807ffff99a7 */ /* 0x0005e20008300415 */
[----:B------:R-:W-:Y:S01]  /*4dc0*/  SYNCS.ARRIVE.TRANS64.RED.A1T0 RZ, [UR37], RZ ;  /* 0x000000ffffff79a7 */ /* 0x000fe20008100425 */
[----:B------:R-:W-:Y:S05]  /*4dd0*/  BRA.U UP1, `(.L_x_85) ;  /* 0xfffffff101707547 */ /* 0x000fea000b83ffff */
[----:B------:R-:W-:-:S04]  /*4de0*/  SHF.L.U32 R2, R15, 0x1f, RZ ;  /* 0x0000001f0f027819 */ /* 0x000fc800000006ff */
[----:B------:R-:W3:Y:S02]  /*4df0*/  SYNCS.PHASECHK.TRANS64.TRYWAIT P0, [UR21+0x80], R2 ;  /* 0x00008002ff0075a7 */ /* 0x000ee40008001115 */
[----:B---3--:R-:W-:Y:S05]  /*4e00*/  @!P0 BRA `(.L_x_86) ;  /* 0x0000006c00cc8947 */ /* 0x008fea0003800000 */
.L_x_176:
[----:B------:R-:W4:Y:S02]  /*4e10*/  SYNCS.PHASECHK.TRANS64.TRYWAIT P0, [UR21+0x88], R2 ;  /* 0x00008802ff0075a7 */ /* 0x000f240008001115 */
[----:B----4-:R-:W-:Y:S05]  /*4e20*/  @!P0 BRA `(.L_x_87) ;  /* 0x0000006c00dc8947 */ /* 0x010fea0003800000 */
.L_x_178:
[----:B------:R-:W4:Y:S02]  /*4e30*/  SYNCS.PHASECHK.TRANS64.TRYWAIT P0, [UR21+0x90], R2 ;  /* 0x00009002ff0075a7 */ /* 0x000f240008001115 */
[----:B----4-:R-:W-:Y:S05]  /*4e40*/  @!P0 BRA `(.L_x_88) ;  /* 0x0000006c00ec8947 */ /* 0x010fea0003800000 */
.L_x_180:
[----:B---3--:R-:W-:-:S07]  /*4e50*/  MOV R0, UR21 ;  /* 0x0000001500007c02 */ /* 0x008fce0008000f00 */
.L_x_89:
[----:B---3--:R-:W-:-:S04]  /*4e60*/  SHF.L.U32 R2, R15, 0x1f, RZ ;  /* 0x0000001f0f027819 */ /* 0x008fc800000006ff */
[----:B------:R3:W4:Y:S03]  /*4e70*/  SYNCS.PHASECHK.TRANS64.TRYWAIT P0, [R0+URZ+0x98], R2 ;  /* 0x00009802000075a7 */ /* 0x00072600080011ff */
[----:B----4-:R-:W-:Y:S05]  /*4e80*/  @!P0 NANOSLEEP.SYNCS 0x989680 ;  /* 0x009896800000895d */ /* 0x010fea0003900000 */
[----:B------:R-:W4:Y:S02]  /*4e90*/  @!P0 SYNCS.PHASECHK.TRANS64 P0, [R0+URZ+0x98], R2 ;  /* 0x00009802000085a7 */ /* 0x000f2400080010ff */
[----:B-12-4-:R-:W-:Y:S05]  /*4ea0*/  @P0 EXIT ;  /* 0x000000000000094d */ /* 0x016fea0003800000 */
[----:B------:R-:W-:Y:S05]  /*4eb0*/  BRA `(.L_x_89) ;  /* 0xfffffffc00e87947 */ /* 0x000fea000383ffff */
.L_x_74:
[----:B------:R-:W-:-:S06]  /*4ec0*/  UISETP.GE.AND UP0, UPT, UR17, 0x4, UPT ;  /* 0x000000041100788c */ /* 0x000fcc000bf06270 */
[----:B------:R-:W-:-:S13]  /*4ed0*/  PLOP3.LUT P0, PT, PT, PT, UP0, 0x80, 0x8 ;  /* 0x000000000008781c */ /* 0x000fda0003f0f008 */
[----:B------:R-:W-:Y:S05]  /*4ee0*/  @!P0 EXIT ;  /* 0x000000000000894d */ /* 0x000fea0003800000 */
[----:B------:R-:W1:Y:S08]  /*4ef0*/  S2UR UR4, SR_CgaCtaId ;  /* 0x00000000000479c3 */ /* 0x000e700000008800 */
[----:B------:R-:W-:Y:S01]  /*4f00*/  BAR.SYNC.DEFER_BLOCKING 0x6, 0xa0 ;  /* 0x0182800000007b1d */ /* 0x000fe20000010000 */
[C---:B------:R-:W-:Y:S01]  /*4f10*/  IMAD.SHL.U32 R2, R157.reuse, 0x40, RZ ;  /* 0x000000409d027824 */ /* 0x040fe200078e00ff */
[C---:B------:R-:W-:Y:S01]  /*4f20*/  LOP3.LUT R141, R157.reuse, 0x1, RZ, 0xc0, !PT ;  /* 0x000000019d8d7812 */ /* 0x040fe200078ec0ff */
[C---:B------:R-:W-:Y:S01]  /*4f30*/  IMAD.SHL.U32 R140, R157.reuse, 0x8, RZ ;  /* 0x000000089d8c7824 */ /* 0x040fe200078e00ff */
[----:B------:R-:W-:Y:S01]  /*4f40*/  CS2R R152, SRZ ;  /* 0x0000000000987805 */ /* 0x000fe2000001ff00 */
[----:B------:R-:W-:Y:S01]  /*4f50*/  IMAD.U32 R69, R157, 0x10000, RZ ;  /* 0x000100009d457824 */ /* 0x000fe200078e00ff */
[----:B------:R-:W-:-:S02]  /*4f60*/  UMOV UR44, 0x400 ;  /* 0x00000400002c7882 */ /* 0x000fc40000000000 */
[----:B------:R-:W2:Y:S01]  /*4f70*/  LDC.64 R138, c[0x0][0x8b0] ;  /* 0x00022c00ff8a7b82 */ /* 0x000ea20000000a00 */
[----:B------:R-:W-:Y:S01]  /*4f80*/  LOP3.LUT R3, R2, 0x1c0, RZ, 0xc0, !PT ;  /* 0x000001c002037812 */ /* 0x000fe200078ec0ff */
[----:B------:R-:W-:Y:S01]  /*4f90*/  IMAD.MOV.U32 R156, RZ, RZ, 0x2 ;  /* 0x00000002ff9c7424 */ /* 0x000fe200078e00ff */
[----:B------:R-:W-:Y:S01]  /*4fa0*/  ISETP.NE.U32.AND P0, PT, R141, 0x1, PT ;  /* 0x000000018d00780c */ /* 0x000fe20003f05070 */
[----:B------:R-:W-:Y:S01]  /*4fb0*/  IMAD.MOV.U32 R155, RZ, RZ, 0x4 ;  /* 0x00000004ff9b7424 */ /* 0x000fe200078e00ff */
[----:B------:R-:W-:Y:S01]  /*4fc0*/  LOP3.LUT R140, R3, 0x38, R140, 0xf8, !PT ;  /* 0x00000038038c7812 */ /* 0x000fe200078ef88c */
[----:B------:R-:W-:Y:S01]  /*4fd0*/  IMAD.MOV.U32 R154, RZ, RZ, 0x1 ;  /* 0x00000001ff9a7424 */ /* 0x000fe200078e00ff */
[----:B------:R-:W-:Y:S01]  /*4fe0*/  LOP3.LUT R69, R69, 0x600000, RZ, 0xc0, !PT ;  /* 0x0060000045457812 */ /* 0x000fe200078ec0ff */
[----:B------:R-:W3:Y:S01]  /*4ff0*/  LDC.64 R136, c[0x0][0x8a8] ;  /* 0x00022a00ff887b82 */ /* 0x000ee20000000a00 */
[C---:B------:R-:W-:Y:S01]  /*5000*/  R2P PR, R157.reuse, 0x6 ;  /* 0x000000069d007804 */ /* 0x040fe20000000000 */
[----:B------:R-:W-:Y:S01]  /*5010*/  IMAD.MOV.U32 R68, RZ, RZ, RZ ;  /* 0x000000ffff447224 */ /* 0x000fe200078e00ff */
[----:B------:R-:W-:Y:S01]  /*5020*/  LOP3.LUT R140, R140, 0x1e00, R2, 0xf8, !PT ;  /* 0x00001e008c8c7812 */ /* 0x000fe200078ef802 */
[----:B------:R-:W-:Y:S01]  /*5030*/  IMAD.MOV.U32 R149, RZ, RZ, RZ ;  /* 0x000000ffff957224 */ /* 0x000fe200078e00ff */
[----:B------:R-:W-:Y:S01]  /*5040*/  P2R R2, PR, RZ, 0x1 ;  /* 0x00000001ff027803 */ /* 0x000fe20000000000 */
[----:B------:R-:W4:Y:S01]  /*5050*/  LDCU UR59, c[0x0][0x370] ;  /* 0x00006e00ff3b77ac */ /* 0x000f220008000800 */
[----:B------:R-:W-:-:S02]  /*5060*/  LOP3.LUT R157, R157, 0x60, RZ, 0xc0, !PT ;  /* 0x000000609d9d7812 */ /* 0x000fc400078ec0ff */
[----:B------:R-:W-:Y:S01]  /*5070*/  SEL R156, R156, 0xfffffffe, !P1 ;  /* 0xfffffffe9c9c7807 */ /* 0x000fe20004800000 */
[----:B-1----:R-:W-:Y:S01]  /*5080*/  ULEA UR44, UR4, UR44, 0x18 ;  /* 0x0000002c042c7291 */ /* 0x002fe2000f8ec0ff */
[----:B------:R-:W-:Y:S01]  /*5090*/  SEL R155, R155, 0xfffffffc, !P2 ;  /* 0xfffffffc9b9b7807 */ /* 0x000fe20005000000 */
[----:B------:R-:W1:Y:S02]  /*50a0*/  LDCU UR43, c[0x0][0xb0c] ;  /* 0x00016180ff2b77ac */ /* 0x000e640008000800 */
[----:B------:R-:W-:Y:S01]  /*50b0*/  UIADD3 UR4, UPT, UPT, UR44, 0x400, URZ ;  /* 0x000004002c047890 */ /* 0x000fe2000fffe0ff */
[----:B------:R-:W1:Y:S04]  /*50c0*/  LDCU UR39, c[0x0][0xb30] ;  /* 0x00016600ff2777ac */ /* 0x000e680008000800 */
[----:B------:R-:W4:Y:S01]  /*50d0*/  LDS R0, [UR44+0x140] ;  /* 0x0001402cff007984 */ /* 0x000f220008000800 */
[----:B------:R-:W-:Y:S01]  /*50e0*/  IMAD.U32 R147, RZ, RZ, UR4 ;  /* 0x00000004ff937e24 */ /* 0x000fe2000f8e00ff */
[----:B------:R-:W1:Y:S01]  /*50f0*/  LDCU.64 UR56, c[0x0][0x888] ;  /* 0x00011100ff3877ac */ /* 0x000e620008000a00 */
[----:B------:R-:W1:Y:S01]  /*5100*/  LDCU.64 UR40, c[0x0][0xb28] ;  /* 0x00016500ff2877ac */ /* 0x000e620008000a00 */
[----:B------:R-:W1:Y:S01]  /*5110*/  LDCU.64 UR62, c[0x0][0x890] ;  /* 0x00011200ff3e77ac */ /* 0x000e620008000a00 */
[----:B------:R-:W1:Y:S01]  /*5120*/  LDCU.128 UR52, c[0x0][0xb10] ;  /* 0x00016200ff3477ac */ /* 0x000e620008000c00 */
[----:B------:R-:W1:Y:S01]  /*5130*/  LDCU UR58, c[0x0][0x374] ;  /* 0x00006e80ff3a77ac */ /* 0x000e620008000800 */
[----:B------:R-:W-:Y:S01]  /*5140*/  UMOV UR47, URZ ;  /* 0x000000ff002f7c82 */ /* 0x000fe20008000000 */
[----:B------:R-:W-:Y:S01]  /*5150*/  UMOV UR46, URZ ;  /* 0x000000ff002e7c82 */ /* 0x000fe20008000000 */
[----:B-1234-:R-:W-:-:S07]  /*5160*/  IMAD.IADD R69, R0, 0x1, R69 ;  /* 0x0000000100457824 */ /* 0x01efce00078e0245 */
.L_x_133:
[C---:B------:R-:W-:Y:S02]  /*5170*/  LEA R3, R149.reuse, UR44, 0x3 ;  /* 0x0000002c95037c11 */ /* 0x040fe4000f8e18ff */
[----:B------:R-:W-:Y:S02]  /*5180*/  SHF.L.U32 R0, R152, 0x1f, RZ ;  /* 0x0000001f98007819 */ /* 0x000fe400000006ff */
[----:B-1----:R-:W-:Y:S02]  /*5190*/  LEA R4, R149, UR44, 0x4 ;  /* 0x0000002c95047c11 */ /* 0x002fe4000f8e20ff */
[----:B------:R-:W1:Y:S02]  /*51a0*/  SYNCS.PHASECHK.TRANS64.TRYWAIT P0, [R3+URZ+0xb0], R0 ;  /* 0x0000b000030075a7 */ /* 0x000e6400080011ff */
[----:B-1----:R-:W-:Y:S05]  /*51b0*/  @!P0 BRA `(.L_x_90) ;  /* 0x0000006c00288947 */ /* 0x002fea0003800000 */
.L_x_181:
        /* <DEDUP_REMOVED lines=8> */
[----:B--2---:R-:W-:Y:S11]  /*5240*/  LOP3.LUT P0, RZ, R6, 0x1, RZ, 0xc0, !PT ;  /* 0x0000000106ff7812 */ /* 0x004ff6000780c0ff */
[----:B------:R-:W-:Y:S02]  /*5250*/  @!UPT UIADD3 URZ, UPT, UPT, URZ, URZ, URZ ;  /* 0x000000fffffff290 */ /* 0x000fe4000fffe0ff */
[----:B---3--:R-:W-:Y:S01]  /*5260*/  VOTEU.ANY UP1, P0 ;  /* 0x0000000000ff7886 */ /* 0x008fe20000020100 */
[----:B------:R-:W-:Y:S01]  /*5270*/  PLOP3.LUT P0, PT, PT, PT, UP1, 0x80, 0x8 ;  /* 0x000000000008781c */ /* 0x000fe20003f0f018 */
[----:B------:R-:W-:Y:S11]  /*5280*/  UP2UR UR61, UPR, URZ, 0x2 ;  /* 0x00000002ff3d7883 */ /* 0x000ff60008000000 */
[----:B------:R-:W-:Y:S01]  /*5290*/  @!UPT UIADD3 URZ, UPT, UPT, URZ, URZ, URZ ;  /* 0x000000fffffff290 */ /* 0x000fe2000fffe0ff */
[----:B-1----:R-:W-:Y:S02]  /*52a0*/  @P0 SHF.R.U32.HI R0, RZ, 0x10, R5 ;  /* 0x00000010ff000819 */ /* 0x002fe40000011605 */
        /* <DEDUP_REMOVED lines=12> */
[----:B------:R-:W2:Y:S01]  /*5370*/  LDCU UR12, c[0x0][0xb20] ;  /* 0x00016400ff0c77ac */ /* 0x000ea20008000800 */
[----:B------:R-:W-:Y:S02]  /*5380*/  UIMAD.WIDE.U32 UR4, UR58, UR55, URZ ;  /* 0x000000373a0472a5 */ /* 0x000fe4000f8e00ff */
[----:B------:R-:W-:Y:S02]  /*5390*/  UIMAD.WIDE.U32 UR6, UR59, UR52, URZ ;  /* 0x000000343b0672a5 */ /* 0x000fe4000f8e00ff */
[----:B------:R-:W-:Y:S02]  /*53a0*/  UISETP.NE.AND UP0, UPT, UR54, 0x1, UPT ;  /* 0x000000013600788c */ /* 0x000fe4000bf05270 */
[----:B------:R-:W-:Y:S02]  /*53b0*/  UIMAD.WIDE.U32 UR8, UR37, UR55, URZ ;  /* 0x00000037250872a5 */ /* 0x000fe4000f8e00ff */
[----:B------:R-:W-:Y:S02]  /*53c0*/  UIMAD.WIDE.U32 UR10, UR38, UR52, URZ ;  /* 0x00000034260a72a5 */ /* 0x000fe4000f8e00ff */
[----:B------:R-:W-:Y:S02]  /*53d0*/  UISETP.NE.AND UP1, UPT, UR43, 0x1, UPT ;  /* 0x000000012b00788c */ /* 0x000fe4000bf25270 */
[----:B------:R-:W-:Y:S01]  /*53e0*/  UISETP.NE.AND UP2, UPT, UR42, 0x1, UPT ;  /* 0x000000012a00788c */ /* 0x000fe2000bf45270 */
[----:B------:R-:W-:Y:S02]  /*53f0*/  UMOV UR4, UR5 ;  /* 0x0000000500047c82 */ /* 0x000fe40008000000 */
[----:B--2---:R-:W-:Y:S03]  /*5400*/  USHF.R.U32.HI UR5, URZ, UR12, UR4 ;  /* 0x0000000cff057299 */ /* 0x004fe60008011604 */
[----:B------:R-:W-:Y:S02]  /*5410*/  UMOV UR4, UR7 ;  /* 0x0000000700047c82 */ /* 0x000fe40008000000 */
[----:B------:R-:W-:Y:S02]  /*5420*/  USHF.R.U32.HI UR7, URZ, UR53, UR4 ;  /* 0x00000035ff077299 */ /* 0x000fe40008011604 */
[----:B------:R-:W-:Y:S02]  /*5430*/  USEL UR4, UR58, UR5, !UP0 ;  /* 0x000000053a047287 */ /* 0x000fe4000c000000 */
[----:B------:R-:W-:Y:S01]  /*5440*/  USEL UR7, UR59, UR7, !UP1 ;  /* 0x000000073b077287 */ /* 0x000fe2000c800000 */
[----:B------:R-:W-:Y:S01]  /*5450*/  UMOV UR5, UR9 ;  /* 0x0000000900057c82 */ /* 0x000fe20008000000 */
[----:B------:R-:W-:Y:S02]  /*5460*/  UIMAD.WIDE.U32 UR8, UR4, UR40, URZ ;  /* 0x00000028040872a5 */ /* 0x000fe4000f8e00ff */
[----:B------:R-:W-:Y:S03]  /*5470*/  USHF.R.U32.HI UR6, URZ, UR12, UR5 ;  /* 0x0000000cff067299 */ /* 0x000fe60008011605 */
[----:B------:R-:W-:Y:S01]  /*5480*/  UMOV UR5, UR11 ;  /* 0x0000000b00057c82 */ /* 0x000fe20008000000 */
[----:B------:R-:W-:Y:S02]  /*5490*/  UIMAD.WIDE.U32 UR10, UR7, UR40, URZ ;  /* 0x00000028070a72a5 */ /* 0x000fe4000f8e00ff */
[----:B------:R-:W-:Y:S02]  /*54a0*/  USHF.R.U32.HI UR12, URZ, UR53, UR5 ;  /* 0x00000035ff0c7299 */ /* 0x000fe40008011605 */
[----:B------:R-:W-:Y:S01]  /*54b0*/  USEL UR6, UR37, UR6, !UP0 ;  /* 0x0000000625067287 */ /* 0x000fe2000c000000 */
[----:B------:R-:W-:Y:S02]  /*54c0*/  UMOV UR5, UR9 ;  /* 0x0000000900057c82 */ /* 0x000fe40008000000 */
[----:B------:R-:W-:Y:S01]  /*54d0*/  UMOV UR10, UR11 ;  /* 0x0000000b000a7c82 */ /* 0x000fe20008000000 */
[----:B------:R-:W-:Y:S02]  /*54e0*/  @UP2 USHF.R.U32.HI UR4, URZ, UR41, UR5 ;  /* 0x00000029ff042299 */ /* 0x000fe40008011605 */
[----:B------:R-:W-:Y:S02]  /*54f0*/  @UP2 USHF.R.U32.HI UR7, URZ, UR41, UR10 ;  /* 0x00000029ff072299 */ /* 0x000fe4000801160a */
[----:B------:R-:W-:Y:S02]  /*5500*/  UIMAD UR4, UR42, UR4, URZ ;  /* 0x000000042a0472a4 */ /* 0x000fe4000f8e02ff */
        /* <DEDUP_REMOVED lines=8> */
[----:B------:R-:W-:Y:S02]  /*5590*/  USEL UR11, UR6, UR4, !UP2 ;  /* 0x00000004060b7287 */ /* 0x000fe4000d000000 */
[----:B------:R-:W-:Y:S02]  /*55a0*/  UIADD3 UR8, UPT, UPT, -UR5, URZ, URZ ;  /* 0x000000ff05087290 */ /* 0x000fe4000fffe1ff */
[----:B------:R-:W-:Y:S01]  /*55b0*/  UIADD3 UR10, UPT, UPT, -UR11, URZ, URZ ;  /* 0x000000ff0b0a7290 */ /* 0x000fe2000fffe1ff */
[----:B------:R-:W-:Y:S01]  /*55c0*/  @!UP0 UMOV UR4, UR9 ;  /* 0x0000000900048c82 */ /* 0x000fe20008000000 */
[----:B------:R-:W-:Y:S02]  /*55d0*/  UIADD3 UR9, UPT, UPT, -UR6, URZ, URZ ;  /* 0x000000ff06097290 */ /* 0x000fe4000fffe1ff */
[----:B------:R-:W-:Y:S02]  /*55e0*/  @!UP0 USHF.R.U32.HI UR4, URZ, UR41, UR4 ;  /* 0x00000029ff048299 */ /* 0x000fe40008011604 */
[----:B------:R-:W-:Y:S02]  /*55f0*/  UIMAD UR10, UR42, UR10, UR6 ;  /* 0x0000000a2a0a72a4 */ /* 0x000fe4000f8e0206 */
[----:B------:R-:W-:Y:S04]  /*5600*/  @!UP0 USEL UR4, UR5, UR4, !UP2 ;  /* 0x0000000405048287 */ /* 0x000fe8000d000000 */
[----:B------:R-:W-:Y:S02]  /*5610*/  @!UP0 UIMAD UR10, UR7, UR10, UR4 ;  /* 0x0000000a070a82a4 */ /* 0x000fe4000f8e0204 */
[----:B------:R-:W-:Y:S02]  /*5620*/  @!UP0 UIADD3 UR11, UPT, UPT, UR11, -UR4, URZ ;  /* 0x800000040b0b8290 */ /* 0x000fe4000fffe0ff */
[----:B------:R-:W-:Y:S02]  /*5630*/  UIMAD UR7, UR43, UR8, UR38 ;  /* 0x000000082b0772a4 */ /* 0x000fe4000f8e0226 */
[----:B------:R-:W-:Y:S02]  /*5640*/  @!UP0 UIMAD UR6, UR11, UR42, UR5 ;  /* 0x0000002a0b0682a4 */ /* 0x000fe4000f8e0205 */
[----:B------:R-:W-:Y:S01]  /*5650*/  UIMAD UR4, UR54, UR9, UR37 ;  /* 0x00000009360472a4 */ /* 0x000fe2000f8e0225 */
[----:B------:R-:W-:Y:S02]  /*5660*/  @!UP0 UMOV UR5, UR10 ;  /* 0x0000000a00058c82 */ /* 0x000fe40008000000 */
[----:B------:R-:W-:Y:S02]  /*5670*/  UIMAD UR38, UR5, UR43, UR7 ;  /* 0x0000002b052672a4 */ /* 0x000fe4000f8e0207 */
[----:B------:R-:W-:Y:S11]  /*5680*/  UIMAD UR37, UR6, UR54, UR4 ;  /* 0x00000036062572a4 */ /* 0x000ff6000f8e0204 */
[----:B------:R-:W-:Y:S01]  /*5690*/  @!UPT UIADD3 URZ, UPT, UPT, URZ, URZ, URZ ;  /* 0x000000fffffff290 */ /* 0x000fe2000fffe0ff */
.L_x_91:
[----:B------:R-:W-:Y:S01]  /*56a0*/  UISETP.NE.AND UP0, UPT, UR39, 0x1, UPT ;  /* 0x000000012700788c */ /* 0x000fe2000bf05270 */
[----:B------:R-:W-:Y:S01]  /*56b0*/  LOP3.LUT P0, RZ, R147, 0x3f0, RZ, 0xc0, !PT ;  /* 0x000003f093ff7812 */ /* 0x000fe2000780c0ff */
[----:B------:R-:W-:Y:S01]  /*56c0*/  USHF.L.U32 UR50, UR16, 0x7, URZ ;  /* 0x0000000710327899 */ /* 0x000fe200080006ff */
[----:B------:R-:W-:Y:S01]  /*56d0*/  BSSY.RECONVERGENT B6, `(.L_x_92) ;  /* 0x0000034000067945 */ /* 0x000fe20003800200 */
[----:B------:R-:W-:Y:S01]  /*56e0*/  USHF.L.U32 UR49, UR20, 0x8, URZ ;  /* 0x0000000814317899 */ /* 0x000fe200080006ff */
[----:B------:R-:W-:Y:S06]  /*56f0*/  IADD3 R149, PT, PT, R149, 0x1, RZ ;  /* 0x0000000195957810 */ /* 0x000fec0007ffe0ff */
[----:B------:R-:W2:Y:S01]  /*5700*/  @!UP0 LDCU.128 UR12, c[0x0][0xb10] ;  /* 0x00016200ff0c87ac */ /* 0x000ea20008000c00 */
[----:B------:R-:W3:Y:S01]  /*5710*/  @!UP0 LDCU UR5, c[0x0][0xb0c] ;  /* 0x00016180ff0587ac */ /* 0x000ee20008000800 */
[----:B------:R-:W4:Y:S01]  /*5720*/  @!UP0 LDCU UR10, c[0x0][0xb20] ;  /* 0x00016400ff0a87ac */ /* 0x000f220008000800 */
[----:B--2---:R-:W-:Y:S02]  /*5730*/  UIMAD.WIDE.U32 UR8, UR38, UR12, URZ ;  /* 0x0000000c260872a5 */ /* 0x004fe4000f8e00ff */
[----:B------:R-:W-:Y:S02]  /*5740*/  UIMAD.WIDE.U32 UR6, UR37, UR15, URZ ;  /* 0x0000000f250672a5 */ /* 0x000fe4000f8e00ff */
[----:B------:R-:W-:Y:S03]  /*5750*/  @!UP0 UISETP.NE.AND UP1, UPT, UR14, 0x1, UPT ;  /* 0x000000010e00888c */ /* 0x000fe6000bf25270 */
[----:B------:R-:W-:Y:S01]  /*5760*/  @!UP0 UMOV UR4, UR9 ;  /* 0x0000000900048c82 */ /* 0x000fe20008000000 */
[----:B---3--:R-:W-:Y:S02]  /*5770*/  @!UP0 UISETP.NE.AND UP2, UPT, UR5, 0x1, UPT ;  /* 0x000000010500888c */ /* 0x008fe4000bf45270 */
[----:B------:R-:W-:Y:S01]  /*5780*/  @!UP0 USHF.R.U32.HI UR4, URZ, UR13, UR4 ;  /* 0x0000000dff048299 */ /* 0x000fe20008011604 */
[----:B------:R-:W-:Y:S02]  /*5790*/  @!UP0 UMOV UR6, UR7 ;  /* 0x0000000700068c82 */ /* 0x000fe40008000000 */
[----:B----4-:R-:W-:Y:S02]  /*57a0*/  @!UP0 USHF.R.U32.HI UR6, URZ, UR10, UR6 ;  /* 0x0000000aff068299 */ /* 0x010fe40008011606 */
[----:B------:R-:W-:Y:S02]  /*57b0*/  @!UP0 USEL UR7, UR38, UR4, !UP2 ;  /* 0x0000000426078287 */ /* 0x000fe4000d000000 */
[----:B------:R-:W-:Y:S04]  /*57c0*/  @!UP0 USEL UR6, UR37, UR6, !UP1 ;  /* 0x0000000625068287 */ /* 0x000fe8000c800000 */
[----:B------:R-:W-:Y:S02]  /*57d0*/  @!UP0 UIADD3 UR4, UPT, UPT, -UR7, UR6, URZ ;  /* 0x0000000607048290 */ /* 0x000fe4000fffe1ff */
[----:B------:R-:W-:Y:S02]  /*57e0*/  @!UP0 UIADD3 UR6, UPT, UPT, UR7, -UR6, URZ ;  /* 0x8000000607068290 */ /* 0x000fe4000fffe0ff */
[----:B------:R-:W-:Y:S02]  /*57f0*/  @!UP0 UIMAD UR38, UR4, UR5, UR38 ;  /* 0x00000005042682a4 */ /* 0x000fe4000f8e0226 */
[----:B------:R-:W-:Y:S01]  /*5800*/  @!UP0 UIMAD UR37, UR6, UR14, UR37 ;  /* 0x0000000e062582a4 */ /* 0x000fe2000f8e0225 */
[----:B------:R-:W-:Y:S11]  /*5810*/  @!P0 BRA `(.L_x_93) ;  /* 0x00000000007c8947 */ /* 0x000ff60003800000 */
[----:B------:R-:W2:Y:S01]  /*5820*/  LDCU.64 UR8, c[0x4][0x80] ;  /* 0x01001000ff0877ac */ /* 0x000ea20008000a00 */
[----:B------:R-:W-:Y:S01]  /*5830*/  MOV R2, 0x0 ;  /* 0x0000000000027802 */ /* 0x000fe20000000f00 */
[----:B------:R-:W-:Y:S02]  /*5840*/  HFMA2 R12, -RZ, RZ, 0, 5.9604644775390625e-08 ;  /* 0x00000001ff0c7431 */ /* 0x000fe400000001ff */
[----:B------:R-:W-:Y:S01]  /*5850*/  IMAD.MOV.U32 R8, RZ, RZ, 0x70 ;  /* 0x00000070ff087424 */ /* 0x000fe200078e00ff */
[----:B------:R3:W4:Y:S01]  /*5860*/  LDC.64 R14, c[0x4][R2] ;  /* 0x01000000020e7b82 */ /* 0x0007220000000a00 */
[----:B------:R-:W1:Y:S01]  /*5870*/  LDCU.64 UR6, c[0x4][0x88] ;  /* 0x01001100ff0677ac */ /* 0x000e620008000a00 */
[----:B------:R-:W-:Y:S01]  /*5880*/  IMAD.MOV.U32 R13, RZ, RZ, RZ ;  /* 0x000000ffff0d7224 */ /* 0x000fe200078e00ff */
[----:B------:R-:W1:Y:S01]  /*5890*/  LDCU.64 UR4, c[0x4][0x8] ;  /* 0x01000100ff0477ac */ /* 0x000e620008000a00 */
[----:B--2---:R-:W-:Y:S01]  /*58a0*/  MOV R5, UR9 ;  /* 0x0000000900057c02 */ /* 0x004fe20008000f00 */
[----:B------:R-:W-:Y:S01]  /*58b0*/  IMAD.U32 R4, RZ, RZ, UR8 ;  /* 0x00000008ff047e24 */ /* 0x000fe2000f8e00ff */
[----:B-1----:R-:W-:Y:S01]  /*58c0*/  MOV R7, UR7 ;  /* 0x0000000700077c02 */ /* 0x002fe20008000f00 */
[----:B------:R-:W-:Y:S01]  /*58d0*/  IMAD.U32 R6, RZ, RZ, UR6 ;  /* 0x00000006ff067e24 */ /* 0x000fe2000f8e00ff */
[----:B------:R-:W-:Y:S01]  /*58e0*/  MOV R11, UR5 ;  /* 0x00000005000b7c02 */ /* 0x000fe20008000f00 */
[----:B------:R-:W-:Y:S02]  /*58f0*/  IMAD.U32 R10, RZ, RZ, UR4 ;  /* 0x00000004ff0a7e24 */ /* 0x000fe4000f8e00ff */
[----:B------:R-:W-:Y:S07]  /*5900*/  LEPC R20, `(.L_x_94) ;  /* 0x000000001014794e */ /* 0x000fee0000000000 */
[----:B---345:R-:W-:Y:S05]  /*5910*/  CALL.ABS.NOINC R14 ;  /* 0x000000000e007343 */ /* 0x038fea0003c00000 */
.L_x_94:
[----:B------:R-:W1:Y:S01]  /*5920*/  LDCU.64 UR8, c[0x4][0x80] ;  /* 0x01001000ff0877ac */ /* 0x000e620008000a00 */
[----:B------:R-:W2:Y:S01]  /*5930*/  LDC.64 R2, c[0x4][R2] ;  /* 0x0100000002027b82 */ /* 0x000ea20000000a00 */
[----:B------:R-:W-:Y:S02]  /*5940*/  HFMA2 R12, -RZ, RZ, 0, 5.9604644775390625e-08 ;  /* 0x00000001ff0c7431 */ /* 0x000fe400000001ff */
[----:B------:R-:W-:Y:S02]  /*5950*/  IMAD.MOV.U32 R8, RZ, RZ, 0x70 ;  /* 0x00000070ff087424 */ /* 0x000fe400078e00ff */
[----:B------:R-:W-:Y:S01]  /*5960*/  IMAD.MOV.U32 R13, RZ, RZ, RZ ;  /* 0x000000ffff0d7224 */ /* 0x000fe200078e00ff */
[----:B------:R-:W3:Y:S01]  /*5970*/  LDCU.64 UR6, c[0x4][0x88] ;  /* 0x01001100ff0677ac */ /* 0x000ee20008000a00 */
[----:B------:R-:W4:Y:S01]  /*5980*/  LDCU.64 UR4, c[0x4][0x8] ;  /* 0x01000100ff0477ac */ /* 0x000f220008000a00 */
[----:B-1----:R-:W-:Y:S02]  /*5990*/  MOV R4, UR8 ;  /* 0x0000000800047c02 */ /* 0x002fe40008000f00 */
[----:B------:R-:W-:Y:S02]  /*59a0*/  MOV R5, UR9 ;  /* 0x0000000900057c02 */ /* 0x000fe40008000f00 */
[----:B---3--:R-:W-:Y:S01]  /*59b0*/  MOV R7, UR7 ;  /* 0x0000000700077c02 */ /* 0x008fe20008000f00 */
[----:B------:R-:W-:Y:S01]  /*59c0*/  IMAD.U32 R6, RZ, RZ, UR6 ;  /* 0x00000006ff067e24 */ /* 0x000fe2000f8e00ff */
[----:B----4-:R-:W-:Y:S01]  /*59d0*/  MOV R11, UR5 ;  /* 0x00000005000b7c02 */ /* 0x010fe20008000f00 */
[----:B------:R-:W-:Y:S02]  /*59e0*/  IMAD.U32 R10, RZ, RZ, UR4 ;  /* 0x00000004ff0a7e24 */ /* 0x000fe4000f8e00ff */
[----:B------:R-:W-:Y:S07]  /*59f0*/  LEPC R20, `(.L_x_93) ;  /* 0x000000001014794e */ /* 0x000fee0000000000 */
[----:B--2---:R-:W-:Y:S05]  /*5a00*/  CALL.ABS.NOINC R2 ;  /* 0x0000000002007343 */ /* 0x004fea0003c00000 */
.L_x_93:
[----:B------:R-:W-:Y:S05]  /*5a10*/  BSYNC.RECONVERGENT B6 ;  /* 0x0000000000067941 */ /* 0x000fea0003800200 */
.L_x_92:
[----:B------:R-:W-:Y:S01]  /*5a20*/  R2UR UR4, R146 ;  /* 0x00000000920472ca */ /* 0x000fe200000e0000 */
[----:B------:R-:W-:Y:S01]  /*5a30*/  UISETP.NE.U32.AND UP0, UPT, UR62, URZ, UPT ;  /* 0x000000ff3e00728c */ /* 0x000fe2000bf05070 */
[----:B------:R-:W-:Y:S02]  /*5a40*/  ISETP.NE.U32.AND P4, PT, R138, RZ, PT ;  /* 0x000000ff8a00720c */ /* 0x000fe40003f85070 */
[----:B------:R-:W-:Y:S01]  /*5a50*/  ISETP.NE.U32.AND P2, PT, RZ, UR56, PT ;  /* 0x00000038ff007c0c */ /* 0x000fe2000bf45070 */
[----:B------:R-:W-:Y:S01]  /*5a60*/  UISETP.NE.AND.EX UP1, UPT, UR63, URZ, UPT, UP0 ;  /* 0x000000ff3f00728c */ /* 0x000fe2000bf25300 */
[----:B------:R-:W-:Y:S01]  /*5a70*/  ISETP.NE.AND.EX P4, PT, R139, RZ, PT, P4 ;  /* 0x000000ff8b00720c */ /* 0x000fe20003f85340 */
[----:B------:R-:W-:Y:S01]  /*5a80*/  UPLOP3.LUT UP0, UPT, UPT, UPT, UPT, 0x40, 0x4 ;  /* 0x000000000004789c */ /* 0x000fe20003f0e870 */
[----:B------:R-:W-:Y:S05]  /*5a90*/  ISETP.NE.AND.EX P2, PT, RZ, UR57, PT, P2 ;  /* 0x00000039ff007c0c */ /* 0x000fea000bf45320 */
[----:B------:R-:W-:Y:S06]  /*5aa0*/  UISETP.NE.AND UP2, UPT, UR4, URZ, UPT ;  /* 0x000000ff0400728c */ /* 0x000fec000bf45270 */
[----:B------:R-:W-:Y:S05]  /*5ab0*/  PLOP3.LUT P1, PT, PT, PT, UP2, 0x80, 0x8 ;  /* 0x000000000008781c */ /* 0x000fea0003f2f028 */
[----:B------:R-:W-:Y:S06]  /*5ac0*/  @UP2 UPLOP3.LUT UP0, UPT, UPT, UPT, UP1, 0x80, 0x8 ;  /* 0x000000000008289c */ /* 0x000fec0003f0f010 */
[----:B------:R-:W-:Y:S01]  /*5ad0*/  PLOP3.LUT P0, PT, PT, PT, UP0, 0x80, 0x8 ;  /* 0x000000000008781c */ /* 0x000fe20003f0f008 */
[----:B------:R-:W-:Y:S01]  /*5ae0*/  @!UPT UIADD3 URZ, UPT, UPT, URZ, URZ, URZ ;  /* 0x000000fffffff290 */ /* 0x000fe2000fffe0ff */
[----:B------:R-:W-:Y:S11]  /*5af0*/  BRA.U !UP1, `(.L_x_95) ;  /* 0x00000001093c7547 */ /* 0x000ff6000b800000 */
[----:B------:R-:W-:Y:S01]  /*5b00*/  UISETP.NE.U32.AND UP0, UPT, UR56, URZ, UPT ;  /* 0x000000ff3800728c */ /* 0x000fe2000bf05070 */
[----:B-1----:R-:W-:Y:S01]  /*5b10*/  HFMA2 R0, -RZ, RZ, 0, 5.9604644775390625e-08 ;  /* 0x00000001ff007431 */ /* 0x002fe200000001ff */
[----:B------:R-:W1:Y:S01]  /*5b20*/  LDCU.64 UR8, c[0x0][0x358] ;  /* 0x00006b00ff0877ac */ /* 0x000e620008000a00 */
[----:B------:R-:W-:Y:S01]  /*5b30*/  IMAD.MOV.U32 R142, RZ, RZ, 0x1 ;  /* 0x00000001ff8e7424 */ /* 0x000fe200078e00ff */
[----:B------:R-:W-:Y:S06]  /*5b40*/  UISETP.NE.AND.EX UP0, UPT, UR57, URZ, UPT, UP0 ;  /* 0x000000ff3900728c */ /* 0x000fec000bf05300 */
[----:B------:R-:W-:Y:S05]  /*5b50*/  PLOP3.LUT P3, PT, PT, PT, UP0, 0x80, 0x8 ;  /* 0x000000000008781c */ /* 0x000fea0003f6f008 */
[----:B------:R-:W2:Y:S01]  /*5b60*/  @UP0 LDCU.64 UR4, c[0x0][0x888] ;  /* 0x00011100ff0407ac */ /* 0x000ea20008000a00 */
[----:B------:R-:W-:Y:S07]  /*5b70*/  @UP0 UIMAD UR6, UR36, UR62, URZ ;  /* 0x0000003e240602a4 */ /* 0x000fee000f8e02ff */
[----:B------:R-:W-:Y:S01]  /*5b80*/  @!P3 PRMT R142, R0, 0x7610, R142 ;  /* 0x00007610008eb816 */ /* 0x000fe2000000008e */
[----:B--2---:R-:W-:Y:S06]  /*5b90*/  @UP0 UIMAD.WIDE UR4, UR6, 0x4, UR4 ;  /* 0x00000004060408a5 */ /* 0x004fec000f8e0204 */
[----:B------:R-:W-:Y:S01]  /*5ba0*/  IMAD.U32 R2, RZ, RZ, UR4 ;  /* 0x00000004ff027e24 */ /* 0x000fe2000f8e00ff */
[----:B------:R-:W-:Y:S04]  /*5bb0*/  MOV R3, UR5 ;  /* 0x0000000500037c02 */ /* 0x000fe80008000f00 */
[----:B------:R-:W2:Y:S01]  /*5bc0*/  @!UP0 LDCU UR4, c[0x0][0x880] ;  /* 0x00011000ff0487ac */ /* 0x000ea20008000800 */
[----:B-1---5:R3:W5:Y:S02]  /*5bd0*/  @P3 LDG.E R73, desc[UR8][R2.64] ;  /* 0x0000000802493981 */ /* 0x022764000c1e1900 */
[----:B--23--:R-:W-:Y:S02]  /*5be0*/  @!P3 IMAD.U32 R73, RZ, RZ, UR4 ;  /* 0x00000004ff49be24 */ /* 0x00cfe4000f8e00ff */
.L_x_95:
[----:B------:R-:W-:Y:S05]  /*5bf0*/  @!P4 BRA `(.L_x_96) ;  /* 0x000000000024c947 */ /* 0x000fea0003800000 */
[----:B------:R-:W-:Y:S01]  /*5c00*/  ISETP.NE.U32.AND P3, PT, R136, RZ, PT ;  /* 0x000000ff8800720c */ /* 0x000fe20003f65070 */
[----:B------:R-:W2:Y:S03]  /*5c10*/  LDCU.64 UR4, c[0x0][0x358] ;  /* 0x00006b00ff0477ac */ /* 0x000ea60008000a00 */
[----:B------:R-:W-:Y:S11]  /*5c20*/  ISETP.NE.AND.EX P3, PT, R137, RZ, PT, P3 ;  /* 0x000000ff8900720c */ /* 0x000ff60003f65330 */
[----:B------:R-:W-:Y:S02]  /*5c30*/  @!UPT UIADD3 URZ, UPT, UPT, URZ, URZ, URZ ;  /* 0x000000fffffff290 */ /* 0x000fe4000fffe0ff */
[----:B------:R-:W3:Y:S01]  /*5c40*/  @P3 LDC.64 R2, c[0x0][0x8a8] ;  /* 0x00022a00ff023b82 */ /* 0x000ee20000000a00 */
[----:B-1----:R-:W-:Y:S04]  /*5c50*/  @P3 IMAD R0, R138, UR36, RZ ;  /* 0x000000248a003c24 */ /* 0x002fe8000f8e02ff */
[----:B---3--:R-:W-:Y:S05]  /*5c60*/  @P3 IMAD.WIDE R2, R0, 0x4, R2 ;  /* 0x0000000400023825 */ /* 0x008fea00078e0202 */
[----:B--2--5:R2:W5:Y:S02]  /*5c70*/  @P3 LDG.E R70, desc[UR4][R2.64] ;  /* 0x0000000402463981 */ /* 0x024564000c1e1900 */
[----:B--2---:R-:W3:Y:S02]  /*5c80*/  @!P3 LDC R70, c[0x0][0x8a0] ;  /* 0x00022800ff46bb82 */ /* 0x004ee40000000800 */
.L_x_96:
[----:B-----5:R-:W-:Y:S01]  /*5c90*/  FSETP.NEU.AND P3, PT, R73, RZ, PT ;  /* 0x000000ff4900720b */ /* 0x020fe20003f6d000 */
[----:B------:R-:W-:Y:S01]  /*5ca0*/  IMAD.SHL.U32 R160, R140, 0x2, RZ ;  /* 0x000000028ca07824 */ /* 0x000fe200078e00ff */
[----:B------:R-:W-:Y:S01]  /*5cb0*/  SEL R3, RZ, 0xffffffff, P2 ;  /* 0xffffffffff037807 */ /* 0x000fe20001000000 */
[----:B------:R-:W-:Y:S01]  /*5cc0*/  IMAD.SHL.U32 R80, R155, 0x10, RZ ;  /* 0x000000109b507824 */ /* 0x000fe200078e00ff */
[----:B------:R-:W-:Y:S01]  /*5cd0*/  @P1 LOP3.LUT P2, RZ, R142, 0xff, RZ, 0xc0, !PT ;  /* 0x000000ff8eff1812 */ /* 0x000fe2000784c0ff */
[----:B------:R-:W-:Y:S01]  /*5ce0*/  VIADD R161, R160, UR44 ;  /* 0x0000002ca0a17c36 */ /* 0x000fe20008000000 */
[----:B-1----:R-:W-:Y:S01]  /*5cf0*/  @P1 SEL R0, RZ, 0xffffffff, P3 ;  /* 0xffffffffff001807 */ /* 0x002fe20001800000 */
[----:B------:R-:W-:Y:S01]  /*5d00*/  IMAD.SHL.U32 R81, R156, 0x10, RZ ;  /* 0x000000109c517824 */ /* 0x000fe200078e00ff */
[----:B------:R-:W-:Y:S01]  /*5d10*/  LOP3.LUT R154, R154, 0x1, RZ, 0x3c, !PT ;  /* 0x000000019a9a7812 */ /* 0x000fe200078e3cff */
[----:B------:R-:W-:Y:S01]  /*5d20*/  IMAD.IADD R151, R161, 0x1, R80 ;  /* 0x00000001a1977824 */ /* 0x000fe200078e0250 */
[C---:B------:R-:W-:Y:S01]  /*5d30*/  @P0 SEL R0, R3.reuse, R0, !P2 ;  /* 0x0000000003000207 */ /* 0x040fe20005000000 */
[----:B------:R-:W-:Y:S01]  /*5d40*/  BSSY B1, `(.L_x_97) ;  /* 0x000004f000017945 */ /* 0x000fe20003800000 */
[----:B------:R-:W-:Y:S01]  /*5d50*/  LEA R74, R68, UR44, 0x3 ;  /* 0x0000002c444a7c11 */ /* 0x000fe2000f8e18ff */
[----:B------:R-:W-:Y:S01]  /*5d60*/  IMAD.MOV.U32 R82, RZ, RZ, 0x1 ;  /* 0x00000001ff527424 */ /* 0x000fe200078e00ff */
[----:B------:R-:W-:Y:S01]  /*5d70*/  @P1 LOP3.LUT R0, R0, 0x1, RZ, 0xc0, !PT ;  /* 0x0000000100001812 */ /* 0x000fe200078ec0ff */
[----:B------:R-:W-:Y:S01]  /*5d80*/  IMAD R71, R68, 0x100, R69 ;  /* 0x0000010044477824 */ /* 0x000fe200078e0245 */
[----:B------:R-:W-:Y:S01]  /*5d90*/  PLOP3.LUT P2, PT, PT, PT, UP1, 0x80, 0x8 ;  /* 0x000000000008781c */ /* 0x000fe20003f4f018 */
[----:B------:R-:W-:Y:S01]  /*5da0*/  IMAD.MOV.U32 R75, RZ, RZ, RZ ;  /* 0x000000ffff4b7224 */ /* 0x000fe200078e00ff */
[----:B------:R-:W-:Y:S02]  /*5db0*/  ISETP.NE.U32.OR P6, PT, R0, 0x1, !P1 ;  /* 0x000000010000780c */ /* 0x000fe40004fc5470 */
[----:B------:R-:W-:Y:S02]  /*5dc0*/  CS2R R134, SRZ ;  /* 0x0000000000867805 */ /* 0x000fe4000001ff00 */
[----:B------:R-:W-:Y:S02]  /*5dd0*/  LOP3.LUT P4, R148, R142, 0xff, RZ, 0xc0, !PT ;  /* 0x000000ff8e947812 */ /* 0x000fe4000788c0ff */
[----:B------:R-:W-:Y:S02]  /*5de0*/  CS2R R132, SRZ ;  /* 0x0000000000847805 */ /* 0x000fe4000001ff00 */
[----:B------:R-:W-:Y:S02]  /*5df0*/  SEL R2, RZ, 0xffffffff, P3 ;  /* 0xffffffffff027807 */ /* 0x000fe40001800000 */
[----:B------:R-:W-:Y:S02]  /*5e00*/  CS2R R126, SRZ ;  /* 0x00000000007e7805 */ /* 0x000fe4000001ff00 */
[----:B------:R-:W-:Y:S02]  /*5e10*/  P2R R158, PR, RZ, 0x40 ;  /* 0x00000040ff9e7803 */ /* 0x000fe40000000000 */
[----:B------:R-:W-:Y:S02]  /*5e20*/  CS2R R124, SRZ ;  /* 0x00000000007c7805 */ /* 0x000fe4000001ff00 */
[----:B------:R-:W-:Y:S02]  /*5e30*/  CS2R R118, SRZ ;  /* 0x0000000000767805 */ /* 0x000fe4000001ff00 */
[----:B------:R-:W-:Y:S02]  /*5e40*/  CS2R R116, SRZ ;  /* 0x0000000000747805 */ /* 0x000fe4000001ff00 */
[----:B------:R-:W-:Y:S02]  /*5e50*/  CS2R R110, SRZ ;  /* 0x00000000006e7805 */ /* 0x000fe4000001ff00 */
[----:B------:R-:W-:Y:S02]  /*5e60*/  @P2 SEL R2, R3, R2, !P4 ;  /* 0x0000000203022207 */ /* 0x000fe40006000000 */
[----:B------:R-:W-:Y:S02]  /*5e70*/  CS2R R108, SRZ ;  /* 0x00000000006c7805 */ /* 0x000fe4000001ff00 */
[----:B------:R-:W-:Y:S02]  /*5e80*/  @P6 SHF.L.U32 R0, R154, 0x1f, RZ ;  /* 0x0000001f9a006819 */ /* 0x000fe400000006ff */
[----:B------:R-:W-:Y:S02]  /*5e90*/  CS2R R102, SRZ ;  /* 0x0000000000667805 */ /* 0x000fe4000001ff00 */
[----:B------:R-:W-:Y:S02]  /*5ea0*/  LOP3.LUT R2, R2, 0x1, RZ, 0xc0, !PT ;  /* 0x0000000102027812 */ /* 0x000fe400078ec0ff */
[----:B------:R-:W-:Y:S01]  /*5eb0*/  CS2R R100, SRZ ;  /* 0x0000000000647805 */ /* 0x000fe2000001ff00 */
[----:B------:R1:W2:Y:S01]  /*5ec0*/  @P6 SYNCS.PHASECHK.TRANS64.TRYWAIT P1, [UR44+0x60], R0 ;  /* 0x00006000ff0065a7 */ /* 0x0002a2000802112c */
[----:B------:R-:W-:Y:S02]  /*5ed0*/  CS2R R94, SRZ ;  /* 0x00000000005e7805 */ /* 0x000fe4000001ff00 */
[----:B------:R-:W-:Y:S02]  /*5ee0*/  ISETP.NE.U32.AND P5, PT, R2, 0x1, PT ;  /* 0x000000010200780c */ /* 0x000fe40003fa5070 */
[----:B------:R-:W-:Y:S02]  /*5ef0*/  CS2R R92, SRZ ;  /* 0x00000000005c7805 */ /* 0x000fe4000001ff00 */
[----:B------:R-:W-:Y:S02]  /*5f00*/  CS2R R86, SRZ ;  /* 0x0000000000567805 */ /* 0x000fe4000001ff00 */
[----:B------:R-:W-:Y:S02]  /*5f10*/  CS2R R84, SRZ ;  /* 0x0000000000547805 */ /* 0x000fe4000001ff00 */
[----:B------:R-:W-:Y:S02]  /*5f20*/  P2R R83, PR, RZ, 0x20 ;  /* 0x00000020ff537803 */ /* 0x000fe40000000000 */
[----:B------:R-:W-:Y:S02]  /*5f30*/  CS2R R78, SRZ ;  /* 0x00000000004e7805 */ /* 0x000fe4000001ff00 */
[----:B------:R-:W-:Y:S01]  /*5f40*/  CS2R R76, SRZ ;  /* 0x00000000004c7805 */ /* 0x000fe2000001ff00 */
[----:B------:R-:W-:Y:S02]  /*5f50*/  IMAD.IADD R159, R161, 0x1, R81 ;  /* 0x00000001a19f7824 */ /* 0x000fe400078e0251 */
[----:B------:R-:W-:Y:S01]  /*5f60*/  IMAD.IADD R150, R81, 0x1, R151 ;  /* 0x0000000151967824 */ /* 0x000fe200078e0297 */
[----:B-1----:R-:W-:Y:S04]  /*5f70*/  SHF.L.U32 R0, R153, 0x1f, RZ ;  /* 0x0000001f99007819 */ /* 0x002fe800000006ff */
[----:B------:R1:W4:Y:S01]  /*5f80*/  SYNCS.PHASECHK.TRANS64.TRYWAIT P0, [R74+URZ+0xd0], R0 ;  /* 0x0000d0004a0075a7 */ /* 0x00032200080011ff */
[----:B--2---:R-:W-:Y:S01]  /*5f90*/  @P6 SEL R82, RZ, 0x1, !P1 ;  /* 0x00000001ff526807 */ /* 0x004fe20004800000 */
[----:B-1----:R-:W-:Y:S06]  /*5fa0*/  @!P6 BRA `(.L_x_98) ;  /* 0x0000000000a0e947 */ /* 0x002fec0003800000 */
[----:B------:R-:W-:Y:S01]  /*5fb0*/  @P5 IMAD.MOV.U32 R2, RZ, RZ, -0x10 ;  /* 0xfffffff0ff025424 */ /* 0x000fe200078e00ff */
[----:B------:R-:W-:Y:S01]  /*5fc0*/  ISETP.NE.AND P1, PT, R82, RZ, PT ;  /* 0x000000ff5200720c */ /* 0x000fe20003f25270 */
[----:B------:R-:W-:Y:S01]  /*5fd0*/  BSSY B0, `(.L_x_99) ;  /* 0x0000010000007945 */ /* 0x000fe20003800000 */
[----:B------:R-:W-:Y:S02]  /*5fe0*/  ISETP.NE.U32.AND P6, PT, R141, 0x1, PT ;  /* 0x000000018d00780c */ /* 0x000fe40003fc5070 */
[----:B------:R-:W-:Y:S02]  /*5ff0*/  CS2R R86, SRZ ;  /* 0x0000000000567805 */ /* 0x000fe4000001ff00 */
[----:B------:R-:W-:Y:S02]  /*6000*/  CS2R R84, SRZ ;  /* 0x0000000000547805 */ /* 0x000fe4000001ff00 */
[----:B------:R-:W-:Y:S02]  /*6010*/  CS2R R102, SRZ ;  /* 0x0000000000667805 */ /* 0x000fe4000001ff00 */
[----:B------:R-:W-:Y:S02]  /*6020*/  @P5 SEL R2, R2, 0x10, !P6 ;  /* 0x0000001002025807 */ /* 0x000fe40007000000 */
[----:B------:R-:W-:Y:S02]  /*6030*/  CS2R R100, SRZ ;  /* 0x0000000000647805 */ /* 0x000fe4000001ff00 */
[----:B------:R-:W-:Y:S02]  /*6040*/  CS2R R118, SRZ ;  /* 0x0000000000767805 */ /* 0x000fe4000001ff00 */
[----:B------:R-:W-:Y:S01]  /*6050*/  CS2R R116, SRZ ;  /* 0x0000000000747805 */ /* 0x000fe2000001ff00 */
[----:B------:R-:W-:Y:S02]  /*6060*/  @P5 IMAD.IADD R7, R161, 0x1, R2 ;  /* 0x00000001a1075824 */ /* 0x000fe400078e0202 */
[C---:B------:R-:W-:Y:S02]  /*6070*/  @P5 IMAD.IADD R6, R2.reuse, 0x1, R159 ;  /* 0x0000000102065824 */ /* 0x040fe400078e029f */
[----:B------:R-:W-:Y:S01]  /*6080*/  @P5 IMAD.IADD R5, R2, 0x1, R151 ;  /* 0x0000000102055824 */ /* 0x000fe200078e0297 */
[----:B------:R-:W-:Y:S06]  /*6090*/  @P1 BRA `(.L_x_100) ;  /* 0x00000000000c1947 */ /* 0x000fec0003800000 */
[----:B------:R-:W-:Y:S04]  /*60a0*/  SHF.L.U32 R4, R154, 0x1f, RZ ;  /* 0x0000001f9a047819 */ /* 0x000fe800000006ff */
[----:B------:R-:W1:Y:S02]  /*60b0*/  SYNCS.PHASECHK.TRANS64.TRYWAIT P1, [UR44+0x60], R4 ;  /* 0x00006004ff0075a7 */ /* 0x000e64000802112c */
[----:B-1----:R-:W-:Y:S05]  /*60c0*/  @!P1 BRA `(.L_x_101) ;  /* 0x0000005c00789947 */ /* 0x002fea0003800000 */
.L_x_100:
[----:B------:R-:W-:Y:S05]  /*60d0*/  BSYNC B0 ;  /* 0x0000000000007941 */ /* 0x000fea0003800000 */
.L_x_99:
[----:B------:R-:W-:Y:S01]  /*60e0*/  ISETP.NE.AND P1, PT, R83, RZ, PT ;  /* 0x000000ff5300720c */ /* 0x000fe20003f25270 */
[----:B------:R-:W-:Y:S01]  /*60f0*/  IMAD.MOV.U32 R135, RZ, RZ, RZ ;  /* 0x000000ffff877224 */ /* 0x000fe200078e00ff */
[----:B------:R-:W-:Y:S02]  /*6100*/  CS2R R132, SRZ ;  /* 0x0000000000847805 */ /* 0x000fe4000001ff00 */
[----:B------:R-:W-:Y:S02]  /*6110*/  CS2R R78, SRZ ;  /* 0x00000000004e7805 */ /* 0x000fe4000001ff00 */
[----:B------:R-:W-:Y:S02]  /*6120*/  CS2R R76, SRZ ;  /* 0x00000000004c7805 */ /* 0x000fe4000001ff00 */
[----:B------:R-:W-:Y:S02]  /*6130*/  CS2R R94, SRZ ;  /* 0x00000000005e7805 */ /* 0x000fe4000001ff00 */
[----:B------:R-:W-:Y:S02]  /*6140*/  CS2R R92, SRZ ;  /* 0x00000000005c7805 */ /* 0x000fe4000001ff00 */
[----:B------:R-:W-:Y:S02]  /*6150*/  CS2R R110, SRZ ;  /* 0x00000000006e7805 */ /* 0x000fe4000001ff00 */
[----:B------:R-:W-:Y:S02]  /*6160*/  CS2R R108, SRZ ;  /* 0x00000000006c7805 */ /* 0x000fe4000001ff00 */
[----:B------:R-:W-:Y:S02]  /*6170*/  CS2R R126, SRZ ;  /* 0x00000000007e7805 */ /* 0x000fe4000001ff00 */
[----:B------:R-:W-:Y:S01]  /*6180*/  CS2R R124, SRZ ;  /* 0x00000000007c7805 */ /* 0x000fe2000001ff00 */
[----:B------:R-:W-:Y:S01]  /*6190*/  IMAD.MOV.U32 R75, RZ, RZ, 0x1 ;  /* 0x00000001ff4b7424 */ /* 0x000fe200078e00ff */
[----:B------:R2:W1:Y:S01]  /*61a0*/  @P1 LDS.128 R84, [R7+0x400] ;  /* 0x0004000007541984 */ /* 0x0004620000000c00 */
[----:B------:R-:W-:Y:S03]  /*61b0*/  @P1 IMAD.IADD R2, R2, 0x1, R150 ;  /* 0x0000000102021824 */ /* 0x000fe600078e0296 */
[----:B------:R2:W1:Y:S04]  /*61c0*/  @P1 LDS.128 R100, [R6+0x400] ;  /* 0x0004000006641984 */ /* 0x0004680000000c00 */
[----:B------:R2:W1:Y:S04]  /*61d0*/  @P1 LDS.128 R116, [R5+0x400] ;  /* 0x0004000005741984 */ /* 0x0004680000000c00 */
[----:B------:R2:W1:Y:S04]  /*61e0*/  @P1 LDS.128 R132, [R2+0x400] ;  /* 0x0004000002841984 */ /* 0x0004680000000c00 */
[----:B------:R2:W1:Y:S04]  /*61f0*/  @P1 LDS.128 R76, [R160+UR44+0x400] ;  /* 0x0004002ca04c1984 */ /* 0x0004680008000c00 */
[----:B------:R2:W1:Y:S04]  /*6200*/  @P1 LDS.128 R92, [R159+0x400] ;  /* 0x000400009f5c1984 */ /* 0x0004680000000c00 */
[----:B------:R2:W1:Y:S04]  /*6210*/  @P1 LDS.128 R108, [R151+0x400] ;  /* 0x00040000976c1984 */ /* 0x0004680000000c00 */
[----:B------:R2:W1:Y:S02]  /*6220*/  @P1 LDS.128 R124, [R150+0x400] ;  /* 0x00040000967c1984 */ /* 0x0004640000000c00 */
.L_x_98:
[----:B------:R-:W-:Y:S05]  /*6230*/  BSYNC B1 ;  /* 0x0000000000017941 */ /* 0x000fea0003800000 */
.L_x_97:
[----:B--2---:R-:W-:Y:S04]  /*6240*/  SHF.R.U32.HI R2, RZ, 0x15, R71 ;  /* 0x00000015ff027819 */ /* 0x004fe80000011647 */
[----:B------:R-:W-:Y:S01]  /*6250*/  LOP3.LUT P1, RZ, R2, 0x3, R143, 0x48, !PT ;  /* 0x0000000302ff7812 */ /* 0x000fe2000782488f */
[----:B------:R-:W-:Y:S01]  /*6260*/  @!UPT UIADD3 URZ, UPT, UPT, URZ, URZ, URZ ;  /* 0x000000fffffff290 */ /* 0x000fe2000fffe0ff */
[----:B----4-:R-:W-:Y:S11]  /*6270*/  @P0 BRA `(.L_x_102) ;  /* 0x0000000000080947 */ /* 0x010ff60003800000 */
[----:B------:R-:W2:Y:S02]  /*6280*/  SYNCS.PHASECHK.TRANS64.TRYWAIT P0, [R74+URZ+0xd0], R0 ;  /* 0x0000d0004a0075a7 */ /* 0x000ea400080011ff */
[----:B--2---:R-:W-:Y:S05]  /*6290*/  @!P0 BRA `(.L_x_103) ;  /* 0x0000005c001c8947 */ /* 0x004fea0003800000 */
.L_x_102:
[----:B------:R-:W-:Y:S05]  /*62a0*/  @!P1 BRA `(.L_x_104) ;  /* 0x0000000000409947 */ /* 0x000fea0003800000 */
[----:B------:R-:W4:Y:S01]  /*62b0*/  LDCU.64 UR8, c[0x4][0x70] ;  /* 0x01000e00ff0877ac */ /* 0x000f220008000a00 */
[----:B-1----:R-:W-:Y:S01]  /*62c0*/  MOV R3, 0x0 ;  /* 0x0000000000037802 */ /* 0x002fe20000000f00 */
[----:B------:R-:W-:Y:S02]  /*62d0*/  HFMA2 R12, -RZ, RZ, 0, 5.9604644775390625e-08 ;  /* 0x00000001ff0c7431 */ /* 0x000fe400000001ff */
[----:B------:R-:W-:Y:S02]  /*62e0*/  IMAD.MOV.U32 R8, RZ, RZ, 0x192 ;  /* 0x00000192ff087424 */ /* 0x000fe400078e00ff */
[----:B------:R-:W-:Y:S01]  /*62f0*/  IMAD.MOV.U32 R13, RZ, RZ, RZ ;  /* 0x000000ffff0d7224 */ /* 0x000fe200078e00ff */
[----:B------:R-:W1:Y:S01]  /*6300*/  LDCU.64 UR6, c[0x4][0x78] ;  /* 0x01000f00ff0677ac */ /* 0x000e620008000a00 */
[----:B------:R-:W2:Y:S01]  /*6310*/  LDC.64 R2, c[0x4][R3] ;  /* 0x0100000003027b82 */ /* 0x000ea20000000a00 */
[----:B------:R-:W5:Y:S01]  /*6320*/  LDCU.64 UR4, c[0x4][0x10] ;  /* 0x01000200ff0477ac */ /* 0x000f620008000a00 */
[----:B----4-:R-:W-:Y:S01]  /*6330*/  MOV R5, UR9 ;  /* 0x0000000900057c02 */ /* 0x010fe20008000f00 */
[----:B------:R-:W-:Y:S01]  /*6340*/  IMAD.U32 R4, RZ, RZ, UR8 ;  /* 0x00000008ff047e24 */ /* 0x000fe2000f8e00ff */
[----:B-1----:R-:W-:Y:S01]  /*6350*/  MOV R7, UR7 ;  /* 0x0000000700077c02 */ /* 0x002fe20008000f00 */
[----:B------:R-:W-:Y:S01]  /*6360*/  IMAD.U32 R6, RZ, RZ, UR6 ;  /* 0x00000006ff067e24 */ /* 0x000fe2000f8e00ff */
[----:B-----5:R-:W-:Y:S01]  /*6370*/  MOV R11, UR5 ;  /* 0x00000005000b7c02 */ /* 0x020fe20008000f00 */
[----:B------:R-:W-:Y:S02]  /*6380*/  IMAD.U32 R10, RZ, RZ, UR4 ;  /* 0x00000004ff0a7e24 */ /* 0x000fe4000f8e00ff */
[----:B------:R-:W-:Y:S07]  /*6390*/  LEPC R20, `(.L_x_104) ;  /* 0x000000001014794e */ /* 0x000fee0000000000 */
[----:B--23--:R-:W-:Y:S05]  /*63a0*/  CALL.ABS.NOINC R2 ;  /* 0x0000000002007343 */ /* 0x00cfea0003c00000 */
.L_x_104:
[----:B------:R-:W-:Y:S05]  /*63b0*/  WARPSYNC.ALL ;  /* 0x0000000000007948 */ /* 0x000fea0003800000 */
[----:B------:R-:W-:Y:S01]  /*63c0*/  R2UR UR4, R71 ;  /* 0x00000000470472ca */ /* 0x000fe200000e0000 */
[--C-:B-1----:R-:W-:Y:S01]  /*63d0*/  HADD2.F32 R3, -RZ, R76.reuse.H0_H0 ;  /* 0x2000004cff037230 */ /* 0x102fe20000004100 */
[----:B------:R-:W-:Y:S01]  /*63e0*/  MOV R96, 0xfffffff0 ;  /* 0xfffffff000607802 */ /* 0x000fe20000000f00 */
[----:B------:R-:W-:Y:S01]  /*63f0*/  HADD2.F32 R72, -RZ, R93.H0_H0 ;  /* 0x2000005dff487230 */ /* 0x000fe20000004100 */
[----:B------:R-:W-:Y:S01]  /*6400*/  ISETP.NE.U32.AND P6, PT, R141, 0x1, PT ;  /* 0x000000018d00780c */ /* 0x000fe20003fc5070 */
[----:B------:R-:W-:Y:S01]  /*6410*/  BSSY.RECONVERGENT B0, `(.L_x_105) ;  /* 0x0000100000007945 */ /* 0x000fe20003800200 */
[----:B------:R-:W-:Y:S02]  /*6420*/  ISETP.NE.AND P0, PT, R157, RZ, PT ;  /* 0x000000ff9d00720c */ /* 0x000fe40003f05270 */
[----:B------:R-:W-:Y:S04]  /*6430*/  SEL R96, R96, 0x10, !P6 ;  /* 0x0000001060607807 */ /* 0x000fe80007000000 */
[----:B------:R-:W-:Y:S01]  /*6440*/  IADD3 R161, PT, PT, R161, R96, RZ ;  /* 0x00000060a1a17210 */ /* 0x000fe20007ffe0ff */
[----:B------:R-:W2:Y:S01]  /*6450*/  LDTM.x64 R4, tmem[UR4] ;  /* 0x00000004000479ee */ /* 0x000ea20008340000 */
[C---:B------:R-:W-:Y:S02]  /*6460*/  IADD3 R162, PT, PT, R96.reuse, R159, RZ ;  /* 0x0000009f60a27210 */ /* 0x040fe40007ffe0ff */
[C---:B------:R-:W-:Y:S02]  /*6470*/  IADD3 R164, PT, PT, R96.reuse, R151, RZ ;  /* 0x0000009760a47210 */ /* 0x040fe40007ffe0ff */
[----:B------:R-:W-:Y:S01]  /*6480*/  IADD3 R163, PT, PT, R96, R150, RZ ;  /* 0x0000009660a37210 */ /* 0x000fe20007ffe0ff */
[C---:B--23--:R-:W-:Y:S01]  /*6490*/  FMUL R0, R70.reuse, R4 ;  /* 0x0000000446007220 */ /* 0x04cfe20000400000 */
[----:B------:R-:W-:Y:S02]  /*64a0*/  HADD2.F32 R4, -RZ, R76.H1_H1 ;  /* 0x3000004cff047230 */ /* 0x000fe40000004100 */
[C---:B------:R-:W-:Y:S01]  /*64b0*/  FMUL R2, R70.reuse, R5 ;  /* 0x0000000546027220 */ /* 0x040fe20000400000 */
[--C-:B------:R-:W-:Y:S02]  /*64c0*/  HADD2.F32 R5, -RZ, R77.reuse.H0_H0 ;  /* 0x2000004dff057230 */ /* 0x100fe40000004100 */
[C---:B------:R-:W-:Y:S01]  /*64d0*/  FFMA R0, R73.reuse, R3, R0 ;  /* 0x0000000349007223 */ /* 0x040fe20000000000 */
[C---:B------:R-:W-:Y:S01]  /*64e0*/  FMUL R3, R70.reuse, R6 ;  /* 0x0000000646037220 */ /* 0x040fe20000400000 */
[C---:B------:R-:W-:Y:S01]  /*64f0*/  FFMA R2, R73.reuse, R4, R2 ;  /* 0x0000000449027223 */ /* 0x040fe20000000002 */
[----:B------:R-:W-:Y:S02]  /*6500*/  HADD2.F32 R6, -RZ, R77.H1_H1 ;  /* 0x3000004dff067230 */ /* 0x000fe40000004100 */
[----:B------:R-:W-:Y:S01]  /*6510*/  FMUL R4, R70, R9 ;  /* 0x0000000946047220 */ /* 0x000fe20000400000 */
[C---:B------:R-:W-:Y:S01]  /*6520*/  FFMA R3, R73.reuse, R5, R3 ;  /* 0x0000000549037223 */ /* 0x040fe20000000003 */
[--C-:B------:R-:W-:Y:S01]  /*6530*/  HADD2.F32 R5, -RZ, R78.reuse.H0_H0 ;  /* 0x2000004eff057230 */ /* 0x100fe20000004100 */
[----:B------:R-:W-:Y:S01]  /*6540*/  F2FP.F16.F32.PACK_AB R88, R2, R0 ;  /* 0x000000000258723e */ /* 0x000fe200000000ff */
[C---:B------:R-:W-:Y:S01]  /*6550*/  FMUL R0, R70.reuse, R7 ;  /* 0x0000000746007220 */ /* 0x040fe20000400000 */
[C---:B------:R-:W-:Y:S01]  /*6560*/  FMUL R2, R70.reuse, R8 ;  /* 0x0000000846027220 */ /* 0x040fe20000400000 */
[----:B------:R-:W-:Y:S02]  /*6570*/  HADD2.F32 R7, -RZ, R78.H1_H1 ;  /* 0x3000004eff077230 */ /* 0x000fe40000004100 */
[C---:B------:R-:W-:Y:S01]  /*6580*/  FFMA R0, R73.reuse, R6, R0 ;  /* 0x0000000649007223 */ /* 0x040fe20000000000 */
[C---:B------:R-:W-:Y:S01]  /*6590*/  FFMA R2, R73.reuse, R5, R2 ;  /* 0x0000000549027223 */ /* 0x040fe20000000002 */
[--C-:B------:R-:W-:Y:S02]  /*65a0*/  HADD2.F32 R8, -RZ, R79.reuse.H0_H0 ;  /* 0x2000004fff087230 */ /* 0x100fe40000004100 */
[C---:B------:R-:W-:Y:S01]  /*65b0*/  FFMA R4, R73.reuse, R7, R4 ;  /* 0x0000000749047223 */ /* 0x040fe20000000004 */
[----:B------:R-:W-:Y:S01]  /*65c0*/  FMUL R5, R70, R10 ;  /* 0x0000000a46057220 */ /* 0x000fe20000400000 */
[----:B------:R-:W-:Y:S01]  /*65d0*/  HADD2.F32 R7, -RZ, R79.H1_H1 ;  /* 0x3000004fff077230 */ /* 0x000fe20000004100 */
[----:B------:R-:W-:Y:S01]  /*65e0*/  F2FP.F16.F32.PACK_AB R89, R0, R3 ;  /* 0x000000030059723e */ /* 0x000fe200000000ff */
[----:B------:R-:W-:Y:S01]  /*65f0*/  FMUL R6, R70, R11 ;  /* 0x0000000b46067220 */ /* 0x000fe20000400000 */
[----:B------:R-:W-:Y:S01]  /*6600*/  F2FP.F16.F32.PACK_AB R90, R4, R2 ;  /* 0x00000002045a723e */ /* 0x000fe200000000ff */
[C---:B------:R-:W-:Y:S01]  /*6610*/  FFMA R5, R73.reuse, R8, R5 ;  /* 0x0000000849057223 */ /* 0x040fe20000000005 */
[--C-:B------:R-:W-:Y:S02]  /*6620*/  HADD2.F32 R4, -RZ, R84.reuse.H0_H0 ;  /* 0x20000054ff047230 */ /* 0x100fe40000004100 */
[C---:B------:R-:W-:Y:S01]  /*6630*/  FFMA R6, R73.reuse, R7, R6 ;  /* 0x0000000749067223 */ /* 0x040fe20000000006 */
[----:B------:R-:W-:Y:S02]  /*6640*/  HADD2.F32 R7, -RZ, R84.H1_H1 ;  /* 0x30000054ff077230 */ /* 0x000fe40000004100 */
[C---:B------:R-:W-:Y:S01]  /*6650*/  FMUL R0, R70.reuse, R12 ;  /* 0x0000000c46007220 */ /* 0x040fe20000400000 */
[--C-:B------:R-:W-:Y:S02]  /*6660*/  HADD2.F32 R8, -RZ, R85.reuse.H0_H0 ;  /* 0x20000055ff087230 */ /* 0x100fe40000004100 */
[----:B------:R-:W-:Y:S01]  /*6670*/  FMUL R2, R70, R13 ;  /* 0x0000000d46027220 */ /* 0x000fe20000400000 */
[----:B------:R-:W-:Y:S01]  /*6680*/  F2FP.F16.F32.PACK_AB R91, R6, R5 ;  /* 0x00000005065b723e */ /* 0x000fe200000000ff */
[C---:B------:R-:W-:Y:S01]  /*6690*/  FFMA R0, R73.reuse, R4, R0 ;  /* 0x0000000449007223 */ /* 0x040fe20000000000 */
[----:B------:R-:W-:Y:S01]  /*66a0*/  FMUL R3, R70, R14 ;  /* 0x0000000e46037220 */ /* 0x000fe20000400000 */
[C---:B------:R-:W-:Y:S01]  /*66b0*/  FFMA R2, R73.reuse, R7, R2 ;  /* 0x0000000749027223 */ /* 0x040fe20000000002 */
[----:B------:R-:W-:Y:S01]  /*66c0*/  HADD2.F32 R7, -RZ, R85.H1_H1 ;  /* 0x30000055ff077230 */ /* 0x000fe20000004100 */
[----:B------:R1:W-:Y:S01]  /*66d0*/  STS.128 [R160+UR44+0x400], R88 ;  /* 0x00040058a0007988 */ /* 0x0003e20008000c2c */
[C---:B------:R-:W-:Y:S01]  /*66e0*/  FFMA R3, R73.reuse, R8, R3 ;  /* 0x0000000849037223 */ /* 0x040fe20000000003 */
[--C-:B------:R-:W-:Y:S01]  /*66f0*/  HADD2.F32 R8, -RZ, R86.reuse.H0_H0 ;  /* 0x20000056ff087230 */ /* 0x100fe20000004100 */
[----:B------:R-:W-:Y:S01]  /*6700*/  F2FP.F16.F32.PACK_AB R104, R2, R0 ;  /* 0x000000000268723e */ /* 0x000fe200000000ff */
[C---:B------:R-:W-:Y:S01]  /*6710*/  FMUL R4, R70.reuse, R15 ;  /* 0x0000000f46047220 */ /* 0x040fe20000400000 */
[----:B------:R-:W-:Y:S02]  /*6720*/  HADD2.F32 R9, -RZ, R86.H1_H1 ;  /* 0x30000056ff097230 */ /* 0x000fe40000004100 */
[C---:B------:R-:W-:Y:S01]  /*6730*/  FMUL R5, R70.reuse, R16 ;  /* 0x0000001046057220 */ /* 0x040fe20000400000 */
[C---:B------:R-:W-:Y:S01]  /*6740*/  FMUL R6, R70.reuse, R17 ;  /* 0x0000001146067220 */ /* 0x040fe20000400000 */
[C---:B------:R-:W-:Y:S01]  /*6750*/  FFMA R4, R73.reuse, R7, R4 ;  /* 0x0000000749047223 */ /* 0x040fe20000000004 */
[--C-:B------:R-:W-:Y:S02]  /*6760*/  HADD2.F32 R7, -RZ, R87.reuse.H0_H0 ;  /* 0x20000057ff077230 */ /* 0x100fe40000004100 */
[C---:B------:R-:W-:Y:S01]  /*6770*/  FFMA R5, R73.reuse, R8, R5 ;  /* 0x0000000849057223 */ /* 0x040fe20000000005 */
[C---:B------:R-:W-:Y:S01]  /*6780*/  FFMA R6, R73.reuse, R9, R6 ;  /* 0x0000000949067223 */ /* 0x040fe20000000006 */
[----:B------:R-:W-:Y:S01]  /*6790*/  FMUL R0, R70, R18 ;  /* 0x0000001246007220 */ /* 0x000fe20000400000 */
[----:B------:R-:W-:Y:S01]  /*67a0*/  HADD2.F32 R8, -RZ, R87.H1_H1 ;  /* 0x30000057ff087230 */ /* 0x000fe20000004100 */
[----:B------:R-:W-:Y:S01]  /*67b0*/  F2FP.F16.F32.PACK_AB R105, R4, R3 ;  /* 0x000000030469723e */ /* 0x000fe200000000ff */
[----:B------:R-:W-:Y:S01]  /*67c0*/  FMUL R2, R70, R19 ;  /* 0x0000001346027220 */ /* 0x000fe20000400000 */
[----:B------:R-:W-:Y:S01]  /*67d0*/  F2FP.F16.F32.PACK_AB R106, R6, R5 ;  /* 0x00000005066a723e */ /* 0x000fe200000000ff */
[--C-:B------:R-:W-:Y:S02]  /*67e0*/  HADD2.F32 R5, -RZ, R92.reuse.H0_H0 ;  /* 0x2000005cff057230 */ /* 0x100fe40000004100 */
[C---:B------:R-:W-:Y:S01]  /*67f0*/  FFMA R0, R73.reuse, R7, R0 ;  /* 0x0000000749007223 */ /* 0x040fe20000000000 */
[C---:B------:R-:W-:Y:S01]  /*6800*/  FFMA R2, R73.reuse, R8, R2 ;  /* 0x0000000849027223 */ /* 0x040fe20000000002 */
[----:B------:R-:W-:Y:S02]  /*6810*/  HADD2.F32 R6, -RZ, R92.H1_H1 ;  /* 0x3000005cff067230 */ /* 0x000fe40000004100 */
[C---:B------:R-:W-:Y:S01]  /*6820*/  FMUL R3, R70.reuse, R20 ;  /* 0x0000001446037220 */ /* 0x040fe20000400000 */
[C---:B------:R-:W-:Y:S01]  /*6830*/  FMUL R4, R70.reuse, R21 ;  /* 0x0000001546047220 */ /* 0x040fe20000400000 */
[----:B------:R-:W-:Y:S01]  /*6840*/  FMUL R14, R70, R33 ;  /* 0x00000021460e7220 */ /* 0x000fe20000400000 */
[----:B------:R-:W-:Y:S01]  /*6850*/  F2FP.F16.F32.PACK_AB R107, R2, R0 ;  /* 0x00000000026b723e */ /* 0x000fe200000000ff */
[C---:B------:R-:W-:Y:S01]  /*6860*/  FFMA R3, R73.reuse, R5, R3 ;  /* 0x0000000549037223 */ /* 0x040fe20000000003 */
[C---:B------:R-:W-:Y:S01]  /*6870*/  FFMA R4, R73.reuse, R6, R4 ;  /* 0x0000000649047223 */ /* 0x040fe20000000004 */
[C---:B------:R-:W-:Y:S01]  /*6880*/  FMUL R33, R70.reuse, R52 ;  /* 0x0000003446217220 */ /* 0x040fe20000400000 */
[C---:B------:R-:W-:Y:S01]  /*6890*/  FMUL R0, R70.reuse, R22 ;  /* 0x0000001646007220 */ /* 0x040fe20000400000 */
[C---:B------:R-:W-:Y:S01]  /*68a0*/  FMUL R2, R70.reuse, R23 ;  /* 0x0000001746027220 */ /* 0x040fe20000400000 */
[----:B------:R-:W-:Y:S01]  /*68b0*/  FMUL R11, R70, R30 ;  /* 0x0000001e460b7220 */ /* 0x000fe20000400000 */
[----:B------:R-:W-:Y:S01]  /*68c0*/  F2FP.F16.F32.PACK_AB R52, R4, R3 ;  /* 0x000000030434723e */ /* 0x000fe200000000ff */
[----:B------:R-:W-:Y:S02]  /*68d0*/  HADD2.F32 R3, -RZ, R93.H1_H1 ;  /* 0x3000005dff037230 */ /* 0x000fe40000004100 */
[C---:B------:R-:W-:Y:S01]  /*68e0*/  FFMA R0, R73.reuse, R72, R0 ;  /* 0x0000004849007223 */ /* 0x040fe20000000000 */
[--C-:B------:R-:W-:Y:S01]  /*68f0*/  HADD2.F32 R4, -RZ, R94.reuse.H0_H0 ;  /* 0x2000005eff047230 */ /* 0x100fe20000004100 */
[----:B------:R1:W-:Y:S01]  /*6900*/  STS.128 [R161+0x400], R104 ;  /* 0x00040068a1007388 */ /* 0x0003e20000000c00 */
[C---:B------:R-:W-:Y:S01]  /*6910*/  FMUL R12, R70.reuse, R31 ;  /* 0x0000001f460c7220 */ /* 0x040fe20000400000 */
[C---:B------:R-:W-:Y:S01]  /*6920*/  FFMA R2, R73.reuse, R3, R2 ;  /* 0x0000000349027223 */ /* 0x040fe20000000002 */
[----:B------:R-:W-:Y:S02]  /*6930*/  HADD2.F32 R3, -RZ, R101.H0_H0 ;  /* 0x20000065ff037230 */ /* 0x000fe40000004100 */
[C---:B------:R-:W-:Y:S01]  /*6940*/  FMUL R30, R70.reuse, R49 ;  /* 0x00000031461e7220 */ /* 0x040fe20000400000 */
[----:B------:R-:W-:Y:S02]  /*6950*/  HADD2.F32 R49, -RZ, R94.H1_H1 ;  /* 0x3000005eff317230 */ /* 0x000fe40000004100 */
[C---:B------:R-:W-:Y:S01]  /*6960*/  FMUL R5, R70.reuse, R24 ;  /* 0x0000001846057220 */ /* 0x040fe20000400000 */
[C---:B------:R-:W-:Y:S01]  /*6970*/  FMUL R13, R70.reuse, R32 ;  /* 0x00000020460d7220 */ /* 0x040fe20000400000 */
[C---:B------:R-:W-:Y:S01]  /*6980*/  FMUL R15, R70.reuse, R34 ;  /* 0x00000022460f7220 */ /* 0x040fe20000400000 */
[C---:B------:R-:W-:Y:S01]  /*6990*/  FMUL R31, R70.reuse, R50 ;  /* 0x00000032461f7220 */ /* 0x040fe20000400000 */
[--C-:B------:R-:W-:Y:S02]  /*69a0*/  HADD2.F32 R50, -RZ, R95.reuse.H0_H0 ;  /* 0x2000005fff327230 */ /* 0x100fe40000004100 */
[C---:B------:R-:W-:Y:S01]  /*69b0*/  FMUL R34, R70.reuse, R53 ;  /* 0x0000003546227220 */ /* 0x040fe20000400000 */
[C---:B------:R-:W-:Y:S01]  /*69c0*/  FMUL R6, R70.reuse, R25 ;  /* 0x0000001946067220 */ /* 0x040fe20000400000 */
[----:B------:R-:W-:Y:S01]  /*69d0*/  FMUL R32, R70, R51 ;  /* 0x0000003346207220 */ /* 0x000fe20000400000 */
[----:B------:R-:W-:Y:S01]  /*69e0*/  HADD2.F32 R51, -RZ, R95.H1_H1 ;  /* 0x3000005fff337230 */ /* 0x000fe20000004100 */
[----:B------:R-:W-:Y:S01]  /*69f0*/  F2FP.F16.F32.PACK_AB R53, R2, R0 ;  /* 0x000000000235723e */ /* 0x000fe200000000ff */
[--C-:B------:R-:W-:Y:S02]  /*6a00*/  HADD2.F32 R0, -RZ, R100.reuse.H0_H0 ;  /* 0x20000064ff007230 */ /* 0x100fe40000004100 */
[C---:B------:R-:W-:Y:S01]  /*6a10*/  FFMA R5, R73.reuse, R4, R5 ;  /* 0x0000000449057223 */ /* 0x040fe20000000005 */
[----:B------:R-:W-:Y:S02]  /*6a20*/  HADD2.F32 R2, -RZ, R100.H1_H1 ;  /* 0x30000064ff027230 */ /* 0x000fe40000004100 */
[C---:B------:R-:W-:Y:S01]  /*6a30*/  FFMA R6, R73.reuse, R49, R6 ;  /* 0x0000003149067223 */ /* 0x040fe20000000006 */
[----:B------:R-:W-:Y:S02]  /*6a40*/  HADD2.F32 R4, -RZ, R135.H0_H0 ;  /* 0x20000087ff047230 */ /* 0x000fe40000004100 */
[C---:B------:R-:W-:Y:S01]  /*6a50*/  FMUL R7, R70.reuse, R26 ;  /* 0x0000001a46077220 */ /* 0x040fe20000400000 */
[C---:B------:R-:W-:Y:S01]  /*6a60*/  FMUL R8, R70.reuse, R27 ;  /* 0x0000001b46087220 */ /* 0x040fe20000400000 */
[C---:B------:R-:W-:Y:S01]  /*6a70*/  FMUL R9, R70.reuse, R28 ;  /* 0x0000001c46097220 */ /* 0x040fe20000400000 */
[C---:B------:R-:W-:Y:S01]  /*6a80*/  FMUL R10, R70.reuse, R29 ;  /* 0x0000001d460a7220 */ /* 0x040fe20000400000 */
[C---:B------:R-:W-:Y:S01]  /*6a90*/  FFMA R7, R73.reuse, R50, R7 ;  /* 0x0000003249077223 */ /* 0x040fe20000000007 */
[C---:B------:R-:W-:Y:S01]  /*6aa0*/  FFMA R8, R73.reuse, R51, R8 ;  /* 0x0000003349087223 */ /* 0x040fe20000000008 */
[C---:B------:R-:W-:Y:S01]  /*6ab0*/  FFMA R9, R73.reuse, R0, R9 ;  /* 0x0000000049097223 */ /* 0x040fe20000000009 */
[----:B------:R-:W-:Y:S02]  /*6ac0*/  HADD2.F32 R0, -RZ, R101.H1_H1 ;  /* 0x30000065ff007230 */ /* 0x000fe40000004100 */
[C---:B------:R-:W-:Y:S01]  /*6ad0*/  FFMA R10, R73.reuse, R2, R10 ;  /* 0x00000002490a7223 */ /* 0x040fe2000000000a */
[--C-:B------:R-:W-:Y:S02]  /*6ae0*/  HADD2.F32 R2, -RZ, R102.reuse.H0_H0 ;  /* 0x20000066ff027230 */ /* 0x100fe40000004100 */
[C---:B------:R-:W-:Y:S01]  /*6af0*/  FFMA R11, R73.reuse, R3, R11 ;  /* 0x00000003490b7223 */ /* 0x040fe2000000000b */
[--C-:B------:R-:W-:Y:S02]  /*6b00*/  HADD2.F32 R3, -RZ, R103.reuse.H0_H0 ;  /* 0x20000067ff037230 */ /* 0x100fe40000004100 */
[C---:B------:R-:W-:Y:S01]  /*6b10*/  FFMA R12, R73.reuse, R0, R12 ;  /* 0x00000000490c7223 */ /* 0x040fe2000000000c */
[----:B------:R-:W-:Y:S02]  /*6b20*/  HADD2.F32 R0, -RZ, R102.H1_H1 ;  /* 0x30000066ff007230 */ /* 0x000fe40000004100 */
[C---:B------:R-:W-:Y:S01]  /*6b30*/  FFMA R13, R73.reuse, R2, R13 ;  /* 0x00000002490d7223 */ /* 0x040fe2000000000d */
[----:B------:R-:W-:Y:S02]  /*6b40*/  HADD2.F32 R2, -RZ, R103.H1_H1 ;  /* 0x30000067ff027230 */ /* 0x000fe40000004100 */
[C---:B------:R-:W-:Y:S01]  /*6b50*/  FMUL R16, R70.reuse, R35 ;  /* 0x0000002346107220 */ /* 0x040fe20000400000 */
[----:B------:R-:W-:Y:S01]  /*6b60*/  FMUL R35, R70, R54 ;  /* 0x0000003646237220 */ /* 0x000fe20000400000 */
[C---:B------:R-:W-:Y:S01]  /*6b70*/  FFMA R14, R73.reuse, R0, R14 ;  /* 0x00000000490e7223 */ /* 0x040fe2000000000e */
[--C-:B------:R-:W-:Y:S01]  /*6b80*/  HADD2.F32 R0, -RZ, R108.reuse.H0_H0 ;  /* 0x2000006cff007230 */ /* 0x100fe20000004100 */
[----:B------:R-:W-:Y:S01]  /*6b90*/  F2FP.F16.F32.PACK_AB R54, R6, R5 ;  /* 0x000000050636723e */ /* 0x000fe200000000ff */
[C---:B------:R-:W-:Y:S01]  /*6ba0*/  FFMA R15, R73.reuse, R3, R15 ;  /* 0x00000003490f7223 */ /* 0x040fe2000000000f */
[C---:B------:R-:W-:Y:S01]  /*6bb0*/  FMUL R17, R70.reuse, R36 ;  /* 0x0000002446117220 */ /* 0x040fe20000400000 */
[C---:B------:R-:W-:Y:S01]  /*6bc0*/  FFMA R16, R73.reuse, R2, R16 ;  /* 0x0000000249107223 */ /* 0x040fe20000000010 */
[----:B------:R-:W-:Y:S02]  /*6bd0*/  HADD2.F32 R2, -RZ, R108.H1_H1 ;  /* 0x3000006cff027230 */ /* 0x000fe40000004100 */
[C---:B------:R-:W-:Y:S01]  /*6be0*/  FMUL R18, R70.reuse, R37 ;  /* 0x0000002546127220 */ /* 0x040fe20000400000 */
[C---:B------:R-:W-:Y:S01]  /*6bf0*/  FFMA R17, R73.reuse, R0, R17 ;  /* 0x0000000049117223 */ /* 0x040fe20000000011 */
[--C-:B------:R-:W-:Y:S02]  /*6c00*/  HADD2.F32 R3, -RZ, R109.reuse.H0_H0 ;  /* 0x2000006dff037230 */ /* 0x100fe40000004100 */
[C---:B------:R-:W-:Y:S01]  /*6c10*/  FMUL R19, R70.reuse, R38 ;  /* 0x0000002646137220 */ /* 0x040fe20000400000 */
[----:B------:R-:W-:Y:S02]  /*6c20*/  HADD2.F32 R0, -RZ, R109.H1_H1 ;  /* 0x3000006dff007230 */ /* 0x000fe40000004100 */
[C---:B------:R-:W-:Y:S01]  /*6c30*/  FMUL R20, R70.reuse, R39 ;  /* 0x0000002746147220 */ /* 0x040fe20000400000 */
[C---:B------:R-:W-:Y:S01]  /*6c40*/  FFMA R18, R73.reuse, R2, R18 ;  /* 0x0000000249127223 */ /* 0x040fe20000000012 */
[C---:B------:R-:W-:Y:S01]  /*6c50*/  FFMA R19, R73.reuse, R3, R19 ;  /* 0x0000000349137223 */ /* 0x040fe20000000013 */
[--C-:B------:R-:W-:Y:S02]  /*6c60*/  HADD2.F32 R2, -RZ, R110.reuse.H0_H0 ;  /* 0x2000006eff027230 */ /* 0x100fe40000004100 */
[C---:B------:R-:W-:Y:S01]  /*6c70*/  FFMA R20, R73.reuse, R0, R20 ;  /* 0x0000000049147223 */ /* 0x040fe20000000014 */
[C---:B------:R-:W-:Y:S01]  /*6c80*/  FMUL R21, R70.reuse, R40 ;  /* 0x0000002846157220 */ /* 0x040fe20000400000 */
[----:B------:R-:W-:Y:S02]  /*6c90*/  HADD2.F32 R3, -RZ, R110.H1_H1 ;  /* 0x3000006eff037230 */ /* 0x000fe40000004100 */
[C---:B------:R-:W-:Y:S01]  /*6ca0*/  FMUL R22, R70.reuse, R41 ;  /* 0x0000002946167220 */ /* 0x040fe20000400000 */
[--C-:B------:R-:W-:Y:S02]  /*6cb0*/  HADD2.F32 R0, -RZ, R111.reuse.H0_H0 ;  /* 0x2000006fff007230 */ /* 0x100fe40000004100 */
[C---:B------:R-:W-:Y:S01]  /*6cc0*/  FMUL R23, R70.reuse, R42 ;  /* 0x0000002a46177220 */ /* 0x040fe20000400000 */
[C---:B------:R-:W-:Y:S01]  /*6cd0*/  FFMA R21, R73.reuse, R2, R21 ;  /* 0x0000000249157223 */ /* 0x040fe20000000015 */
[C---:B------:R-:W-:Y:S01]  /*6ce0*/  FFMA R22, R73.reuse, R3, R22 ;  /* 0x0000000349167223 */ /* 0x040fe20000000016 */
[----:B------:R-:W-:Y:S02]  /*6cf0*/  HADD2.F32 R2, -RZ, R111.H1_H1 ;  /* 0x3000006fff027230 */ /* 0x000fe40000004100 */
[C---:B------:R-:W-:Y:S01]  /*6d00*/  FFMA R23, R73.reuse, R0, R23 ;  /* 0x0000000049177223 */ /* 0x040fe20000000017 */
[C---:B------:R-:W-:Y:S01]  /*6d10*/  FMUL R24, R70.reuse, R43 ;  /* 0x0000002b46187220 */ /* 0x040fe20000400000 */
[--C-:B------:R-:W-:Y:S02]  /*6d20*/  HADD2.F32 R0, -RZ, R116.reuse.H0_H0 ;  /* 0x20000074ff007230 */ /* 0x100fe40000004100 */
[C---:B------:R-:W-:Y:S01]  /*6d30*/  FMUL R25, R70.reuse, R44 ;  /* 0x0000002c46197220 */ /* 0x040fe20000400000 */
[C---:B------:R-:W-:Y:S01]  /*6d40*/  FMUL R26, R70.reuse, R45 ;  /* 0x0000002d461a7220 */ /* 0x040fe20000400000 */
[C---:B------:R-:W-:Y:S01]  /*6d50*/  FFMA R24, R73.reuse, R2, R24 ;  /* 0x0000000249187223 */ /* 0x040fe20000000018 */
[----:B------:R-:W-:Y:S02]  /*6d60*/  HADD2.F32 R2, -RZ, R116.H1_H1 ;  /* 0x30000074ff027230 */ /* 0x000fe40000004100 */
        /* <DEDUP_REMOVED lines=11> */
[----:B------:R-:W-:Y:S01]  /*6e20*/  FMUL R36, R70, R55 ;  /* 0x0000003746247220 */ /* 0x000fe20000400000 */
[--C-:B------:R-:W-:Y:S02]  /*6e30*/  HADD2.F32 R3, -RZ, R119.reuse.H0_H0 ;  /* 0x20000077ff037230 */ /* 0x100fe40000004100 */
[C---:B------:R-:W-:Y:S01]  /*6e40*/  FFMA R29, R73.reuse, R2, R29 ;  /* 0x00000002491d7223 */ /* 0x040fe2000000001d */
[----:B------:R-:W-:Y:S01]  /*6e50*/  F2FP.F16.F32.PACK_AB R55, R8, R7 ;  /* 0x000000070837723e */ /* 0x000fe200000000ff */
[C---:B------:R-:W-:Y:S01]  /*6e60*/  FFMA R30, R73.reuse, R0, R30 ;  /* 0x00000000491e7223 */ /* 0x040fe2000000001e */
[----:B------:R-:W-:Y:S02]  /*6e70*/  HADD2.F32 R0, -RZ, R119.H1_H1 ;  /* 0x30000077ff007230 */ /* 0x000fe40000004100 */
[C---:B------:R-:W-:Y:S01]  /*6e80*/  FFMA R31, R73.reuse, R3, R31 ;  /* 0x00000003491f7223 */ /* 0x040fe2000000001f */
[--C-:B------:R-:W-:Y:S01]  /*6e90*/  HADD2.F32 R2, -RZ, R124.reuse.H0_H0 ;  /* 0x2000007cff027230 */ /* 0x100fe20000004100 */
[----:B------:R1:W-:Y:S01]  /*6ea0*/  STS.128 [R159+0x400], R52 ;  /* 0x000400349f007388 */ /* 0x0003e20000000c00 */
[----:B------:R-:W-:Y:S02]  /*6eb0*/  HADD2.F32 R3, -RZ, R124.H1_H1 ;  /* 0x3000007cff037230 */ /* 0x000fe40000004100 */
[C---:B------:R-:W-:Y:S01]  /*6ec0*/  FFMA R32, R73.reuse, R0, R32 ;  /* 0x0000000049207223 */ /* 0x040fe20000000020 */
[--C-:B------:R-:W-:Y:S02]  /*6ed0*/  HADD2.F32 R0, -RZ, R125.reuse.H0_H0 ;  /* 0x2000007dff007230 */ /* 0x100fe40000004100 */
[C---:B------:R-:W-:Y:S01]  /*6ee0*/  FFMA R33, R73.reuse, R2, R33 ;  /* 0x0000000249217223 */ /* 0x040fe20000000021 */
[----:B------:R-:W-:Y:S01]  /*6ef0*/  F2FP.F16.F32.PACK_AB R8, R10, R9 ;  /* 0x000000090a08723e */ /* 0x000fe200000000ff */
[C---:B------:R-:W-:Y:S01]  /*6f00*/  FFMA R34, R73.reuse, R3, R34 ;  /* 0x0000000349227223 */ /* 0x040fe20000000022 */
[----:B------:R-:W-:Y:S01]  /*6f10*/  HADD2.F32 R2, -RZ, R125.H1_H1 ;  /* 0x3000007dff027230 */ /* 0x000fe20000004100 */
[----:B------:R-:W-:Y:S01]  /*6f20*/  F2FP.F16.F32.PACK_AB R9, R12, R11 ;  /* 0x0000000b0c09723e */ /* 0x000fe200000000ff */
[C---:B------:R-:W-:Y:S01]  /*6f30*/  FFMA R35, R73.reuse, R0, R35 ;  /* 0x0000000049237223 */ /* 0x040fe20000000023 */
[----:B------:R-:W-:Y:S01]  /*6f40*/  F2FP.F16.F32.PACK_AB R10, R14, R13 ;  /* 0x0000000d0e0a723e */ /* 0x000fe200000000ff */
[--C-:B------:R-:W-:Y:S01]  /*6f50*/  HADD2.F32 R0, -RZ, R126.reuse.H0_H0 ;  /* 0x2000007eff007230 */ /* 0x100fe20000004100 */
[----:B------:R-:W-:Y:S01]  /*6f60*/  F2FP.F16.F32.PACK_AB R11, R16, R15 ;  /* 0x0000000f100b723e */ /* 0x000fe200000000ff */
[----:B------:R-:W-:Y:S01]  /*6f70*/  FMUL R37, R70, R56 ;  /* 0x0000003846257220 */ /* 0x000fe20000400000 */
[C---:B------:R-:W-:Y:S01]  /*6f80*/  FFMA R36, R73.reuse, R2, R36 ;  /* 0x0000000249247223 */ /* 0x040fe20000000024 */
[----:B------:R-:W-:Y:S01]  /*6f90*/  HADD2.F32 R2, -RZ, R126.H1_H1 ;  /* 0x3000007eff027230 */ /* 0x000fe20000004100 */
[----:B------:R-:W-:Y:S01]  /*6fa0*/  F2FP.F16.F32.PACK_AB R12, R18, R17 ;  /* 0x00000011120c723e */ /* 0x000fe200000000ff */
[----:B------:R1:W-:Y:S01]  /*6fb0*/  STS.128 [R162+0x400], R8 ;  /* 0x00040008a2007388 */ /* 0x0003e20000000c00 */
[C---:B------:R-:W-:Y:S01]  /*6fc0*/  FFMA R37, R73.reuse, R0, R37 ;  /* 0x0000000049257223 */ /* 0x040fe20000000025 */
[C---:B------:R-:W-:Y:S01]  /*6fd0*/  FMUL R38, R70.reuse, R57 ;  /* 0x0000003946267220 */ /* 0x040fe20000400000 */
[--C-:B------:R-:W-:Y:S02]  /*6fe0*/  HADD2.F32 R3, -RZ, R127.reuse.H0_H0 ;  /* 0x2000007fff037230 */ /* 0x100fe40000004100 */
[C---:B------:R-:W-:Y:S01]  /*6ff0*/  FMUL R39, R70.reuse, R58 ;  /* 0x0000003a46277220 */ /* 0x040fe20000400000 */
[----:B------:R-:W-:Y:S02]  /*7000*/  HADD2.F32 R0, -RZ, R127.H1_H1 ;  /* 0x3000007fff007230 */ /* 0x000fe40000004100 */
[----:B------:R-:W-:Y:S01]  /*7010*/  FMUL R40, R70, R59 ;  /* 0x0000003b46287220 */ /* 0x000fe20000400000 */
[----:B------:R-:W-:Y:S01]  /*7020*/  F2FP.F16.F32.PACK_AB R13, R20, R19 ;  /* 0x00000013140d723e */ /* 0x000fe200000000ff */
[C---:B------:R-:W-:Y:S01]  /*7030*/  FFMA R38, R73.reuse, R2, R38 ;  /* 0x0000000249267223 */ /* 0x040fe20000000026 */
[----:B------:R-:W-:Y:S01]  /*7040*/  F2FP.F16.F32.PACK_AB R14, R22, R21 ;  /* 0x00000015160e723e */ /* 0x000fe200000000ff */
[C---:B------:R-:W-:Y:S01]  /*7050*/  FFMA R39, R73.reuse, R3, R39 ;  /* 0x0000000349277223 */ /* 0x040fe20000000027 */
[----:B------:R-:W-:Y:S01]  /*7060*/  F2FP.F16.F32.PACK_AB R15, R24, R23 ;  /* 0x00000017180f723e */ /* 0x000fe200000000ff */
[C---:B------:R-:W-:Y:S01]  /*7070*/  FFMA R40, R73.reuse, R0, R40 ;  /* 0x0000000049287223 */ /* 0x040fe20000000028 */
[--C-:B------:R-:W-:Y:S02]  /*7080*/  HADD2.F32 R2, -RZ, R132.reuse.H0_H0 ;  /* 0x20000084ff027230 */ /* 0x100fe40000004100 */
[C---:B------:R-:W-:Y:S01]  /*7090*/  FMUL R41, R70.reuse, R60 ;  /* 0x0000003c46297220 */ /* 0x040fe20000400000 */
[----:B------:R-:W-:Y:S01]  /*70a0*/  HADD2.F32 R0, -RZ, R132.H1_H1 ;  /* 0x30000084ff007230 */ /* 0x000fe20000004100 */
[----:B------:R1:W-:Y:S01]  /*70b0*/  STS.128 [R151+0x400], R12 ;  /* 0x0004000c97007388 */ /* 0x0003e20000000c00 */
[C---:B------:R-:W-:Y:S01]  /*70c0*/  FMUL R42, R70.reuse, R61 ;  /* 0x0000003d462a7220 */ /* 0x040fe20000400000 */
[--C-:B------:R-:W-:Y:S02]  /*70d0*/  HADD2.F32 R3, -RZ, R133.reuse.H0_H0 ;  /* 0x20000085ff037230 */ /* 0x100fe40000004100 */
[----:B------:R-:W-:Y:S01]  /*70e0*/  FMUL R43, R70, R62 ;  /* 0x0000003e462b7220 */ /* 0x000fe20000400000 */
[----:B------:R-:W-:Y:S01]  /*70f0*/  F2FP.F16.F32.PACK_AB R16, R26, R25 ;  /* 0x000000191a10723e */ /* 0x000fe200000000ff */
[C---:B------:R-:W-:Y:S01]  /*7100*/  FFMA R41, R73.reuse, R2, R41 ;  /* 0x0000000249297223 */ /* 0x040fe20000000029 */
[----:B------:R-:W-:Y:S01]  /*7110*/  F2FP.F16.F32.PACK_AB R17, R28, R27 ;  /* 0x0000001b1c11723e */ /* 0x000fe200000000ff */
[C---:B------:R-:W-:Y:S01]  /*7120*/  FFMA R42, R73.reuse, R0, R42 ;  /* 0x00000000492a7223 */ /* 0x040fe2000000002a */
[----:B------:R-:W-:Y:S01]  /*7130*/  F2FP.F16.F32.PACK_AB R18, R30, R29 ;  /* 0x0000001d1e12723e */ /* 0x000fe200000000ff */
[----:B------:R-:W-:Y:S01]  /*7140*/  HADD2.F32 R0, -RZ, R133.H1_H1 ;  /* 0x30000085ff007230 */ /* 0x000fe20000004100 */
[----:B------:R-:W-:Y:S01]  /*7150*/  F2FP.F16.F32.PACK_AB R19, R32, R31 ;  /* 0x0000001f2013723e */ /* 0x000fe200000000ff */
[C---:B------:R-:W-:Y:S01]  /*7160*/  FFMA R43, R73.reuse, R3, R43 ;  /* 0x00000003492b7223 */ /* 0x040fe2000000002b */
[C---:B------:R-:W-:Y:S01]  /*7170*/  FMUL R44, R70.reuse, R63 ;  /* 0x0000003f462c7220 */ /* 0x040fe20000400000 */
[--C-:B------:R-:W-:Y:S02]  /*7180*/  HADD2.F32 R2, -RZ, R134.reuse.H0_H0 ;  /* 0x20000086ff027230 */ /* 0x100fe40000004100 */
[C---:B------:R-:W-:Y:S01]  /*7190*/  FMUL R45, R70.reuse, R64 ;  /* 0x00000040462d7220 */ /* 0x040fe20000400000 */
[----:B------:R1:W-:Y:S01]  /*71a0*/  STS.128 [R164+0x400], R16 ;  /* 0x00040010a4007388 */ /* 0x0003e20000000c00 */
[----:B------:R-:W-:Y:S02]  /*71b0*/  HADD2.F32 R3, -RZ, R134.H1_H1 ;  /* 0x30000086ff037230 */ /* 0x000fe40000004100 */
[C---:B------:R-:W-:Y:S01]  /*71c0*/  FMUL R46, R70.reuse, R65 ;  /* 0x00000041462e7220 */ /* 0x040fe20000400000 */
[----:B------:R-:W-:Y:S02]  /*71d0*/  HADD2.F32 R5, -RZ, R135.H1_H1 ;  /* 0x30000087ff057230 */ /* 0x000fe40000004100 */
[C---:B------:R-:W-:Y:S01]  /*71e0*/  FMUL R47, R70.reuse, R66 ;  /* 0x00000042462f7220 */ /* 0x040fe20000400000 */
[C---:B------:R-:W-:Y:S01]  /*71f0*/  FFMA R44, R73.reuse, R0, R44 ;  /* 0x00000000492c7223 */ /* 0x040fe2000000002c */
[----:B------:R-:W-:Y:S01]  /*7200*/  FMUL R48, R70, R67 ;  /* 0x0000004346307220 */ /* 0x000fe20000400000 */
[----:B------:R-:W-:Y:S01]  /*7210*/  F2FP.F16.F32.PACK_AB R20, R34, R33 ;  /* 0x000000212214723e */ /* 0x000fe200000000ff */
[C---:B------:R-:W-:Y:S01]  /*7220*/  FFMA R45, R73.reuse, R2, R45 ;  /* 0x00000002492d7223 */ /* 0x040fe2000000002d */
[----:B------:R-:W-:Y:S01]  /*7230*/  F2FP.F16.F32.PACK_AB R21, R36, R35 ;  /* 0x000000232415723e */ /* 0x000fe200000000ff */
[C---:B------:R-:W-:Y:S01]  /*7240*/  FFMA R46, R73.reuse, R3, R46 ;  /* 0x00000003492e7223 */ /* 0x040fe2000000002e */
[----:B------:R-:W-:Y:S01]  /*7250*/  F2FP.F16.F32.PACK_AB R22, R38, R37 ;  /* 0x000000252616723e */ /* 0x000fe200000000ff */
[C---:B------:R-:W-:Y:S01]  /*7260*/  FFMA R47, R73.reuse, R4, R47 ;  /* 0x00000004492f7223 */ /* 0x040fe2000000002f */
[----:B------:R-:W-:Y:S01]  /*7270*/  F2FP.F16.F32.PACK_AB R23, R40, R39 ;  /* 0x000000272817723e */ /* 0x000fe200000000ff */
[----:B------:R-:W-:Y:S01]  /*7280*/  FFMA R48, R73, R5, R48 ;  /* 0x0000000549307223 */ /* 0x000fe20000000030 */
[----:B------:R-:W-:Y:S02]  /*7290*/  F2FP.F16.F32.PACK_AB R4, R42, R41 ;  /* 0x000000292a04723e */ /* 0x000fe400000000ff */
[----:B------:R-:W-:Y:S01]  /*72a0*/  F2FP.F16.F32.PACK_AB R5, R44, R43 ;  /* 0x0000002b2c05723e */ /* 0x000fe200000000ff */
[----:B------:R1:W-:Y:S01]  /*72b0*/  STS.128 [R150+0x400], R20 ;  /* 0x0004001496007388 */ /* 0x0003e20000000c00 */
[----:B------:R-:W-:Y:S02]  /*72c0*/  F2FP.F16.F32.PACK_AB R6, R46, R45 ;  /* 0x0000002d2e06723e */ /* 0x000fe400000000ff */
[----:B------:R-:W-:Y:S05]  /*72d0*/  F2FP.F16.F32.PACK_AB R7, R48, R47 ;  /* 0x0000002f3007723e */ /* 0x000fea00000000ff */
[----:B------:R1:W-:Y:S01]  /*72e0*/  STS.128 [R163+0x400], R4 ;  /* 0x00040004a3007388 */ /* 0x0003e20000000c00 */
[----:B------:R-:W-:Y:S01]  /*72f0*/  @!PT LDS RZ, [RZ] ;  /* 0x00000000fffff984 */ /* 0x000fe20000000800 */
[----:B------:R-:W-:Y:S01]  /*7300*/  @!PT LDS RZ, [RZ] ;  /* 0x00000000fffff984 */ /* 0x000fe20000000800 */
[----:B------:R-:W-:Y:S01]  /*7310*/  @!PT LDS RZ, [RZ] ;  /* 0x00000000fffff984 */ /* 0x000fe20000000800 */
[----:B------:R-:W-:Y:S01]  /*7320*/  @!PT LDS RZ, [RZ] ;  /* 0x00000000fffff984 */ /* 0x000fe20000000800 */
[----:B------:R2:W-:Y:S07]  /*7330*/  MEMBAR.ALL.CTA ;  /* 0x0000000000007992 */ /* 0x0005ee0000008000 */
[----:B--2---:R-:W2:Y:S02]  /*7340*/  FENCE.VIEW.ASYNC.S ;  /* 0x00000000000073c6 */ /* 0x004ea40000000000 */
[----:B--2---:R-:W-:Y:S06]  /*7350*/  BAR.SYNC.DEFER_BLOCKING 0x1, 0x80 ;  /* 0x0042000000007b1d */ /* 0x004fec0000010000 */
[----:B------:R-:W-:Y:S05]  /*7360*/  @P0 BRA `(.L_x_106) ;  /* 0x0000000000280947 */ /* 0x000fea0003800000 */
[----:B------:R-:W2:Y:S01]  /*7370*/  LDCU.64 UR6, c[0x0][0x348] ;  /* 0x00006900ff0677ac */ /* 0x000ea20008000a00 */
[----:B------:R-:W-:Y:S01]  /*7380*/  UIADD3 UR4, UPT, UPT, UR44, 0x400, URZ ;  /* 0x000004002c047890 */ /* 0x000fe2000fffe0ff */
[----:B------:R-:W-:Y:S05]  /*7390*/  UMOV UR51, UR36 ;  /* 0x0000002400337c82 */ /* 0x000fea0008000000 */
[----:B------:R-:W-:Y:S04]  /*73a0*/  MOV R147, UR4 ;  /* 0x0000000400937c02 */ /* 0x000fe80008000f00 */
[----:B------:R-:W-:Y:S01]  /*73b0*/  R2UR UR48, R147 ;  /* 0x00000000933072ca */ /* 0x000fe200000e0000 */
[----:B--2---:R-:W-:Y:S04]  /*73c0*/  UIADD3 UR4, UP0, UPT, UR6, 0x680, URZ ;  /* 0x0000068006047890 */ /* 0x004fe8000ff1e0ff */
[----:B------:R-:W-:Y:S09]  /*73d0*/  UIADD3.X UR5, UPT, UPT, URZ, UR7, URZ, UP0, !UPT ;  /* 0x00000007ff057290 */ /* 0x000ff200087fe4ff */
[----:B------:R2:W-:Y:S01]  /*73e0*/  UTMASTG.3D [UR48], [UR4] ;  /* 0x00000030040073b5 */ /* 0x0005e20008010000 */
[----:B------:R0:W-:Y:S01]  /*73f0*/  UTMACMDFLUSH ;  /* 0x00000000000079b7 */ /* 0x0001e20000000000 */
[----:B--2---:R-:W-:Y:S04]  /*7400*/  DEPBAR.LE SB0, 0x1 ;  /* 0x000080400000791a */ /* 0x004fe80000000000 */
.L_x_106:
[----:B------:R-:W-:Y:S05]  /*7410*/  BSYNC.RECONVERGENT B0 ;  /* 0x0000000000007941 */ /* 0x000fea0003800200 */
.L_x_105:
[----:B------:R-:W-:Y:S01]  /*7420*/  BAR.SYNC.DEFER_BLOCKING 0x1, 0x80 ;  /* 0x0042000000007b1d */ /* 0x000fe20000010000 */
[----:B------:R-:W-:Y:S01]  /*7430*/  ISETP.NE.AND P1, PT, R158, RZ, PT ;  /* 0x000000ff9e00720c */ /* 0x000fe20003f25270 */
[----:B------:R-:W-:Y:S01]  /*7440*/  UISETP.NE.AND UP0, UPT, UR47, URZ, UPT ;  /* 0x000000ff2f00728c */ /* 0x000fe2000bf05270 */
[----:B------:R-:W-:Y:S11]  /*7450*/  LEA R2, R75, UR44, 0x3 ;  /* 0x0000002c4b027c11 */ /* 0x000ff6000f8e18ff */
[----:B-1----:R-:W-:Y:S01]  /*7460*/  @P1 SHF.L.U32 R4, R154, 0x1f, RZ ;  /* 0x0000001f9a041819 */ /* 0x002fe200000006ff */
[----:B------:R-:W-:Y:S06]  /*7470*/  BRA.U !UP0, `(.L_x_107) ;  /* 0x0000000108247547 */ /* 0x000fec000b800000 */
[----:B------:R-:W1:Y:S01]  /*7480*/  S2R R0, SR_CgaCtaId ;  /* 0x0000000000007919 */ /* 0x000e620000008800 */
[----:B------:R-:W-:Y:S01]  /*7490*/  IMAD.U32 R3, RZ, RZ, UR46 ;  /* 0x0000002eff037e24 */ /* 0x000fe2000f8e00ff */
[----:B------:R-:W-:Y:S04]  /*74a0*/  UIADD3 UR4, UPT, UPT, UR46, 0x1, URZ ;  /* 0x000000012e047890 */ /* 0x000fe8000fffe0ff */
[----:B------:R-:W-:Y:S01]  /*74b0*/  @P1 LEA R3, R3, UR44, 0x3 ;  /* 0x0000002c03031c11 */ /* 0x000fe2000f8e18ff */
[----:B------:R-:W-:Y:S04]  /*74c0*/  UISETP.NE.AND UP0, UPT, UR4, 0x4, UPT ;  /* 0x000000040400788c */ /* 0x000fe8000bf05270 */
[----:B------:R-:W-:Y:S01]  /*74d0*/  @P1 VIADD R3, R3, 0x80 ;  /* 0x0000008003031836 */ /* 0x000fe20000000000 */
[----:B------:R-:W-:Y:S04]  /*74e0*/  USEL UR46, UR4, URZ, UP0 ;  /* 0x000000ff042e7287 */ /* 0x000fe80008000000 */
[----:B-1----:R-:W-:Y:S04]  /*74f0*/  @P1 PRMT R0, R0, 0x654, R3 ;  /* 0x0000065400001816 */ /* 0x002fe80000000003 */
[----:B------:R1:W-:Y:S04]  /*7500*/  @P1 SYNCS.ARRIVE.TRANS64.RED.A1T0 RZ, [R0+URZ], RZ ;  /* 0x000000ff00ff19a7 */ /* 0x0003e800081004ff */
.L_x_107:
[----:B------:R-:W2:Y:S01]  /*7510*/  @P1 SYNCS.PHASECHK.TRANS64.TRYWAIT P0, [R2+URZ+0x60], R4 ;  /* 0x00006004020015a7 */ /* 0x000ea200080011ff */
[----:B------:R-:W-:Y:S01]  /*7520*/  BSSY B1, `(.L_x_108) ;  /* 0x000001f000017945 */ /* 0x000fe20003800000 */
[----:B--2---:R-:W-:Y:S03]  /*7530*/  @P1 SEL R82, RZ, 0x1, !P0 ;  /* 0x00000001ff521807 */ /* 0x004fe60004000000 */
[----:B------:R-:W-:Y:S05]  /*7540*/  @!P1 BRA `(.L_x_109) ;  /* 0x0000000000709947 */ /* 0x000fea0003800000 */
[----:B------:R-:W-:Y:S01]  /*7550*/  ISETP.NE.AND P1, PT, R83, RZ, PT ;  /* 0x000000ff5300720c */ /* 0x000fe20003f25270 */
[----:B------:R-:W-:Y:S01]  /*7560*/  BSSY B0, `(.L_x_110) ;  /* 0x000000b000007945 */ /* 0x000fe20003800000 */
[----:B------:R-:W-:Y:S11]  /*7570*/  ISETP.NE.AND P0, PT, R82, RZ, PT ;  /* 0x000000ff5200720c */ /* 0x000ff60003f05270 */
[----:B------:R-:W-:Y:S05]  /*7580*/  @P1 IMAD R6, R75, 0x4000, R160 ;  /* 0x000040004b061824 */ /* 0x000fea00078e02a0 */
[----:B------:R-:W-:Y:S04]  /*7590*/  @P1 IADD3 R5, PT, PT, R6, UR44, RZ ;  /* 0x0000002c06051c10 */ /* 0x000fe8000fffe0ff */
[----:B------:R-:W-:Y:S01]  /*75a0*/  @P1 IADD3 R4, PT, PT, R81, R5, RZ ;  /* 0x0000000551041210 */ /* 0x000fe20007ffe0ff */
[--C-:B------:R-:W-:Y:S02]  /*75b0*/  @P1 IMAD.IADD R3, R80, 0x1, R5.reuse ;  /* 0x0000000150031824 */ /* 0x100fe400078e0205 */
[----:B------:R-:W-:Y:S01]  /*75c0*/  @P1 IMAD.IADD R5, R96, 0x1, R5 ;  /* 0x0000000160051824 */ /* 0x000fe200078e0205 */
[----:B------:R-:W-:Y:S06]  /*75d0*/  @P0 BRA `(.L_x_111) ;  /* 0x00000000000c0947 */ /* 0x000fec0003800000 */
[----:B-1----:R-:W-:Y:S04]  /*75e0*/  SHF.L.U32 R0, R154, 0x1f, RZ ;  /* 0x0000001f9a007819 */ /* 0x002fe800000006ff */
[----:B------:R-:W1:Y:S02]  /*75f0*/  SYNCS.PHASECHK.TRANS64.TRYWAIT P0, [R2+URZ+0x60], R0 ;  /* 0x00006000020075a7 */ /* 0x000e6400080011ff */
[----:B-1----:R-:W-:Y:S05]  /*7600*/  @!P0 BRA `(.L_x_112) ;  /* 0x0000004800548947 */ /* 0x002fea0003800000 */
.L_x_111:
[----:B------:R-:W-:Y:S05]  /*7610*/  BSYNC B0 ;  /* 0x0000000000007941 */ /* 0x000fea0003800000 */
.L_x_110:
[----:B------:R-:W-:Y:S01]  /*7620*/  ISETP.NE.AND P0, PT, R83, RZ, PT ;  /* 0x000000ff5300720c */ /* 0x000fe20003f05270 */
[----:B------:R-:W-:Y:S11]  /*7630*/  VIADD R75, R75, 0x1 ;  /* 0x000000014b4b7836 */ /* 0x000ff60000000000 */
[----:B------:R-:W-:Y:S01]  /*7640*/  @!UPT UIADD3 URZ, UPT, UPT, URZ, URZ, URZ ;  /* 0x000000fffffff290 */ /* 0x000fe2000fffe0ff */
[----:B------:R2:W3:Y:S01]  /*7650*/  @P0 LDS.128 R84, [R5+0x400] ;  /* 0x0004000005540984 */ /* 0x0004e20000000c00 */
[--C-:B-1----:R-:W-:Y:S01]  /*7660*/  @P0 IMAD.IADD R0, R81, 0x1, R3.reuse ;  /* 0x0000000151000824 */ /* 0x102fe200078e0203 */
[C---:B------:R-:W-:Y:S02]  /*7670*/  @P0 IADD3 R2, PT, PT, R96.reuse, R4, RZ ;  /* 0x0000000460020210 */ /* 0x040fe40007ffe0ff */
[----:B------:R1:W4:Y:S04]  /*7680*/  @P0 LDS.128 R92, [R4+0x400] ;  /* 0x00040000045c0984 */ /* 0x0003280000000c00 */
[----:B------:R3:W3:Y:S04]  /*7690*/  @P0 LDS.128 R76, [R6+UR44+0x400] ;  /* 0x0004002c064c0984 */ /* 0x0006e80008000c00 */
[----:B------:R3:W3:Y:S04]  /*76a0*/  @P0 LDS.128 R100, [R2+0x400] ;  /* 0x0004000002640984 */ /* 0x0006e80000000c00 */
[----:B------:R3:W3:Y:S04]  /*76b0*/  @P0 LDS.128 R108, [R3+0x400] ;  /* 0x00040000036c0984 */ /* 0x0006e80000000c00 */
[----:B------:R3:W3:Y:S01]  /*76c0*/  @P0 LDS.128 R124, [R0+0x400] ;  /* 0x00040000007c0984 */ /* 0x0006e20000000c00 */
[C---:B--2---:R-:W-:Y:S01]  /*76d0*/  @P0 IMAD.IADD R5, R96.reuse, 0x1, R3 ;  /* 0x0000000160050824 */ /* 0x044fe200078e0203 */
[----:B-1----:R-:W-:Y:S04]  /*76e0*/  @P0 IADD3 R4, PT, PT, R96, R0, RZ ;  /* 0x0000000060040210 */ /* 0x002fe80007ffe0ff */
[----:B------:R2:W1:Y:S04]  /*76f0*/  @P0 LDS.128 R116, [R5+0x400] ;  /* 0x0004000005740984 */ /* 0x0004680000000c00 */
[----:B------:R2:W1:Y:S02]  /*7700*/  @P0 LDS.128 R132, [R4+0x400] ;  /* 0x0004000004840984 */ /* 0x0004640000000c00 */
.L_x_109:
[----:B------:R-:W-:Y:S05]  /*7710*/  BSYNC B1 ;  /* 0x0000000000017941 */ /* 0x000fea0003800000 */
.L_x_108:
[----:B-1-3--:R-:W-:Y:S05]  /*7720*/  VIADD R0, R71, 0x40 ;  /* 0x0000004047007836 */ /* 0x00afea0000000000 */
[----:B------:R-:W-:Y:S04]  /*7730*/  SHF.R.U32.HI R0, RZ, 0x15, R0 ;  /* 0x00000015ff007819 */ /* 0x000fe80000011600 */
[----:B------:R-:W-:Y:S11]  /*7740*/  LOP3.LUT P0, RZ, R0, 0x3, R143, 0x48, !PT ;  /* 0x0000000300ff7812 */ /* 0x000ff6000780488f */
[----:B------:R-:W-:Y:S02]  /*7750*/  @!UPT UIADD3 URZ, UPT, UPT, URZ, URZ, URZ ;  /* 0x000000fffffff290 */ /* 0x000fe4000fffe0ff */
[----:B------:R-:W-:Y:S05]  /*7760*/  @!P0 BRA `(.L_x_113) ;  /* 0x0000000000408947 */ /* 0x000fea0003800000 */
[----:B------:R-:W2:Y:S01]  /*7770*/  LDCU.64 UR8, c[0x4][0x70] ;  /* 0x01000e00ff0877ac */ /* 0x000ea20008000a00 */
[----:B------:R-:W-:Y:S01]  /*7780*/  MOV R3, 0x0 ;  /* 0x0000000000037802 */ /* 0x000fe20000000f00 */
[----:B------:R-:W-:Y:S02]  /*7790*/  HFMA2 R12, -RZ, RZ, 0, 5.9604644775390625e-08 ;  /* 0x00000001ff0c7431 */ /* 0x000fe400000001ff */
[----:B------:R-:W-:Y:S02]  /*77a0*/  IMAD.MOV.U32 R8, RZ, RZ, 0x192 ;  /* 0x00000192ff087424 */ /* 0x000fe400078e00ff */
[----:B------:R-:W-:Y:S01]  /*77b0*/  IMAD.MOV.U32 R13, RZ, RZ, RZ ;  /* 0x000000ffff0d7224 */ /* 0x000fe200078e00ff */
[----:B------:R-:W1:Y:S01]  /*77c0*/  LDCU.64 UR6, c[0x4][0x78] ;  /* 0x01000f00ff0677ac */ /* 0x000e620008000a00 */
[----:B------:R-:W3:Y:S01]  /*77d0*/  LDC.64 R2, c[0x4][R3] ;  /* 0x0100000003027b82 */ /* 0x000ee20000000a00 */
[----:B------:R-:W5:Y:S01]  /*77e0*/  LDCU.64 UR4, c[0x4][0x10] ;  /* 0x01000200ff0477ac */ /* 0x000f620008000a00 */
[----:B--2---:R-:W-:Y:S01]  /*77f0*/  MOV R5, UR9 ;  /* 0x0000000900057c02 */ /* 0x004fe20008000f00 */
[----:B------:R-:W-:Y:S01]  /*7800*/  IMAD.U32 R4, RZ, RZ, UR8 ;  /* 0x00000008ff047e24 */ /* 0x000fe2000f8e00ff */
[----:B-1----:R-:W-:Y:S01]  /*7810*/  MOV R7, UR7 ;  /* 0x0000000700077c02 */ /* 0x002fe20008000f00 */
[----:B------:R-:W-:Y:S01]  /*7820*/  IMAD.U32 R6, RZ, RZ, UR6 ;  /* 0x00000006ff067e24 */ /* 0x000fe2000f8e00ff */
[----:B-----5:R-:W-:Y:S01]  /*7830*/  MOV R11, UR5 ;  /* 0x00000005000b7c02 */ /* 0x020fe20008000f00 */
[----:B------:R-:W-:Y:S02]  /*7840*/  IMAD.U32 R10, RZ, RZ, UR4 ;  /* 0x00000004ff0a7e24 */ /* 0x000fe4000f8e00ff */
[----:B------:R-:W-:Y:S07]  /*7850*/  LEPC R20, `(.L_x_113) ;  /* 0x000000001014794e */ /* 0x000fee0000000000 */
[----:B---34-:R-:W-:Y:S05]  /*7860*/  CALL.ABS.NOINC R2 ;  /* 0x0000000002007343 */ /* 0x018fea0003c00000 */
.L_x_113:
[----:B------:R-:W-:Y:S05]  /*7870*/  WARPSYNC.ALL ;  /* 0x0000000000007948 */ /* 0x000fea0003800000 */
[----:B------:R-:W-:Y:S01]  /*7880*/  R2UR UR4, R71 ;  /* 0x00000000470472ca */ /* 0x000fe200000e0000 */
[--C-:B------:R-:W-:Y:S01]  /*7890*/  HADD2.F32 R3, -RZ, R76.reuse.H0_H0 ;  /* 0x2000004cff037230 */ /* 0x100fe20000004100 */
[----:B------:R-:W1:Y:S01]  /*78a0*/  S2R R165, SR_CgaCtaId ;  /* 0x0000000000a57919 */ /* 0x000e620000008800 */
[----:B------:R-:W-:Y:S01]  /*78b0*/  HADD2.F32 R72, -RZ, R79.H1_H1 ;  /* 0x3000004fff487230 */ /* 0x000fe20000004100 */
[----:B------:R-:W-:Y:S01]  /*78c0*/  ISETP.NE.AND P6, PT, R158, RZ, PT ;  /* 0x000000ff9e00720c */ /* 0x000fe20003fc5270 */
[----:B------:R-:W-:Y:S01]  /*78d0*/  BSSY.RECONVERGENT B0, `(.L_x_114) ;  /* 0x0000101000007945 */ /* 0x000fe20003800200 */
[----:B------:R-:W-:Y:S07]  /*78e0*/  ISETP.NE.AND P0, PT, R157, RZ, PT ;  /* 0x000000ff9d00720c */ /* 0x000fee0003f05270 */
[----:B--2---:R-:W2:Y:S02]  /*78f0*/  LDTM.x64 R4, tmem[UR4+0x40] ;  /* 0x00004004000479ee */ /* 0x004ea40008340000 */
[C---:B--2---:R-:W-:Y:S01]  /*7900*/  FMUL R0, R70.reuse, R4 ;  /* 0x0000000446007220 */ /* 0x044fe20000400000 */
[----:B------:R-:W-:Y:S02]  /*7910*/  HADD2.F32 R4, -RZ, R76.H1_H1 ;  /* 0x3000004cff047230 */ /* 0x000fe40000004100 */
[C---:B------:R-:W-:Y:S01]  /*7920*/  FMUL R2, R70.reuse, R5 ;  /* 0x0000000546027220 */ /* 0x040fe20000400000 */
[--C-:B------:R-:W-:Y:S02]  /*7930*/  HADD2.F32 R5, -RZ, R77.reuse.H0_H0 ;  /* 0x2000004dff057230 */ /* 0x100fe40000004100 */
[C---:B------:R-:W-:Y:S01]  /*7940*/  FFMA R0, R73.reuse, R3, R0 ;  /* 0x0000000349007223 */ /* 0x040fe20000000000 */
[C---:B------:R-:W-:Y:S01]  /*7950*/  FMUL R3, R70.reuse, R6 ;  /* 0x0000000646037220 */ /* 0x040fe20000400000 */
[----:B------:R-:W-:Y:S02]  /*7960*/  HADD2.F32 R6, -RZ, R77.H1_H1 ;  /* 0x3000004dff067230 */ /* 0x000fe40000004100 */
[C---:B------:R-:W-:Y:S01]  /*7970*/  FFMA R2, R73.reuse, R4, R2 ;  /* 0x0000000449027223 */ /* 0x040fe20000000002 */
[C---:B------:R-:W-:Y:S01]  /*7980*/  FMUL R7, R70.reuse, R7 ;  /* 0x0000000746077220 */ /* 0x040fe20000400000 */
[C---:B------:R-:W-:Y:S01]  /*7990*/  FFMA R3, R73.reuse, R5, R3 ;  /* 0x0000000549037223 */ /* 0x040fe20000000003 */
[--C-:B------:R-:W-:Y:S02]  /*79a0*/  HADD2.F32 R5, -RZ, R78.reuse.H0_H0 ;  /* 0x2000004eff057230 */ /* 0x100fe40000004100 */
[----:B------:R-:W-:Y:S01]  /*79b0*/  FMUL R4, R70, R8 ;  /* 0x0000000846047220 */ /* 0x000fe20000400000 */
[----:B------:R-:W-:Y:S01]  /*79c0*/  F2FP.F16.F32.PACK_AB R88, R2, R0 ;  /* 0x000000000258723e */ /* 0x000fe200000000ff */
[C---:B------:R-:W-:Y:S01]  /*79d0*/  FFMA R7, R73.reuse, R6, R7 ;  /* 0x0000000649077223 */ /* 0x040fe20000000007 */
[----:B------:R-:W-:Y:S02]  /*79e0*/  HADD2.F32 R6, -RZ, R78.H1_H1 ;  /* 0x3000004eff067230 */ /* 0x000fe40000004100 */
[----:B------:R-:W-:Y:S01]  /*79f0*/  FFMA R4, R73, R5, R4 ;  /* 0x0000000549047223 */ /* 0x000fe20000000004 */
[----:B------:R-:W-:Y:S02]  /*7a00*/  HADD2.F32 R8, -RZ, R79.H0_H0 ;  /* 0x2000004fff087230 */ /* 0x000fe40000004100 */
[C---:B------:R-:W-:Y:S01]  /*7a10*/  FMUL R0, R70.reuse, R9 ;  /* 0x0000000946007220 */ /* 0x040fe20000400000 */
[----:B------:R-:W-:Y:S01]  /*7a20*/  F2FP.F16.F32.PACK_AB R89, R7, R3 ;  /* 0x000000030759723e */ /* 0x000fe200000000ff */
[C---:B------:R-:W-:Y:S01]  /*7a30*/  FMUL R2, R70.reuse, R10 ;  /* 0x0000000a46027220 */ /* 0x040fe20000400000 */
[C---:B------:R-:W-:Y:S01]  /*7a40*/  FMUL R5, R70.reuse, R11 ;  /* 0x0000000b46057220 */ /* 0x040fe20000400000 */
[C---:B------:R-:W-:Y:S01]  /*7a50*/  FFMA R0, R73.reuse, R6, R0 ;  /* 0x0000000649007223 */ /* 0x040fe20000000000 */
[--C-:B------:R-:W-:Y:S02]  /*7a60*/  HADD2.F32 R7, -RZ, R84.reuse.H0_H0 ;  /* 0x20000054ff077230 */ /* 0x100fe40000004100 */
[C---:B------:R-:W-:Y:S01]  /*7a70*/  FFMA R2, R73.reuse, R8, R2 ;  /* 0x0000000849027223 */ /* 0x040fe20000000002 */
[----:B------:R-:W-:Y:S01]  /*7a80*/  FFMA R5, R73, R72, R5 ;  /* 0x0000004849057223 */ /* 0x000fe20000000005 */
[----:B------:R-:W-:Y:S01]  /*7a90*/  FMUL R3, R70, R12 ;  /* 0x0000000c46037220 */ /* 0x000fe20000400000 */
[----:B------:R-:W-:Y:S01]  /*7aa0*/  HADD2.F32 R8, -RZ, R84.H1_H1 ;  /* 0x30000054ff087230 */ /* 0x000fe20000004100 */
[----:B------:R-:W-:Y:S01]  /*7ab0*/  F2FP.F16.F32.PACK_AB R90, R0, R4 ;  /* 0x00000004005a723e */ /* 0x000fe200000000ff */
[C---:B------:R-:W-:Y:S01]  /*7ac0*/  FMUL R6, R70.reuse, R13 ;  /* 0x0000000d46067220 */ /* 0x040fe20000400000 */
[----:B------:R-:W-:Y:S01]  /*7ad0*/  F2FP.F16.F32.PACK_AB R91, R5, R2 ;  /* 0x00000002055b723e */ /* 0x000fe200000000ff */
[C---:B------:R-:W-:Y:S01]  /*7ae0*/  FFMA R3, R73.reuse, R7, R3 ;  /* 0x0000000749037223 */ /* 0x040fe20000000003 */
[--C-:B------:R-:W-:Y:S02]  /*7af0*/  HADD2.F32 R5, -RZ, R85.reuse.H0_H0 ;  /* 0x20000055ff057230 */ /* 0x100fe40000004100 */
[C---:B------:R-:W-:Y:S01]  /*7b00*/  FFMA R6, R73.reuse, R8, R6 ;  /* 0x0000000849067223 */ /* 0x040fe20000000006 */
[----:B------:R-:W-:Y:S01]  /*7b10*/  HADD2.F32 R7, -RZ, R85.H1_H1 ;  /* 0x30000055ff077230 */ /* 0x000fe20000004100 */
[----:B------:R-:W-:Y:S01]  /*7b20*/  STS.128 [R160+UR44+0x4400], R88 ;  /* 0x00440058a0007988 */ /* 0x000fe20008000c2c */
[----:B------:R-:W-:Y:S01]  /*7b30*/  FMUL R0, R70, R14 ;  /* 0x0000000e46007220 */ /* 0x000fe20000400000 */
[--C-:B------:R-:W-:Y:S01]  /*7b40*/  HADD2.F32 R8, -RZ, R86.reuse.H0_H0 ;  /* 0x20000056ff087230 */ /* 0x100fe20000004100 */
[----:B------:R-:W-:Y:S01]  /*7b50*/  F2FP.F16.F32.PACK_AB R104, R6, R3 ;  /* 0x000000030668723e */ /* 0x000fe200000000ff */
[C---:B------:R-:W-:Y:S01]  /*7b60*/  FMUL R2, R70.reuse, R15 ;  /* 0x0000000f46027220 */ /* 0x040fe20000400000 */
[C---:B------:R-:W-:Y:S01]  /*7b70*/  FFMA R0, R73.reuse, R5, R0 ;  /* 0x0000000549007223 */ /* 0x040fe20000000000 */
[C---:B------:R-:W-:Y:S01]  /*7b80*/  FMUL R4, R70.reuse, R16 ;  /* 0x0000001046047220 */ /* 0x040fe20000400000 */
[C---:B------:R-:W-:Y:S01]  /*7b90*/  FMUL R3, R70.reuse, R17 ;  /* 0x0000001146037220 */ /* 0x040fe20000400000 */
[C---:B------:R-:W-:Y:S01]  /*7ba0*/  FFMA R2, R73.reuse, R7, R2 ;  /* 0x0000000749027223 */ /* 0x040fe20000000002 */
[----:B------:R-:W-:Y:S02]  /*7bb0*/  HADD2.F32 R7, -RZ, R86.H1_H1 ;  /* 0x30000056ff077230 */ /* 0x000fe40000004100 */
[C---:B------:R-:W-:Y:S01]  /*7bc0*/  FFMA R4, R73.reuse, R8, R4 ;  /* 0x0000000849047223 */ /* 0x040fe20000000004 */
[--C-:B------:R-:W-:Y:S02]  /*7bd0*/  HADD2.F32 R8, -RZ, R87.reuse.H0_H0 ;  /* 0x20000057ff087230 */ /* 0x100fe40000004100 */
[----:B------:R-:W-:Y:S01]  /*7be0*/  FMUL R5, R70, R18 ;  /* 0x0000001246057220 */ /* 0x000fe20000400000 */
[----:B------:R-:W-:Y:S01]  /*7bf0*/  F2FP.F16.F32.PACK_AB R105, R2, R0 ;  /* 0x000000000269723e */ /* 0x000fe200000000ff */
[C---:B------:R-:W-:Y:S01]  /*7c00*/  FFMA R3, R73.reuse, R7, R3 ;  /* 0x0000000749037223 */ /* 0x040fe20000000003 */
[----:B------:R-:W-:Y:S02]  /*7c10*/  HADD2.F32 R9, -RZ, R87.H1_H1 ;  /* 0x30000057ff097230 */ /* 0x000fe40000004100 */
[----:B------:R-:W-:Y:S01]  /*7c20*/  FFMA R5, R73, R8, R5 ;  /* 0x0000000849057223 */ /* 0x000fe20000000005 */
[C---:B------:R-:W-:Y:S01]  /*7c30*/  FMUL R6, R70.reuse, R19 ;  /* 0x0000001346067220 */ /* 0x040fe20000400000 */
[--C-:B----4-:R-:W-:Y:S01]  /*7c40*/  HADD2.F32 R7, -RZ, R92.reuse.H0_H0 ;  /* 0x2000005cff077230 */ /* 0x110fe20000004100 */
[----:B------:R-:W-:Y:S01]  /*7c50*/  F2FP.F16.F32.PACK_AB R106, R3, R4 ;  /* 0x00000004036a723e */ /* 0x000fe200000000ff */
[----:B------:R-:W-:Y:S02]  /*7c60*/  HADD2.F32 R8, -RZ, R92.H1_H1 ;  /* 0x3000005cff087230 */ /* 0x000fe40000004100 */
[C---:B------:R-:W-:Y:S01]  /*7c70*/  FFMA R6, R73.reuse, R9, R6 ;  /* 0x0000000949067223 */ /* 0x040fe20000000006 */
[C---:B------:R-:W-:Y:S01]  /*7c80*/  FMUL R0, R70.reuse, R20 ;  /* 0x0000001446007220 */ /* 0x040fe20000400000 */
[C---:B------:R-:W-:Y:S01]  /*7c90*/  FMUL R2, R70.reuse, R21 ;  /* 0x0000001546027220 */ /* 0x040fe20000400000 */
[C---:B------:R-:W-:Y:S01]  /*7ca0*/  FMUL R14, R70.reuse, R33 ;  /* 0x00000021460e7220 */ /* 0x040fe20000400000 */
[----:B------:R-:W-:Y:S01]  /*7cb0*/  FMUL R33, R70, R52 ;  /* 0x0000003446217220 */ /* 0x000fe20000400000 */
[----:B------:R-:W-:Y:S01]  /*7cc0*/  F2FP.F16.F32.PACK_AB R107, R6, R5 ;  /* 0x00000005066b723e */ /* 0x000fe200000000ff */
[C---:B------:R-:W-:Y:S01]  /*7cd0*/  FFMA R0, R73.reuse, R7, R0 ;  /* 0x0000000749007223 */ /* 0x040fe20000000000 */
[--C-:B------:R-:W-:Y:S02]  /*7ce0*/  HADD2.F32 R72, -RZ, R93.reuse.H0_H0 ;  /* 0x2000005dff487230 */ /* 0x100fe40000004100 */
[C---:B------:R-:W-:Y:S01]  /*7cf0*/  FFMA R2, R73.reuse, R8, R2 ;  /* 0x0000000849027223 */ /* 0x040fe20000000002 */
[C---:B------:R-:W-:Y:S01]  /*7d00*/  FMUL R3, R70.reuse, R22 ;  /* 0x0000001646037220 */ /* 0x040fe20000400000 */
[C---:B------:R-:W-:Y:S01]  /*7d10*/  FMUL R4, R70.reuse, R23 ;  /* 0x0000001746047220 */ /* 0x040fe20000400000 */
[C---:B------:R-:W-:Y:S01]  /*7d20*/  FMUL R11, R70.reuse, R30 ;  /* 0x0000001e460b7220 */ /* 0x040fe20000400000 */
[----:B------:R-:W-:Y:S01]  /*7d30*/  FMUL R12, R70, R31 ;  /* 0x0000001f460c7220 */ /* 0x000fe20000400000 */
[----:B------:R-:W-:Y:S01]  /*7d40*/  F2FP.F16.F32.PACK_AB R52, R2, R0 ;  /* 0x000000000234723e */ /* 0x000fe200000000ff */
[----:B------:R-:W-:Y:S01]  /*7d50*/  HADD2.F32 R0, -RZ, R93.H1_H1 ;  /* 0x3000005dff007230 */ /* 0x000fe20000004100 */
[----:B------:R-:W-:Y:S01]  /*7d60*/  STS.128 [R161+0x4400], R104 ;  /* 0x00440068a1007388 */ /* 0x000fe20000000c00 */
[--C-:B------:R-:W-:Y:S02]  /*7d70*/  HADD2.F32 R2, -RZ, R94.reuse.H0_H0 ;  /* 0x2000005eff027230 */ /* 0x100fe40000004100 */
[C---:B------:R-:W-:Y:S01]  /*7d80*/  FFMA R3, R73.reuse, R72, R3 ;  /* 0x0000004849037223 */ /* 0x040fe20000000003 */
[C---:B------:R-:W-:Y:S01]  /*7d90*/  FMUL R30, R70.reuse, R49 ;  /* 0x00000031461e7220 */ /* 0x040fe20000400000 */
[----:B------:R-:W-:Y:S02]  /*7da0*/  HADD2.F32 R49, -RZ, R94.H1_H1 ;  /* 0x3000005eff317230 */ /* 0x000fe40000004100 */
[C---:B------:R-:W-:Y:S01]  /*7db0*/  FFMA R4, R73.reuse, R0, R4 ;  /* 0x0000000049047223 */ /* 0x040fe20000000004 */
[--C-:B------:R-:W-:Y:S02]  /*7dc0*/  HADD2.F32 R0, -RZ, R100.reuse.H0_H0 ;  /* 0x20000064ff007230 */ /* 0x100fe40000004100 */
[C---:B------:R-:W-:Y:S01]  /*7dd0*/  FMUL R5, R70.reuse, R24 ;  /* 0x0000001846057220 */ /* 0x040fe20000400000 */
[C---:B------:R-:W-:Y:S01]  /*7de0*/  FMUL R13, R70.reuse, R32 ;  /* 0x00000020460d7220 */ /* 0x040fe20000400000 */
[C---:B------:R-:W-:Y:S01]  /*7df0*/  FMUL R31, R70.reuse, R50 ;  /* 0x00000032461f7220 */ /* 0x040fe20000400000 */
[--C-:B------:R-:W-:Y:S02]  /*7e00*/  HADD2.F32 R50, -RZ, R95.reuse.H0_H0 ;  /* 0x2000005fff327230 */ /* 0x100fe40000004100 */
[C---:B------:R-:W-:Y:S01]  /*7e10*/  FFMA R5, R73.reuse, R2, R5 ;  /* 0x0000000249057223 */ /* 0x040fe20000000005 */
[----:B------:R-:W-:Y:S02]  /*7e20*/  HADD2.F32 R2, -RZ, R100.H1_H1 ;  /* 0x30000064ff027230 */ /* 0x000fe40000004100 */
[C---:B------:R-:W-:Y:S01]  /*7e30*/  FMUL R6, R70.reuse, R25 ;  /* 0x0000001946067220 */ /* 0x040fe20000400000 */
[C---:B------:R-:W-:Y:S01]  /*7e40*/  FMUL R32, R70.reuse, R51 ;  /* 0x0000003346207220 */ /* 0x040fe20000400000 */
[----:B------:R-:W-:Y:S02]  /*7e50*/  HADD2.F32 R51, -RZ, R95.H1_H1 ;  /* 0x3000005fff337230 */ /* 0x000fe40000004100 */
[C---:B------:R-:W-:Y:S01]  /*7e60*/  FMUL R7, R70.reuse, R26 ;  /* 0x0000001a46077220 */ /* 0x040fe20000400000 */
[C---:B------:R-:W-:Y:S01]  /*7e70*/  FFMA R6, R73.reuse, R49, R6 ;  /* 0x0000003149067223 */ /* 0x040fe20000000006 */
[C---:B------:R-:W-:Y:S01]  /*7e80*/  FMUL R8, R70.reuse, R27 ;  /* 0x0000001b46087220 */ /* 0x040fe20000400000 */
[C---:B------:R-:W-:Y:S01]  /*7e90*/  FMUL R9, R70.reuse, R28 ;  /* 0x0000001c46097220 */ /* 0x040fe20000400000 */
[C---:B------:R-:W-:Y:S01]  /*7ea0*/  FMUL R15, R70.reuse, R34 ;  /* 0x00000022460f7220 */ /* 0x040fe20000400000 */
[C---:B------:R-:W-:Y:S01]  /*7eb0*/  FMUL R34, R70.reuse, R53 ;  /* 0x0000003546227220 */ /* 0x040fe20000400000 */
[C---:B------:R-:W-:Y:S01]  /*7ec0*/  FFMA R7, R73.reuse, R50, R7 ;  /* 0x0000003249077223 */ /* 0x040fe20000000007 */
[----:B------:R-:W-:Y:S01]  /*7ed0*/  FMUL R10, R70, R29 ;  /* 0x0000001d460a7220 */ /* 0x000fe20000400000 */
[----:B------:R-:W-:Y:S01]  /*7ee0*/  F2FP.F16.F32.PACK_AB R53, R4, R3 ;  /* 0x000000030435723e */ /* 0x000fe200000000ff */
[----:B------:R-:W-:Y:S02]  /*7ef0*/  HADD2.F32 R3, -RZ, R101.H0_H0 ;  /* 0x20000065ff037230 */ /* 0x000fe40000004100 */
[C---:B------:R-:W-:Y:S01]  /*7f00*/  FFMA R8, R73.reuse, R51, R8 ;  /* 0x0000003349087223 */ /* 0x040fe20000000008 */
[----:B------:R-:W-:Y:S02]  /*7f10*/  HADD2.F32 R4, -RZ, R111.H0_H0 ;  /* 0x2000006fff047230 */ /* 0x000fe40000004100 */
        /* <DEDUP_REMOVED lines=16> */
[C---:B------:R-:W-:Y:S01]  /*8020*/  FFMA R16, R73.reuse, R2, R16 ;  /* 0x0000000249107223 */ /* 0x040fe20000000010 */
[C---:B------:R-:W-:Y:S01]  /*8030*/  FMUL R17, R70.reuse, R36 ;  /* 0x0000002446117220 */ /* 0x040fe20000400000 */
[----:B------:R-:W-:Y:S02]  /*8040*/  HADD2.F32 R2, -RZ, R108.H1_H1 ;  /* 0x3000006cff027230 */ /* 0x000fe40000004100 */
[C---:B------:R-:W-:Y:S01]  /*8050*/  FMUL R18, R70.reuse, R37 ;  /* 0x0000002546127220 */ /* 0x040fe20000400000 */
[--C-:B------:R-:W-:Y:S02]  /*8060*/  HADD2.F32 R3, -RZ, R109.reuse.H0_H0 ;  /* 0x2000006dff037230 */ /* 0x100fe40000004100 */
[C---:B------:R-:W-:Y:S01]  /*8070*/  FMUL R19, R70.reuse, R38 ;  /* 0x0000002646137220 */ /* 0x040fe20000400000 */
[----:B------:R-:W-:Y:S01]  /*8080*/  FMUL R36, R70, R55 ;  /* 0x0000003746247220 */ /* 0x000fe20000400000 */
[C---:B------:R-:W-:Y:S01]  /*8090*/  FFMA R17, R73.reuse, R0, R17 ;  /* 0x0000000049117223 */ /* 0x040fe20000000011 */
[----:B------:R-:W-:Y:S01]  /*80a0*/  F2FP.F16.F32.PACK_AB R55, R8, R7 ;  /* 0x000000070837723e */ /* 0x000fe200000000ff */
[----:B------:R-:W-:Y:S02]  /*80b0*/  HADD2.F32 R0, -RZ, R109.H1_H1 ;  /* 0x3000006dff007230 */ /* 0x000fe40000004100 */
[C---:B------:R-:W-:Y:S01]  /*80c0*/  FFMA R18, R73.reuse, R2, R18 ;  /* 0x0000000249127223 */ /* 0x040fe20000000012 */
[C---:B------:R-:W-:Y:S01]  /*80d0*/  FMUL R20, R70.reuse, R39 ;  /* 0x0000002746147220 */ /* 0x040fe20000400000 */
[C---:B------:R-:W-:Y:S01]  /*80e0*/  FFMA R19, R73.reuse, R3, R19 ;  /* 0x0000000349137223 */ /* 0x040fe20000000013 */
[----:B------:R-:W-:Y:S01]  /*80f0*/  STS.128 [R159+0x4400], R52 ;  /* 0x004400349f007388 */ /* 0x000fe20000000c00 */
[--C-:B------:R-:W-:Y:S02]  /*8100*/  HADD2.F32 R2, -RZ, R110.reuse.H0_H0 ;  /* 0x2000006eff027230 */ /* 0x100fe40000004100 */
[C---:B------:R-:W-:Y:S01]  /*8110*/  FMUL R21, R70.reuse, R40 ;  /* 0x0000002846157220 */ /* 0x040fe20000400000 */
[----:B------:R-:W-:Y:S02]  /*8120*/  HADD2.F32 R3, -RZ, R110.H1_H1 ;  /* 0x3000006eff037230 */ /* 0x000fe40000004100 */
[C---:B------:R-:W-:Y:S01]  /*8130*/  FMUL R22, R70.reuse, R41 ;  /* 0x0000002946167220 */ /* 0x040fe20000400000 */
[----:B------:R-:W-:Y:S02]  /*8140*/  HADD2.F32 R5, -RZ, R111.H1_H1 ;  /* 0x3000006fff057230 */ /* 0x000fe40000004100 */
[C---:B------:R-:W-:Y:S01]  /*8150*/  FFMA R20, R73.reuse, R0, R20 ;  /* 0x0000000049147223 */ /* 0x040fe20000000014 */
[----:B------:R-:W-:Y:S01]  /*8160*/  FMUL R23, R70, R42 ;  /* 0x0000002a46177220 */ /* 0x000fe20000400000 */
[----:B------:R-:W-:Y:S01]  /*8170*/  F2FP.F16.F32.PACK_AB R8, R10, R9 ;  /* 0x000000090a08723e */ /* 0x000fe200000000ff */
[----:B------:R-:W-:Y:S01]  /*8180*/  FMUL R24, R70, R43 ;  /* 0x0000002b46187220 */ /* 0x000fe20000400000 */
[--C-:B------:R-:W-:Y:S01]  /*8190*/  HADD2.F32 R0, -RZ, R116.reuse.H0_H0 ;  /* 0x20000074ff007230 */ /* 0x100fe20000004100 */
[----:B------:R-:W-:Y:S01]  /*81a0*/  F2FP.F16.F32.PACK_AB R9, R12, R11 ;  /* 0x0000000b0c09723e */ /* 0x000fe200000000ff */
[C---:B------:R-:W-:Y:S01]  /*81b0*/  FFMA R21, R73.reuse, R2, R21 ;  /* 0x0000000249157223 */ /* 0x040fe20000000015 */
[----:B------:R-:W-:Y:S01]  /*81c0*/  FMUL R25, R70, R44 ;  /* 0x0000002c46197220 */ /* 0x000fe20000400000 */
[----:B------:R-:W-:Y:S01]  /*81d0*/  F2FP.F16.F32.PACK_AB R10, R14, R13 ;  /* 0x0000000d0e0a723e */ /* 0x000fe200000000ff */
[C---:B------:R-:W-:Y:S01]  /*81e0*/  FFMA R22, R73.reuse, R3, R22 ;  /* 0x0000000349167223 */ /* 0x040fe20000000016 */
[----:B------:R-:W-:Y:S01]  /*81f0*/  F2FP.F16.F32.PACK_AB R11, R16, R15 ;  /* 0x0000000f100b723e */ /* 0x000fe200000000ff */
[----:B------:R-:W-:Y:S02]  /*8200*/  HADD2.F32 R2, -RZ, R116.H1_H1 ;  /* 0x30000074ff027230 */ /* 0x000fe40000004100 */
[C---:B------:R-:W-:Y:S01]  /*8210*/  FFMA R23, R73.reuse, R4, R23 ;  /* 0x0000000449177223 */ /* 0x040fe20000000017 */
[C---:B------:R-:W-:Y:S01]  /*8220*/  FMUL R26, R70.reuse, R45 ;  /* 0x0000002d461a7220 */ /* 0x040fe20000400000 */
[C---:B------:R-:W-:Y:S01]  /*8230*/  FFMA R24, R73.reuse, R5, R24 ;  /* 0x0000000549187223 */ /* 0x040fe20000000018 */
[----:B------:R2:W-:Y:S01]  /*8240*/  STS.128 [R162+0x4400], R8 ;  /* 0x00440008a2007388 */ /* 0x0005e20000000c00 */
[C---:B------:R-:W-:Y:S01]  /*8250*/  FFMA R25, R73.reuse, R0, R25 ;  /* 0x0000000049197223 */ /* 0x040fe20000000019 */
[--C-:B------:R-:W-:Y:S02]  /*8260*/  HADD2.F32 R3, -RZ, R117.reuse.H0_H0 ;  /* 0x20000075ff037230 */ /* 0x100fe40000004100 */
[C---:B------:R-:W-:Y:S01]  /*8270*/  FMUL R27, R70.reuse, R46 ;  /* 0x0000002e461b7220 */ /* 0x040fe20000400000 */
[----:B------:R-:W-:Y:S02]  /*8280*/  HADD2.F32 R0, -RZ, R117.H1_H1 ;  /* 0x30000075ff007230 */ /* 0x000fe40000004100 */
[C---:B------:R-:W-:Y:S01]  /*8290*/  FFMA R26, R73.reuse, R2, R26 ;  /* 0x00000002491a7223 */ /* 0x040fe2000000001a */
        /* <DEDUP_REMOVED lines=10> */
[--C-:B------:R-:W-:Y:S02]  /*8340*/  HADD2.F32 R0, -RZ, R119.reuse.H0_H0 ;  /* 0x20000077ff007230 */ /* 0x100fe40000004100 */
[C---:B------:R-:W-:Y:S01]  /*8350*/  FFMA R29, R73.reuse, R2, R29 ;  /* 0x00000002491d7223 */ /* 0x040fe2000000001d */
[----:B------:R-:W-:Y:S02]  /*8360*/  HADD2.F32 R2, -RZ, R119.H1_H1 ;  /* 0x30000077ff027230 */ /* 0x000fe40000004100 */
[C---:B------:R-:W-:Y:S01]  /*8370*/  FFMA R30, R73.reuse, R3, R30 ;  /* 0x00000003491e7223 */ /* 0x040fe2000000001e */
[----:B------:R3:W-:Y:S01]  /*8380*/  STS.128 [R151+0x4400], R4 ;  /* 0x0044000497007388 */ /* 0x0007e20000000c00 */
[C---:B------:R-:W-:Y:S01]  /*8390*/  FFMA R31, R73.reuse, R0, R31 ;  /* 0x00000000491f7223 */ /* 0x040fe2000000001f */
[--C-:B------:R-:W-:Y:S02]  /*83a0*/  HADD2.F32 R0, -RZ, R124.reuse.H0_H0 ;  /* 0x2000007cff007230 */ /* 0x100fe40000004100 */
[C---:B------:R-:W-:Y:S01]  /*83b0*/  FFMA R32, R73.reuse, R2, R32 ;  /* 0x0000000249207223 */ /* 0x040fe20000000020 */
[----:B------:R-:W-:Y:S02]  /*83c0*/  HADD2.F32 R3, -RZ, R124.H1_H1 ;  /* 0x3000007cff037230 */ /* 0x000fe40000004100 */
[C---:B------:R-:W-:Y:S01]  /*83d0*/  FMUL R37, R70.reuse, R56 ;  /* 0x0000003846257220 */ /* 0x040fe20000400000 */
[--C-:B------:R-:W-:Y:S02]  /*83e0*/  HADD2.F32 R2, -RZ, R125.reuse.H0_H0 ;  /* 0x2000007dff027230 */ /* 0x100fe40000004100 */
[C---:B------:R-:W-:Y:S01]  /*83f0*/  FFMA R33, R73.reuse, R0, R33 ;  /* 0x0000000049217223 */ /* 0x040fe20000000021 */
[----:B------:R-:W-:Y:S02]  /*8400*/  HADD2.F32 R0, -RZ, R125.H1_H1 ;  /* 0x3000007dff007230 */ /* 0x000fe40000004100 */
[C---:B------:R-:W-:Y:S01]  /*8410*/  FFMA R34, R73.reuse, R3, R34 ;  /* 0x0000000349227223 */ /* 0x040fe20000000022 */
[C---:B------:R-:W-:Y:S01]  /*8420*/  FMUL R38, R70.reuse, R57 ;  /* 0x0000003946267220 */ /* 0x040fe20000400000 */
        /* <DEDUP_REMOVED lines=17> */
[----:B------:R-:W-:Y:S01]  /*8540*/  FMUL R43, R70, R62 ;  /* 0x0000003e462b7220 */ /* 0x000fe20000400000 */
[----:B--2---:R-:W-:Y:S01]  /*8550*/  F2FP.F16.F32.PACK_AB R8, R26, R25 ;  /* 0x000000191a08723e */ /* 0x004fe200000000ff */
        /* <DEDUP_REMOVED lines=10> */
[----:B------:R-:W-:Y:S01]  /*8600*/  STS.128 [R164+0x4400], R8 ;  /* 0x00440008a4007388 */ /* 0x000fe20000000c00 */
[----:B------:R-:W-:Y:S02]  /*8610*/  HADD2.F32 R3, -RZ, R134.H1_H1 ;  /* 0x30000086ff037230 */ /* 0x000fe40000004100 */
[C---:B------:R-:W-:Y:S01]  /*8620*/  FMUL R46, R70.reuse, R65 ;  /* 0x00000041462e7220 */ /* 0x040fe20000400000 */
[--C-:B---3--:R-:W-:Y:S02]  /*8630*/  HADD2.F32 R4, -RZ, R135.reuse.H0_H0 ;  /* 0x20000087ff047230 */ /* 0x108fe40000004100 */
[C---:B------:R-:W-:Y:S01]  /*8640*/  FMUL R47, R70.reuse, R66 ;  /* 0x00000042462f7220 */ /* 0x040fe20000400000 */
[----:B------:R-:W-:Y:S02]  /*8650*/  HADD2.F32 R5, -RZ, R135.H1_H1 ;  /* 0x30000087ff057230 */ /* 0x000fe40000004100 */
        /* <DEDUP_REMOVED lines=12> */
[----:B------:R-:W-:Y:S01]  /*8720*/  STS.128 [R150+0x4400], R12 ;  /* 0x0044000c96007388 */ /* 0x000fe20000000c00 */
[----:B------:R-:W-:Y:S02]  /*8730*/  F2FP.F16.F32.PACK_AB R6, R46, R45 ;  /* 0x0000002d2e06723e */ /* 0x000fe400000000ff */
[----:B------:R-:W-:Y:S02]  /*8740*/  F2FP.F16.F32.PACK_AB R7, R48, R47 ;  /* 0x0000002f3007723e */ /* 0x000fe400000000ff */
[----:B------:R-:W-:Y:S02]  /*8750*/  MOV R0, UR46 ;  /* 0x0000002e00007c02 */ /* 0x000fe40008000f00 */
[----:B------:R-:W-:Y:S01]  /*8760*/  @P6 SHF.L.U32 R2, R154, 0x1f, RZ ;  /* 0x0000001f9a026819 */ /* 0x000fe200000006ff */
[----:B------:R2:W-:Y:S01]  /*8770*/  STS.128 [R163+0x4400], R4 ;  /* 0x00440004a3007388 */ /* 0x0005e20000000c00 */
[----:B------:R-:W-:Y:S04]  /*8780*/  @P6 LEA R0, R0, UR44, 0x3 ;  /* 0x0000002c00006c11 */ /* 0x000fe8000f8e18ff */
[----:B------:R-:W-:Y:S01]  /*8790*/  @P6 IADD3 R0, PT, PT, R0, 0x80, RZ ;  /* 0x0000008000006810 */ /* 0x000fe20007ffe0ff */
[----:B------:R-:W-:Y:S01]  /*87a0*/  @!PT LDS RZ, [RZ] ;  /* 0x00000000fffff984 */ /* 0x000fe20000000800 */
[----:B------:R-:W-:Y:S01]  /*87b0*/  @!PT LDS RZ, [RZ] ;  /* 0x00000000fffff984 */ /* 0x000fe20000000800 */
[----:B------:R-:W-:Y:S01]  /*87c0*/  @!PT LDS RZ, [RZ] ;  /* 0x00000000fffff984 */ /* 0x000fe20000000800 */
[----:B------:R-:W-:Y:S01]  /*87d0*/  @!PT LDS RZ, [RZ] ;  /* 0x00000000fffff984 */ /* 0x000fe20000000800 */
[----:B------:R3:W-:Y:S06]  /*87e0*/  MEMBAR.ALL.CTA ;  /* 0x0000000000007992 */ /* 0x0007ec0000008000 */
[----:B---3--:R-:W3:Y:S01]  /*87f0*/  FENCE.VIEW.ASYNC.S ;  /* 0x00000000000073c6 */ /* 0x008ee20000000000 */
[----:B-1----:R-:W-:Y:S02]  /*8800*/  @P6 PRMT R0, R165, 0x654, R0 ;  /* 0x00000654a5006816 */ /* 0x002fe40000000000 */
[----:B--2---:R-:W-:Y:S01]  /*8810*/  LEA R6, R75, UR44, 0x3 ;  /* 0x0000002c4b067c11 */ /* 0x004fe2000f8e18ff */
[----:B---3--:R-:W-:Y:S06]  /*8820*/  BAR.SYNC.DEFER_BLOCKING 0x1, 0x80 ;  /* 0x0042000000007b1d */ /* 0x008fec0000010000 */
[----:B------:R-:W-:Y:S05]  /*8830*/  @P0 BRA `(.L_x_115) ;  /* 0x0000000000280947 */ /* 0x000fea0003800000 */
[----:B------:R-:W1:Y:S01]  /*8840*/  LDCU.64 UR6, c[0x0][0x348] ;  /* 0x00006900ff0677ac */ /* 0x000e620008000a00 */
[----:B------:R-:W-:Y:S02]  /*8850*/  UIADD3 UR9, UPT, UPT, UR49, 0x40, URZ ;  /* 0x0000004031097890 */ /* 0x000fe4000fffe0ff */
[----:B------:R-:W-:Y:S01]  /*8860*/  UIADD3 UR8, UPT, UPT, UR44, 0x4400, URZ ;  /* 0x000044002c087890 */ /* 0x000fe2000fffe0ff */
[----:B------:R-:W-:Y:S01]  /*8870*/  UMOV UR10, UR50 ;  /* 0x00000032000a7c82 */ /* 0x000fe20008000000 */
[----:B------:R-:W-:Y:S01]  /*8880*/  UMOV UR11, UR36 ;  /* 0x00000024000b7c82 */ /* 0x000fe20008000000 */
[----:B-1----:R-:W-:Y:S04]  /*8890*/  UIADD3 UR4, UP0, UPT, UR6, 0x680, URZ ;  /* 0x0000068006047890 */ /* 0x002fe8000ff1e0ff */
[----:B------:R-:W-:Y:S09]  /*88a0*/  UIADD3.X UR5, UPT, UPT, URZ, UR7, URZ, UP0, !UPT ;  /* 0x00000007ff057290 */ /* 0x000ff200087fe4ff */
[----:B------:R1:W-:Y:S01]  /*88b0*/  UTMASTG.3D [UR8], [UR4] ;  /* 0x00000008040073b5 */ /* 0x0003e20008010000 */
[----:B------:R0:W-:Y:S01]  /*88c0*/  UTMACMDFLUSH ;  /* 0x00000000000079b7 */ /* 0x0001e20000000000 */
[----:B-1----:R-:W-:Y:S04]  /*88d0*/  DEPBAR.LE SB0, 0x1 ;  /* 0x000080400000791a */ /* 0x002fe80000000000 */
.L_x_115:
[----:B------:R-:W-:Y:S05]  /*88e0*/  BSYNC.RECONVERGENT B0 ;  /* 0x0000000000007941 */ /* 0x000fea0003800200 */
.L_x_114:
[----:B------:R-:W-:Y:S01]  /*88f0*/  BAR.SYNC.DEFER_BLOCKING 0x1, 0x80 ;  /* 0x0042000000007b1d */ /* 0x000fe20000010000 */
[----:B------:R-:W-:Y:S04]  /*8900*/  UIADD3 UR4, UPT, UPT, UR46, 0x1, URZ ;  /* 0x000000012e047890 */ /* 0x000fe8000fffe0ff */
[----:B------:R-:W-:Y:S04]  /*8910*/  UISETP.NE.AND UP0, UPT, UR4, 0x4, UPT ;  /* 0x000000040400788c */ /* 0x000fe8000bf05270 */
[----:B------:R-:W-:Y:S01]  /*8920*/  USEL UR45, UR4, URZ, UP0 ;  /* 0x000000ff042d7287 */ /* 0x000fe20008000000 */
[----:B------:R1:W-:Y:S01]  /*8930*/  @P6 SYNCS.ARRIVE.TRANS64.RED.A1T0 RZ, [R0+URZ], RZ ;  /* 0x000000ff00ff69a7 */ /* 0x0003e200081004ff */
[----:B------:R-:W-:Y:S01]  /*8940*/  BSSY B1, `(.L_x_116) ;  /* 0x0000020000017945 */ /* 0x000fe20003800000 */
[----:B------:R-:W2:Y:S02]  /*8950*/  @P6 SYNCS.PHASECHK.TRANS64.TRYWAIT P0, [R6+URZ+0x60], R2 ;  /* 0x00006002060065a7 */ /* 0x000ea400080011ff */
[----:B--2---:R-:W-:Y:S01]  /*8960*/  @P6 SEL R82, RZ, 0x1, !P0 ;  /* 0x00000001ff526807 */ /* 0x004fe20004000000 */
[----:B-1----:R-:W-:Y:S06]  /*8970*/  @!P6 BRA `(.L_x_117) ;  /* 0x000000000070e947 */ /* 0x002fec0003800000 */
        /* <DEDUP_REMOVED lines=9> */
[----:B------:R-:W-:Y:S04]  /*8a10*/  SHF.L.U32 R5, R154, 0x1f, RZ ;  /* 0x0000001f9a057819 */ /* 0x000fe800000006ff */
[----:B------:R-:W1:Y:S02]  /*8a20*/  SYNCS.PHASECHK.TRANS64.TRYWAIT P0, [R6+URZ+0x60], R5 ;  /* 0x00006005060075a7 */ /* 0x000e6400080011ff */
[----:B-1----:R-:W-:Y:S05]  /*8a30*/  @!P0 BRA `(.L_x_120) ;  /* 0x00000034005c8947 */ /* 0x002fea0003800000 */
.L_x_119:
[----:B------:R-:W-:Y:S05]  /*8a40*/  BSYNC B0 ;  /* 0x0000000000007941 */ /* 0x000fea0003800000 */
.L_x_118:
[----:B------:R-:W-:Y:S01]  /*8a50*/  ISETP.NE.AND P0, PT, R83, RZ, PT ;  /* 0x000000ff5300720c */ /* 0x000fe20003f05270 */
[----:B------:R-:W-:Y:S11]  /*8a60*/  VIADD R75, R75, 0x1 ;  /* 0x000000014b4b7836 */ /* 0x000ff60000000000 */
[----:B------:R-:W-:Y:S01]  /*8a70*/  @!UPT UIADD3 URZ, UPT, UPT, URZ, URZ, URZ ;  /* 0x000000fffffff290 */ /* 0x000fe2000fffe0ff */
[----:B------:R2:W3:Y:S01]  /*8a80*/  @P0 LDS.128 R76, [R4+UR44+0x400] ;  /* 0x0004002c044c0984 */ /* 0x0004e20008000c00 */
[C---:B-1----:R-:W-:Y:S03]  /*8a90*/  @P0 IADD3 R5, PT, PT, R96.reuse, R2, RZ ;  /* 0x0000000260050210 */ /* 0x042fe60007ffe0ff */
[----:B------:R1:W4:Y:S04]  /*8aa0*/  @P0 LDS.128 R84, [R3+0x400] ;  /* 0x0004000003540984 */ /* 0x0003280000000c00 */
[----:B------:R5:W3:Y:S04]  /*8ab0*/  @P0 LDS.128 R92, [R2+0x400] ;  /* 0x00040000025c0984 */ /* 0x000ae80000000c00 */
[----:B------:R3:W3:Y:S04]  /*8ac0*/  @P0 LDS.128 R100, [R5+0x400] ;  /* 0x0004000005640984 */ /* 0x0006e80000000c00 */
[----:B------:R3:W3:Y:S01]  /*8ad0*/  @P0 LDS.128 R108, [R0+0x400] ;  /* 0x00040000006c0984 */ /* 0x0006e20000000c00 */
[--C-:B--2---:R-:W-:Y:S02]  /*8ae0*/  @P0 IMAD.IADD R4, R81, 0x1, R0.reuse ;  /* 0x0000000151040824 */ /* 0x104fe400078e0200 */
[C---:B-1----:R-:W-:Y:S03]  /*8af0*/  @P0 IMAD.IADD R3, R96.reuse, 0x1, R0 ;  /* 0x0000000160030824 */ /* 0x042fe600078e0200 */
[----:B------:R1:W2:Y:S01]  /*8b00*/  @P0 LDS.128 R124, [R4+0x400] ;  /* 0x00040000047c0984 */ /* 0x0002a20000000c00 */
[----:B-----5:R-:W-:Y:S03]  /*8b10*/  @P0 IADD3 R2, PT, PT, R96, R4, RZ ;  /* 0x0000000460020210 */ /* 0x020fe60007ffe0ff */
[----:B------:R1:W1:Y:S04]  /*8b20*/  @P0 LDS.128 R116, [R3+0x400] ;  /* 0x0004000003740984 */ /* 0x0002680000000c00 */
[----:B------:R1:W1:Y:S02]  /*8b30*/  @P0 LDS.128 R132, [R2+0x400] ;  /* 0x0004000002840984 */ /* 0x0002640000000c00 */
.L_x_117:
[----:B------:R-:W-:Y:S05]  /*8b40*/  BSYNC B1 ;  /* 0x0000000000017941 */ /* 0x000fea0003800000 */
.L_x_116:
[----:B---3--:R-:W-:Y:S05]  /*8b50*/  VIADD R0, R71, 0x80 ;  /* 0x0000008047007836 */ /* 0x008fea0000000000 */
[----:B------:R-:W-:Y:S04]  /*8b60*/  SHF.R.U32.HI R0, RZ, 0x15, R0 ;  /* 0x00000015ff007819 */ /* 0x000fe80000011600 */
[----:B------:R-:W-:Y:S11]  /*8b70*/  LOP3.LUT P0, RZ, R0, 0x3, R143, 0x48, !PT ;  /* 0x0000000300ff7812 */ /* 0x000ff6000780488f */
[----:B------:R-:W-:Y:S02]  /*8b80*/  @!UPT UIADD3 URZ, UPT, UPT, URZ, URZ, URZ ;  /* 0x000000fffffff290 */ /* 0x000fe4000fffe0ff */
[----:B------:R-:W-:Y:S05]  /*8b90*/  @!P0 BRA `(.L_x_121) ;  /* 0x0000000000408947 */ /* 0x000fea0003800000 */
[----:B------:R-:W3:Y:S01]  /*8ba0*/  LDCU.64 UR8, c[0x4][0x70] ;  /* 0x01000e00ff0877ac */ /* 0x000ee20008000a00 */
[----:B-1----:R-:W-:Y:S01]  /*8bb0*/  MOV R3, 0x0 ;  /* 0x0000000000037802 */ /* 0x002fe20000000f00 */
[----:B------:R-:W-:Y:S02]  /*8bc0*/  HFMA2 R12, -RZ, RZ, 0, 5.9604644775390625e-08 ;  /* 0x00000001ff0c7431 */ /* 0x000fe400000001ff */
[----:B------:R-:W-:Y:S02]  /*8bd0*/  IMAD.MOV.U32 R8, RZ, RZ, 0x192 ;  /* 0x00000192ff087424 */ /* 0x000fe400078e00ff */
[----:B------:R-:W-:Y:S01]  /*8be0*/  IMAD.MOV.U32 R13, RZ, RZ, RZ ;  /* 0x000000ffff0d7224 */ /* 0x000fe200078e00ff */
[----:B------:R-:W1:Y:S01]  /*8bf0*/  LDCU.64 UR6, c[0x4][0x78] ;  /* 0x01000f00ff0677ac */ /* 0x000e620008000a00 */
[----:B------:R-:W2:Y:S01]  /*8c00*/  LDC.64 R2, c[0x4][R3] ;  /* 0x0100000003027b82 */ /* 0x000ea20000000a00 */
[----:B------:R-:W5:Y:S01]  /*8c10*/  LDCU.64 UR4, c[0x4][0x10] ;  /* 0x01000200ff0477ac */ /* 0x000f620008000a00 */
[----:B---3--:R-:W-:Y:S01]  /*8c20*/  MOV R5, UR9 ;  /* 0x0000000900057c02 */ /* 0x008fe20008000f00 */
[----:B------:R-:W-:Y:S01]  /*8c30*/  IMAD.U32 R4, RZ, RZ, UR8 ;  /* 0x00000008ff047e24 */ /* 0x000fe2000f8e00ff */
[----:B-1----:R-:W-:Y:S01]  /*8c40*/  MOV R7, UR7 ;  /* 0x0000000700077c02 */ /* 0x002fe20008000f00 */
[----:B------:R-:W-:Y:S01]  /*8c50*/  IMAD.U32 R6, RZ, RZ, UR6 ;  /* 0x00000006ff067e24 */ /* 0x000fe2000f8e00ff */
[----:B-----5:R-:W-:Y:S01]  /*8c60*/  MOV R11, UR5 ;  /* 0x00000005000b7c02 */ /* 0x020fe20008000f00 */
[----:B------:R-:W-:Y:S02]  /*8c70*/  IMAD.U32 R10, RZ, RZ, UR4 ;  /* 0x00000004ff0a7e24 */ /* 0x000fe4000f8e00ff */
[----:B------:R-:W-:Y:S07]  /*8c80*/  LEPC R20, `(.L_x_121) ;  /* 0x000000001014794e */ /* 0x000fee0000000000 */
[----:B--2-4-:R-:W-:Y:S05]  /*8c90*/  CALL.ABS.NOINC R2 ;  /* 0x0000000002007343 */ /* 0x014fea0003c00000 */
.L_x_121:
[----:B------:R-:W-:Y:S05]  /*8ca0*/  WARPSYNC.ALL ;  /* 0x0000000000007948 */ /* 0x000fea0003800000 */
[----:B------:R-:W-:Y:S01]  /*8cb0*/  R2UR UR4, R71 ;  /* 0x00000000470472ca */ /* 0x000fe200000e0000 */
[--C-:B-1----:R-:W-:Y:S01]  /*8cc0*/  HADD2.F32 R3, -RZ, R76.reuse.H0_H0 ;  /* 0x2000004cff037230 */ /* 0x102fe20000004100 */
[----:B------:R-:W-:Y:S01]  /*8cd0*/  ISETP.NE.AND P6, PT, R158, RZ, PT ;  /* 0x000000ff9e00720c */ /* 0x000fe20003fc5270 */
[----:B------:R-:W-:Y:S01]  /*8ce0*/  HADD2.F32 R72, -RZ, R79.H1_H1 ;  /* 0x3000004fff487230 */ /* 0x000fe20000004100 */
[----:B------:R-:W-:Y:S01]  /*8cf0*/  ISETP.NE.AND P0, PT, R157, RZ, PT ;  /* 0x000000ff9d00720c */ /* 0x000fe20003f05270 */
[----:B------:R-:W-:Y:S08]  /*8d00*/  BSSY.RECONVERGENT B0, `(.L_x_122) ;  /* 0x0000100000007945 */ /* 0x000ff00003800200 */
[----:B------:R-:W1:Y:S02]  /*8d10*/  LDTM.x64 R4, tmem[UR4+0x80] ;  /* 0x00008004000479ee */ /* 0x000e640008340000 */
[C---:B-1----:R-:W-:Y:S01]  /*8d20*/  FMUL R0, R70.reuse, R4 ;  /* 0x0000000446007220 */ /* 0x042fe20000400000 */
        /* <DEDUP_REMOVED lines=19> */
[----:B------:R-:W-:Y:S01]  /*8e60*/  FMUL R5, R70, R11 ;  /* 0x0000000b46057220 */ /* 0x000fe20000400000 */
[C---:B------:R-:W-:Y:S01]  /*8e70*/  FFMA R0, R73.reuse, R6, R0 ;  /* 0x0000000649007223 */ /* 0x040fe20000000000 */
[--C-:B----4-:R-:W-:Y:S02]  /*8e80*/  HADD2.F32 R7, -RZ, R84.reuse.H0_H0 ;  /* 0x20000054ff077230 */ /* 0x110fe40000004100 */
[C---:B------:R-:W-:Y:S01]  /*8e90*/  FFMA R2, R73.reuse, R8, R2 ;  /* 0x0000000849027223 */ /* 0x040fe20000000002 */
[----:B------:R-:W-:Y:S01]  /*8ea0*/  FFMA R5, R73, R72, R5 ;  /* 0x0000004849057223 */ /* 0x000fe20000000005 */
[----:B------:R-:W-:Y:S01]  /*8eb0*/  HADD2.F32 R8, -RZ, R84.H1_H1 ;  /* 0x30000054ff087230 */ /* 0x000fe20000004100 */
[----:B------:R-:W-:Y:S01]  /*8ec0*/  F2FP.F16.F32.PACK_AB R90, R0, R4 ;  /* 0x00000004005a723e */ /* 0x000fe200000000ff */
[C---:B------:R-:W-:Y:S01]  /*8ed0*/  FMUL R3, R70.reuse, R12 ;  /* 0x0000000c46037220 */ /* 0x040fe20000400000 */
[C---:B------:R-:W-:Y:S01]  /*8ee0*/  FMUL R6, R70.reuse, R13 ;  /* 0x0000000d46067220 */ /* 0x040fe20000400000 */
[----:B------:R-:W-:Y:S01]  /*8ef0*/  F2FP.F16.F32.PACK_AB R91, R5, R2 ;  /* 0x00000002055b723e */ /* 0x000fe200000000ff */
[C---:B------:R-:W-:Y:S01]  /*8f00*/  FMUL R4, R70.reuse, R16 ;  /* 0x0000001046047220 */ /* 0x040fe20000400000 */
[C---:B------:R-:W-:Y:S01]  /*8f10*/  FFMA R3, R73.reuse, R7, R3 ;  /* 0x0000000749037223 */ /* 0x040fe20000000003 */
[C---:B------:R-:W-:Y:S01]  /*8f20*/  FFMA R6, R73.reuse, R8, R6 ;  /* 0x0000000849067223 */ /* 0x040fe20000000006 */
[--C-:B------:R-:W-:Y:S01]  /*8f30*/  HADD2.F32 R72, -RZ, R85.reuse.H0_H0 ;  /* 0x20000055ff487230 */ /* 0x100fe20000004100 */
[----:B------:R-:W-:Y:S01]  /*8f40*/  STS.128 [R160+UR44+0x8400], R88 ;  /* 0x00840058a0007988 */ /* 0x000fe20008000c2c */
[C---:B------:R-:W-:Y:S01]  /*8f50*/  FMUL R16, R70.reuse, R27 ;  /* 0x0000001b46107220 */ /* 0x040fe20000400000 */
[C---:B------:R-:W-:Y:S01]  /*8f60*/  FMUL R27, R70.reuse, R38 ;  /* 0x00000026461b7220 */ /* 0x040fe20000400000 */
[C---:B------:R-:W-:Y:S01]  /*8f70*/  FMUL R38, R70.reuse, R49 ;  /* 0x0000003146267220 */ /* 0x040fe20000400000 */
[----:B------:R-:W-:Y:S01]  /*8f80*/  FMUL R49, R70, R60 ;  /* 0x0000003c46317220 */ /* 0x000fe20000400000 */
[----:B------:R-:W-:Y:S01]  /*8f90*/  F2FP.F16.F32.PACK_AB R60, R6, R3 ;  /* 0x00000003063c723e */ /* 0x000fe200000000ff */
[----:B------:R-:W-:Y:S02]  /*8fa0*/  HADD2.F32 R3, -RZ, R85.H1_H1 ;  /* 0x30000055ff037230 */ /* 0x000fe40000004100 */
[C---:B------:R-:W-:Y:S01]  /*8fb0*/  FMUL R0, R70.reuse, R14 ;  /* 0x0000000e46007220 */ /* 0x040fe20000400000 */
[--C-:B------:R-:W-:Y:S02]  /*8fc0*/  HADD2.F32 R6, -RZ, R86.reuse.H0_H0 ;  /* 0x20000056ff067230 */ /* 0x100fe40000004100 */
[C---:B------:R-:W-:Y:S01]  /*8fd0*/  FMUL R2, R70.reuse, R15 ;  /* 0x0000000f46027220 */ /* 0x040fe20000400000 */
[C---:B------:R-:W-:Y:S01]  /*8fe0*/  FMUL R13, R70.reuse, R24 ;  /* 0x00000018460d7220 */ /* 0x040fe20000400000 */
[C---:B------:R-:W-:Y:S01]  /*8ff0*/  FFMA R0, R73.reuse, R72, R0 ;  /* 0x0000004849007223 */ /* 0x040fe20000000000 */
[C---:B------:R-:W-:Y:S01]  /*9000*/  FMUL R5, R70.reuse, R17 ;  /* 0x0000001146057220 */ /* 0x040fe20000400000 */
[C---:B------:R-:W-:Y:S01]  /*9010*/  FFMA R2, R73.reuse, R3, R2 ;  /* 0x0000000349027223 */ /* 0x040fe20000000002 */
[----:B------:R-:W-:Y:S02]  /*9020*/  HADD2.F32 R3, -RZ, R93.H0_H0 ;  /* 0x2000005dff037230 */ /* 0x000fe40000004100 */
[C---:B------:R-:W-:Y:S01]  /*9030*/  FMUL R14, R70.reuse, R25 ;  /* 0x00000019460e7220 */ /* 0x040fe20000400000 */
        /* <DEDUP_REMOVED lines=9> */
[----:B------:R-:W-:Y:S02]  /*90d0*/  HADD2.F32 R57, -RZ, R86.H1_H1 ;  /* 0x30000056ff397230 */ /* 0x000fe40000004100 */
[C---:B------:R-:W-:Y:S01]  /*90e0*/  FMUL R37, R70.reuse, R48 ;  /* 0x0000003046257220 */ /* 0x040fe20000400000 */
[C---:B------:R-:W-:Y:S01]  /*90f0*/  FMUL R39, R70.reuse, R50 ;  /* 0x0000003246277220 */ /* 0x040fe20000400000 */
[C---:B------:R-:W-:Y:S01]  /*9100*/  FMUL R47, R70.reuse, R58 ;  /* 0x0000003a462f7220 */ /* 0x040fe20000400000 */
[--C-:B------:R-:W-:Y:S02]  /*9110*/  HADD2.F32 R58, -RZ, R87.reuse.H0_H0 ;  /* 0x20000057ff3a7230 */ /* 0x100fe40000004100 */
[C---:B------:R-:W-:Y:S01]  /*9120*/  FMUL R50, R70.reuse, R61 ;  /* 0x0000003d46327220 */ /* 0x040fe20000400000 */
[----:B------:R-:W-:Y:S01]  /*9130*/  FMUL R48, R70, R59 ;  /* 0x0000003b46307220 */ /* 0x000fe20000400000 */
[----:B------:R-:W-:Y:S01]  /*9140*/  HADD2.F32 R59, -RZ, R87.H1_H1 ;  /* 0x30000057ff3b7230 */ /* 0x000fe20000004100 */
[----:B------:R-:W-:Y:S01]  /*9150*/  F2FP.F16.F32.PACK_AB R61, R2, R0 ;  /* 0x00000000023d723e */ /* 0x000fe200000000ff */
[--C-:B------:R-:W-:Y:S02]  /*9160*/  HADD2.F32 R0, -RZ, R92.reuse.H0_H0 ;  /* 0x2000005cff007230 */ /* 0x100fe40000004100 */
[C---:B------:R-:W-:Y:S01]  /*9170*/  FMUL R7, R70.reuse, R18 ;  /* 0x0000001246077220 */ /* 0x040fe20000400000 */
[----:B------:R-:W-:Y:S02]  /*9180*/  HADD2.F32 R2, -RZ, R92.H1_H1 ;  /* 0x3000005cff027230 */ /* 0x000fe40000004100 */
[C---:B------:R-:W-:Y:S01]  /*9190*/  FMUL R8, R70.reuse, R19 ;  /* 0x0000001346087220 */ /* 0x040fe20000400000 */
[C---:B------:R-:W-:Y:S01]  /*91a0*/  FFMA R4, R73.reuse, R6, R4 ;  /* 0x0000000649047223 */ /* 0x040fe20000000004 */
[C---:B------:R-:W-:Y:S01]  /*91b0*/  FMUL R9, R70.reuse, R20 ;  /* 0x0000001446097220 */ /* 0x040fe20000400000 */
[C---:B------:R-:W-:Y:S01]  /*91c0*/  FFMA R5, R73.reuse, R57, R5 ;  /* 0x0000003949057223 */ /* 0x040fe20000000005 */
[C---:B------:R-:W-:Y:S01]  /*91d0*/  FFMA R7, R73.reuse, R58, R7 ;  /* 0x0000003a49077223 */ /* 0x040fe20000000007 */
[C---:B------:R-:W-:Y:S01]  /*91e0*/  FMUL R10, R70.reuse, R21 ;  /* 0x00000015460a7220 */ /* 0x040fe20000400000 */
[C---:B------:R-:W-:Y:S01]  /*91f0*/  FFMA R8, R73.reuse, R59, R8 ;  /* 0x0000003b49087223 */ /* 0x040fe20000000008 */
[C---:B------:R-:W-:Y:S01]  /*9200*/  FFMA R9, R73.reuse, R0, R9 ;  /* 0x0000000049097223 */ /* 0x040fe20000000009 */
[----:B------:R-:W-:Y:S02]  /*9210*/  HADD2.F32 R0, -RZ, R93.H1_H1 ;  /* 0x3000005dff007230 */ /* 0x000fe40000004100 */
[C---:B------:R-:W-:Y:S01]  /*9220*/  FMUL R11, R70.reuse, R22 ;  /* 0x00000016460b7220 */ /* 0x040fe20000400000 */
[C---:B------:R-:W-:Y:S01]  /*9230*/  FFMA R10, R73.reuse, R2, R10 ;  /* 0x00000002490a7223 */ /* 0x040fe2000000000a */
[--C-:B------:R-:W-:Y:S02]  /*9240*/  HADD2.F32 R2, -RZ, R94.reuse.H0_H0 ;  /* 0x2000005eff027230 */ /* 0x100fe40000004100 */
[C---:B------:R-:W-:Y:S01]  /*9250*/  FMUL R12, R70.reuse, R23 ;  /* 0x00000017460c7220 */ /* 0x040fe20000400000 */
[C---:B------:R-:W-:Y:S01]  /*9260*/  FFMA R11, R73.reuse, R3, R11 ;  /* 0x00000003490b7223 */ /* 0x040fe2000000000b */
[--C-:B------:R-:W-:Y:S02]  /*9270*/  HADD2.F32 R3, -RZ, R95.reuse.H0_H0 ;  /* 0x2000005fff037230 */ /* 0x100fe40000004100 */
[C---:B------:R-:W-:Y:S01]  /*9280*/  FMUL R18, R70.reuse, R29 ;  /* 0x0000001d46127220 */ /* 0x040fe20000400000 */
[C---:B------:R-:W-:Y:S01]  /*9290*/  FFMA R12, R73.reuse, R0, R12 ;  /* 0x00000000490c7223 */ /* 0x040fe2000000000c */
[----:B------:R-:W-:Y:S02]  /*92a0*/  HADD2.F32 R0, -RZ, R94.H1_H1 ;  /* 0x3000005eff007230 */ /* 0x000fe40000004100 */
[C---:B------:R-:W-:Y:S01]  /*92b0*/  FFMA R13, R73.reuse, R2, R13 ;  /* 0x00000002490d7223 */ /* 0x040fe2000000000d */
[----:B------:R-:W-:Y:S02]  /*92c0*/  HADD2.F32 R2, -RZ, R95.H1_H1 ;  /* 0x3000005fff027230 */ /* 0x000fe40000004100 */
[C---:B------:R-:W-:Y:S01]  /*92d0*/  FMUL R19, R70.reuse, R30 ;  /* 0x0000001e46137220 */ /* 0x040fe20000400000 */
[C---:B------:R-:W-:Y:S01]  /*92e0*/  FMUL R29, R70.reuse, R40 ;  /* 0x00000028461d7220 */ /* 0x040fe20000400000 */
[C---:B------:R-:W-:Y:S01]  /*92f0*/  FFMA R14, R73.reuse, R0, R14 ;  /* 0x00000000490e7223 */ /* 0x040fe2000000000e */
[--C-:B------:R-:W-:Y:S02]  /*9300*/  HADD2.F32 R0, -RZ, R100.reuse.H0_H0 ;  /* 0x20000064ff007230 */ /* 0x100fe40000004100 */
[C---:B------:R-:W-:Y:S01]  /*9310*/  FFMA R15, R73.reuse, R3, R15 ;  /* 0x00000003490f7223 */ /* 0x040fe2000000000f */
[----:B------:R-:W-:Y:S02]  /*9320*/  HADD2.F32 R3, -RZ, R101.H0_H0 ;  /* 0x20000065ff037230 */ /* 0x000fe40000004100 */
[----:B------:R-:W-:Y:S01]  /*9330*/  FFMA R16, R73, R2, R16 ;  /* 0x0000000249107223 */ /* 0x000fe20000000010 */
[----:B------:R-:W-:Y:S02]  /*9340*/  HADD2.F32 R2, -RZ, R100.H1_H1 ;  /* 0x30000064ff027230 */ /* 0x000fe40000004100 */
[C---:B------:R-:W-:Y:S01]  /*9350*/  FMUL R30, R70.reuse, R41 ;  /* 0x00000029461e7220 */ /* 0x040fe20000400000 */
[C---:B------:R-:W-:Y:S01]  /*9360*/  FMUL R40, R70.reuse, R51 ;  /* 0x0000003346287220 */ /* 0x040fe20000400000 */
[C---:B------:R-:W-:Y:S01]  /*9370*/  FMUL R41, R70.reuse, R52 ;  /* 0x0000003446297220 */ /* 0x040fe20000400000 */
[C---:B------:R-:W-:Y:S01]  /*9380*/  FMUL R51, R70.reuse, R62 ;  /* 0x0000003e46337220 */ /* 0x040fe20000400000 */
[----:B------:R-:W-:Y:S01]  /*9390*/  FMUL R52, R70, R63 ;  /* 0x0000003f46347220 */ /* 0x000fe20000400000 */
[----:B------:R-:W-:Y:S01]  /*93a0*/  F2FP.F16.F32.PACK_AB R62, R5, R4 ;  /* 0x00000004053e723e */ /* 0x000fe200000000ff */
[--C-:B------:R-:W-:Y:S01]  /*93b0*/  HADD2.F32 R4, -RZ, R103.reuse.H0_H0 ;  /* 0x20000067ff047230 */ /* 0x100fe20000004100 */
[----:B------:R-:W-:Y:S01]  /*93c0*/  F2FP.F16.F32.PACK_AB R63, R8, R7 ;  /* 0x00000007083f723e */ /* 0x000fe200000000ff */
[----:B------:R-:W-:Y:S02]  /*93d0*/  HADD2.F32 R5, -RZ, R103.H1_H1 ;  /* 0x30000067ff057230 */ /* 0x000fe40000004100 */
[C---:B------:R-:W-:Y:S01]  /*93e0*/  FFMA R17, R73.reuse, R0, R17 ;  /* 0x0000000049117223 */ /* 0x040fe20000000011 */
[----:B------:R-:W-:Y:S02]  /*93f0*/  HADD2.F32 R0, -RZ, R101.H1_H1 ;  /* 0x30000065ff007230 */ /* 0x000fe40000004100 */
[C---:B------:R-:W-:Y:S01]  /*9400*/  FFMA R18, R73.reuse, R2, R18 ;  /* 0x0000000249127223 */ /* 0x040fe20000000012 */
[----:B------:R-:W-:Y:S01]  /*9410*/  STS.128 [R161+0x8400], R60 ;  /* 0x0084003ca1007388 */ /* 0x000fe20000000c00 */
[--C-:B------:R-:W-:Y:S02]  /*9420*/  HADD2.F32 R2, -RZ, R102.reuse.H0_H0 ;  /* 0x20000066ff027230 */ /* 0x100fe40000004100 */
[C---:B------:R-:W-:Y:S01]  /*9430*/  FFMA R19, R73.reuse, R3, R19 ;  /* 0x0000000349137223 */ /* 0x040fe20000000013 */
[----:B------:R-:W-:Y:S02]  /*9440*/  HADD2.F32 R3, -RZ, R102.H1_H1 ;  /* 0x30000066ff037230 */ /* 0x000fe40000004100 */
[C---:B------:R-:W-:Y:S01]  /*9450*/  FMUL R20, R70.reuse, R31 ;  /* 0x0000001f46147220 */ /* 0x040fe20000400000 */
[C---:B------:R-:W-:Y:S01]  /*9460*/  FMUL R21, R70.reuse, R32 ;  /* 0x0000002046157220 */ /* 0x040fe20000400000 */
[----:B------:R-:W-:Y:S01]  /*9470*/  FMUL R22, R70, R33 ;  /* 0x0000002146167220 */ /* 0x000fe20000400000 */
[----:B------:R-:W-:Y:S01]  /*9480*/  F2FP.F16.F32.PACK_AB R8, R10, R9 ;  /* 0x000000090a08723e */ /* 0x000fe200000000ff */
[----:B------:R-:W-:Y:S01]  /*9490*/  FMUL R23, R70, R34 ;  /* 0x0000002246177220 */ /* 0x000fe20000400000 */
[----:B------:R-:W-:Y:S01]  /*94a0*/  F2FP.F16.F32.PACK_AB R9, R12, R11 ;  /* 0x0000000b0c09723e */ /* 0x000fe200000000ff */
[C---:B------:R-:W-:Y:S01]  /*94b0*/  FFMA R20, R73.reuse, R0, R20 ;  /* 0x0000000049147223 */ /* 0x040fe20000000014 */
[--C-:B------:R-:W-:Y:S01]  /*94c0*/  HADD2.F32 R0, -RZ, R108.reuse.H0_H0 ;  /* 0x2000006cff007230 */ /* 0x100fe20000004100 */
[----:B------:R-:W-:Y:S01]  /*94d0*/  F2FP.F16.F32.PACK_AB R10, R14, R13 ;  /* 0x0000000d0e0a723e */ /* 0x000fe200000000ff */
[C---:B------:R-:W-:Y:S01]  /*94e0*/  FFMA R21, R73.reuse, R2, R21 ;  /* 0x0000000249157223 */ /* 0x040fe20000000015 */
[----:B------:R-:W-:Y:S01]  /*94f0*/  HADD2.F32 R2, -RZ, R108.H1_H1 ;  /* 0x3000006cff027230 */ /* 0x000fe20000004100 */
[----:B------:R-:W-:Y:S01]  /*9500*/  F2FP.F16.F32.PACK_AB R11, R16, R15 ;  /* 0x0000000f100b723e */ /* 0x000fe200000000ff */
[C---:B------:R-:W-:Y:S01]  /*9510*/  FFMA R22, R73.reuse, R3, R22 ;  /* 0x0000000349167223 */ /* 0x040fe20000000016 */
[C---:B------:R-:W-:Y:S01]  /*9520*/  FFMA R23, R73.reuse, R4, R23 ;  /* 0x0000000449177223 */ /* 0x040fe20000000017 */
[C---:B------:R-:W-:Y:S01]  /*9530*/  FFMA R24, R73.reuse, R5, R24 ;  /* 0x0000000549187223 */ /* 0x040fe20000000018 */
[----:B------:R-:W-:Y:S01]  /*9540*/  F2FP.F16.F32.PACK_AB R4, R18, R17 ;  /* 0x000000111204723e */ /* 0x000fe200000000ff */
[----:B------:R-:W-:Y:S01]  /*9550*/  STS.128 [R159+0x8400], R8 ;  /* 0x008400089f007388 */ /* 0x000fe20000000c00 */
[--C-:B------:R-:W-:Y:S01]  /*9560*/  HADD2.F32 R3, -RZ, R109.reuse.H0_H0 ;  /* 0x2000006dff037230 */ /* 0x100fe20000004100 */
[----:B------:R-:W-:Y:S01]  /*9570*/  F2FP.F16.F32.PACK_AB R5, R20, R19 ;  /* 0x000000131405723e */ /* 0x000fe200000000ff */
[C---:B------:R-:W-:Y:S01]  /*9580*/  FFMA R25, R73.reuse, R0, R25 ;  /* 0x0000000049197223 */ /* 0x040fe20000000019 */
[----:B------:R-:W-:Y:S01]  /*9590*/  HADD2.F32 R0, -RZ, R109.H1_H1 ;  /* 0x3000006dff007230 */ /* 0x000fe20000004100 */
[----:B------:R-:W-:Y:S01]  /*95a0*/  F2FP.F16.F32.PACK_AB R6, R22, R21 ;  /* 0x000000151606723e */ /* 0x000fe200000000ff */
[C---:B------:R-:W-:Y:S01]  /*95b0*/  FFMA R26, R73.reuse, R2, R26 ;  /* 0x00000002491a7223 */ /* 0x040fe2000000001a */
[--C-:B------:R-:W-:Y:S01]  /*95c0*/  HADD2.F32 R2, -RZ, R110.reuse.H0_H0 ;  /* 0x2000006eff027230 */ /* 0x100fe20000004100 */
[----:B------:R-:W-:Y:S01]  /*95d0*/  F2FP.F16.F32.PACK_AB R7, R24, R23 ;  /* 0x000000171807723e */ /* 0x000fe200000000ff */
[C---:B------:R-:W-:Y:S01]  /*95e0*/  FFMA R27, R73.reuse, R3, R27 ;  /* 0x00000003491b7223 */ /* 0x040fe2000000001b */
[----:B------:R-:W-:Y:S02]  /*95f0*/  HADD2.F32 R3, -RZ, R110.H1_H1 ;  /* 0x3000006eff037230 */ /* 0x000fe40000004100 */
[C---:B------:R-:W-:Y:S01]  /*9600*/  FFMA R28, R73.reuse, R0, R28 ;  /* 0x00000000491c7223 */ /* 0x040fe2000000001c */
[C---:B------:R-:W-:Y:S01]  /*9610*/  FFMA R29, R73.reuse, R2, R29 ;  /* 0x00000002491d7223 */ /* 0x040fe2000000001d */
[----:B------:R1:W-:Y:S01]  /*9620*/  STS.128 [R162+0x8400], R4 ;  /* 0x00840004a2007388 */ /* 0x0003e20000000c00 */
[--C-:B------:R-:W-:Y:S02]  /*9630*/  HADD2.F32 R0, -RZ, R116.reuse.H0_H0 ;  /* 0x20000074ff007230 */ /* 0x100fe40000004100 */
[C---:B------:R-:W-:Y:S01]  /*9640*/  FFMA R30, R73.reuse, R3, R30 ;  /* 0x00000003491e7223 */ /* 0x040fe2000000001e */
[----:B------:R-:W-:Y:S02]  /*9650*/  HADD2.F32 R2, -RZ, R116.H1_H1 ;  /* 0x30000074ff027230 */ /* 0x000fe40000004100 */
[C---:B------:R-:W-:Y:S01]  /*9660*/  FMUL R31, R70.reuse, R42 ;  /* 0x0000002a461f7220 */ /* 0x040fe20000400000 */
        /* <DEDUP_REMOVED lines=11> */
[----:B------:R-:W-:Y:S01]  /*9720*/  FMUL R56, R70, R67 ;  /* 0x0000004346387220 */ /* 0x000fe20000400000 */
[--C-:B-1----:R-:W-:Y:S01]  /*9730*/  HADD2.F32 R4, -RZ, R111.reuse.H0_H0 ;  /* 0x2000006fff047230 */ /* 0x102fe20000004100 */
[----:B------:R-:W-:Y:S01]  /*9740*/  F2FP.F16.F32.PACK_AB R6, R30, R29 ;  /* 0x0000001d1e06723e */ /* 0x000fe200000000ff */
[----:B------:R-:W-:Y:S03]  /*9750*/  HADD2.F32 R5, -RZ, R111.H1_H1 ;  /* 0x3000006fff057230 */ /* 0x000fe60000004100 */
[C---:B------:R-:W-:Y:S01]  /*9760*/  FFMA R31, R73.reuse, R4, R31 ;  /* 0x00000004491f7223 */ /* 0x040fe2000000001f */
[----:B------:R-:W-:Y:S01]  /*9770*/  F2FP.F16.F32.PACK_AB R4, R26, R25 ;  /* 0x000000191a04723e */ /* 0x000fe200000000ff */
[C---:B------:R-:W-:Y:S01]  /*9780*/  FFMA R32, R73.reuse, R5, R32 ;  /* 0x0000000549207223 */ /* 0x040fe20000000020 */
[C---:B------:R-:W-:Y:S01]  /*9790*/  FFMA R33, R73.reuse, R0, R33 ;  /* 0x0000000049217223 */ /* 0x040fe20000000021 */
[----:B------:R-:W-:Y:S02]  /*97a0*/  HADD2.F32 R0, -RZ, R117.H1_H1 ;  /* 0x30000075ff007230 */ /* 0x000fe40000004100 */
[C---:B------:R-:W-:Y:S01]  /*97b0*/  FFMA R34, R73.reuse, R2, R34 ;  /* 0x0000000249227223 */ /* 0x040fe20000000022 */
[C---:B------:R-:W-:Y:S01]  /*97c0*/  FFMA R35, R73.reuse, R3, R35 ;  /* 0x0000000349237223 */ /* 0x040fe20000000023 */
        /* <DEDUP_REMOVED lines=9> */
[----:B------:R1:W-:Y:S01]  /*9860*/  STS.128 [R151+0x8400], R4 ;  /* 0x0084000497007388 */ /* 0x0003e20000000c00 */
[----:B------:R-:W-:Y:S02]  /*9870*/  HADD2.F32 R0, -RZ, R119.H1_H1 ;  /* 0x30000077ff007230 */ /* 0x000fe40000004100 */
[C---:B------:R-:W-:Y:S01]  /*9880*/  FFMA R39, R73.reuse, R3, R39 ;  /* 0x0000000349277223 */ /* 0x040fe20000000027 */
[--C-:B--2---:R-:W-:Y:S01]  /*9890*/  HADD2.F32 R2, -RZ, R124.reuse.H0_H0 ;  /* 0x2000007cff027230 */ /* 0x104fe20000004100 */
[----:B------:R-:W-:Y:S01]  /*98a0*/  F2FP.F16.F32.PACK_AB R9, R36, R35 ;  /* 0x000000232409723e */ /* 0x000fe200000000ff */
[----:B------:R-:W-:Y:S02]  /*98b0*/  HADD2.F32 R3, -RZ, R124.H1_H1 ;  /* 0x3000007cff037230 */ /* 0x000fe40000004100 */
[C---:B------:R-:W-:Y:S01]  /*98c0*/  FFMA R40, R73.reuse, R0, R40 ;  /* 0x0000000049287223 */ /* 0x040fe20000000028 */
[--C-:B------:R-:W-:Y:S02]  /*98d0*/  HADD2.F32 R0, -RZ, R125.reuse.H0_H0 ;  /* 0x2000007dff007230 */ /* 0x100fe40000004100 */
[C---:B------:R-:W-:Y:S01]  /*98e0*/  FFMA R41, R73.reuse, R2, R41 ;  /* 0x0000000249297223 */ /* 0x040fe20000000029 */
[----:B------:R-:W-:Y:S02]  /*98f0*/  HADD2.F32 R2, -RZ, R125.H1_H1 ;  /* 0x3000007dff027230 */ /* 0x000fe40000004100 */
[C---:B------:R-:W-:Y:S01]  /*9900*/  FFMA R42, R73.reuse, R3, R42 ;  /* 0x00000003492a7223 */ /* 0x040fe2000000002a */
[--C-:B------:R-:W-:Y:S02]  /*9910*/  HADD2.F32 R3, -RZ, R127.reuse.H0_H0 ;  /* 0x2000007fff037230 */ /* 0x100fe40000004100 */
[C---:B------:R-:W-:Y:S01]  /*9920*/  FFMA R43, R73.reuse, R0, R43 ;  /* 0x00000000492b7223 */ /* 0x040fe2000000002b */
[--C-:B------:R-:W-:Y:S02]  /*9930*/  HADD2.F32 R0, -RZ, R126.reuse.H0_H0 ;  /* 0x2000007eff007230 */ /* 0x100fe40000004100 */
[C---:B------:R-:W-:Y:S01]  /*9940*/  FFMA R44, R73.reuse, R2, R44 ;  /* 0x00000002492c7223 */ /* 0x040fe2000000002c */
[----:B------:R-:W-:Y:S01]  /*9950*/  HADD2.F32 R2, -RZ, R126.H1_H1 ;  /* 0x3000007eff027230 */ /* 0x000fe20000004100 */
[----:B------:R-:W-:Y:S01]  /*9960*/  F2FP.F16.F32.PACK_AB R10, R38, R37 ;  /* 0x00000025260a723e */ /* 0x000fe200000000ff */
        /* <DEDUP_REMOVED lines=9> */
[--C-:B------:R-:W-:Y:S01]  /*9a00*/  HADD2.F32 R3, -RZ, R133.reuse.H0_H0 ;  /* 0x20000085ff037230 */ /* 0x100fe20000004100 */
[----:B------:R2:W-:Y:S01]  /*9a10*/  STS.128 [R164+0x8400], R8 ;  /* 0x00840008a4007388 */ /* 0x0005e20000000c00 */
[C---:B------:R-:W-:Y:S01]  /*9a20*/  FFMA R49, R73.reuse, R2, R49 ;  /* 0x0000000249317223 */ /* 0x040fe20000000031 */
[C---:B------:R-:W-:Y:S01]  /*9a30*/  FFMA R50, R73.reuse, R0, R50 ;  /* 0x0000000049327223 */ /* 0x040fe20000000032 */
[----:B------:R-:W-:Y:S02]  /*9a40*/  HADD2.F32 R0, -RZ, R133.H1_H1 ;  /* 0x30000085ff007230 */ /* 0x000fe40000004100 */
[C---:B------:R-:W-:Y:S01]  /*9a50*/  FFMA R51, R73.reuse, R3, R51 ;  /* 0x0000000349337223 */ /* 0x040fe20000000033 */
[--C-:B------:R-:W-:Y:S01]  /*9a60*/  HADD2.F32 R2, -RZ, R134.reuse.H0_H0 ;  /* 0x20000086ff027230 */ /* 0x100fe20000004100 */
[----:B------:R-:W-:Y:S01]  /*9a70*/  F2FP.F16.F32.PACK_AB R13, R44, R43 ;  /* 0x0000002b2c0d723e */ /* 0x000fe200000000ff */
[----:B------:R-:W-:Y:S02]  /*9a80*/  HADD2.F32 R3, -RZ, R134.H1_H1 ;  /* 0x30000086ff037230 */ /* 0x000fe40000004100 */
[C---:B------:R-:W-:Y:S01]  /*9a90*/  FFMA R52, R73.reuse, R0, R52 ;  /* 0x0000000049347223 */ /* 0x040fe20000000034 */
[--C-:B-1----:R-:W-:Y:S01]  /*9aa0*/  HADD2.F32 R4, -RZ, R135.reuse.H0_H0 ;  /* 0x20000087ff047230 */ /* 0x102fe20000004100 */
[----:B------:R-:W-:Y:S01]  /*9ab0*/  F2FP.F16.F32.PACK_AB R14, R46, R45 ;  /* 0x0000002d2e0e723e */ /* 0x000fe200000000ff */
[----:B------:R-:W-:Y:S01]  /*9ac0*/  HADD2.F32 R5, -RZ, R135.H1_H1 ;  /* 0x30000087ff057230 */ /* 0x000fe20000004100 */
[----:B------:R-:W-:Y:S01]  /*9ad0*/  F2FP.F16.F32.PACK_AB R15, R48, R47 ;  /* 0x0000002f300f723e */ /* 0x000fe200000000ff */
[C---:B------:R-:W-:Y:S01]  /*9ae0*/  FFMA R53, R73.reuse, R2, R53 ;  /* 0x0000000249357223 */ /* 0x040fe20000000035 */
[C---:B------:R-:W-:Y:S01]  /*9af0*/  FFMA R54, R73.reuse, R3, R54 ;  /* 0x0000000349367223 */ /* 0x040fe20000000036 */
[C---:B------:R-:W-:Y:S01]  /*9b00*/  FFMA R55, R73.reuse, R4, R55 ;  /* 0x0000000449377223 */ /* 0x040fe20000000037 */
[----:B------:R-:W-:Y:S01]  /*9b10*/  FFMA R56, R73, R5, R56 ;  /* 0x0000000549387223 */ /* 0x000fe20000000038 */
[----:B------:R2:W-:Y:S01]  /*9b20*/  STS.128 [R150+0x8400], R12 ;  /* 0x0084000c96007388 */ /* 0x0005e20000000c00 */
[----:B------:R-:W-:Y:S02]  /*9b30*/  F2FP.F16.F32.PACK_AB R4, R50, R49 ;  /* 0x000000313204723e */ /* 0x000fe400000000ff */
[----:B------:R-:W-:Y:S02]  /*9b40*/  F2FP.F16.F32.PACK_AB R5, R52, R51 ;  /* 0x000000333405723e */ /* 0x000fe400000000ff */
[----:B------:R-:W-:Y:S02]  /*9b50*/  F2FP.F16.F32.PACK_AB R6, R54, R53 ;  /* 0x000000353606723e */ /* 0x000fe400000000ff */
[----:B------:R-:W-:Y:S02]  /*9b60*/  F2FP.F16.F32.PACK_AB R7, R56, R55 ;  /* 0x000000373807723e */ /* 0x000fe400000000ff */
[----:B------:R-:W-:Y:S02]  /*9b70*/  MOV R0, UR45 ;  /* 0x0000002d00007c02 */ /* 0x000fe40008000f00 */
[----:B------:R-:W-:Y:S01]  /*9b80*/  LEA R3, R75, UR44, 0x3 ;  /* 0x0000002c4b037c11 */ /* 0x000fe2000f8e18ff */
[----:B------:R2:W-:Y:S01]  /*9b90*/  STS.128 [R163+0x8400], R4 ;  /* 0x00840004a3007388 */ /* 0x0005e20000000c00 */
[----:B------:R-:W-:Y:S02]  /*9ba0*/  @P6 LEA R0, R0, UR44, 0x3 ;  /* 0x0000002c00006c11 */ /* 0x000fe4000f8e18ff */
[----:B------:R-:W-:Y:S02]  /*9bb0*/  @P6 SHF.L.U32 R2, R154, 0x1f, RZ ;  /* 0x0000001f9a026819 */ /* 0x000fe400000006ff */
[----:B------:R-:W-:Y:S01]  /*9bc0*/  @P6 IADD3 R0, PT, PT, R0, 0x80, RZ ;  /* 0x0000008000006810 */ /* 0x000fe20007ffe0ff */
[----:B------:R-:W-:Y:S01]  /*9bd0*/  @!PT LDS RZ, [RZ] ;  /* 0x00000000fffff984 */ /* 0x000fe20000000800 */
[----:B------:R-:W-:Y:S01]  /*9be0*/  @!PT LDS RZ, [RZ] ;  /* 0x00000000fffff984 */ /* 0x000fe20000000800 */
[----:B------:R-:W-:Y:S01]  /*9bf0*/  @!PT LDS RZ, [RZ] ;  /* 0x00000000fffff984 */ /* 0x000fe20000000800 */
[----:B------:R-:W-:Y:S01]  /*9c00*/  @!PT LDS RZ, [RZ] ;  /* 0x00000000fffff984 */ /* 0x000fe20000000800 */
[----:B------:R1:W-:Y:S06]  /*9c10*/  MEMBAR.ALL.CTA ;  /* 0x0000000000007992 */ /* 0x0003ec0000008000 */
[----:B-1----:R-:W1:Y:S01]  /*9c20*/  FENCE.VIEW.ASYNC.S ;  /* 0x00000000000073c6 */ /* 0x002e620000000000 */
[----:B------:R-:W-:Y:S01]  /*9c30*/  @P6 PRMT R0, R165, 0x654, R0 ;  /* 0x00000654a5006816 */ /* 0x000fe20000000000 */
[----:B-1----:R-:W-:Y:S06]  /*9c40*/  BAR.SYNC.DEFER_BLOCKING 0x1, 0x80 ;  /* 0x0042000000007b1d */ /* 0x002fec0000010000 */
        /* <DEDUP_REMOVED lines=11> */
.L_x_123:
[----:B------:R-:W-:Y:S05]  /*9d00*/  BSYNC.RECONVERGENT B0 ;  /* 0x0000000000007941 */ /* 0x000fea0003800200 */
.L_x_122:
[----:B------:R-:W-:Y:S01]  /*9d10*/  BAR.SYNC.DEFER_BLOCKING 0x1, 0x80 ;  /* 0x0042000000007b1d */ /* 0x000fe20000010000 */
[----:B------:R-:W-:Y:S04]  /*9d20*/  UIADD3 UR4, UPT, UPT, UR45, 0x1, URZ ;  /* 0x000000012d047890 */ /* 0x000fe8000fffe0ff */
[----:B------:R-:W-:Y:S04]  /*9d30*/  UISETP.NE.AND UP0, UPT, UR4, 0x4, UPT ;  /* 0x000000040400788c */ /* 0x000fe8000bf05270 */
[----:B------:R-:W-:Y:S01]  /*9d40*/  USEL UR46, UR4, URZ, UP0 ;  /* 0x000000ff042e7287 */ /* 0x000fe20008000000 */
[----:B------:R1:W-:Y:S01]  /*9d50*/  @P6 SYNCS.ARRIVE.TRANS64.RED.A1T0 RZ, [R0+URZ], RZ ;  /* 0x000000ff00ff69a7 */ /* 0x0003e200081004ff */
[----:B------:R-:W-:Y:S01]  /*9d60*/  BSSY B1, `(.L_x_124) ;  /* 0x000001f000017945 */ /* 0x000fe20003800000 */
[----:B------:R-:W3:Y:S02]  /*9d70*/  @P6 SYNCS.PHASECHK.TRANS64.TRYWAIT P0, [R3+URZ+0x60], R2 ;  /* 0x00006002030065a7 */ /* 0x000ee400080011ff */
[----:B---3--:R-:W-:Y:S01]  /*9d80*/  @P6 SEL R82, RZ, 0x1, !P0 ;  /* 0x00000001ff526807 */ /* 0x008fe20004000000 */
[----:B-1----:R-:W-:Y:S06]  /*9d90*/  @!P6 BRA `(.L_x_125) ;  /* 0x00000000006ce947 */ /* 0x002fec0003800000 */
[----:B------:R-:W-:Y:S01]  /*9da0*/  ISETP.NE.AND P1, PT, R83, RZ, PT ;  /* 0x000000ff5300720c */ /* 0x000fe20003f25270 */
[----:B------:R-:W-:Y:S01]  /*9db0*/  BSSY B0, `(.L_x_126) ;  /* 0x000000b000007945 */ /* 0x000fe20003800000 */
[----:B------:R-:W-:Y:S11]  /*9dc0*/  ISETP.NE.AND P0, PT, R82, RZ, PT ;  /* 0x000000ff5200720c */ /* 0x000ff60003f05270 */
[----:B------:R-:W-:Y:S05]  /*9dd0*/  @P1 IMAD R75, R75, 0x4000, R160 ;  /* 0x000040004b4b1824 */ /* 0x000fea00078e02a0 */
[----:B--2---:R-:W-:Y:S04]  /*9de0*/  @P1 IADD3 R4, PT, PT, R75, UR44, RZ ;  /* 0x0000002c4b041c10 */ /* 0x004fe8000fffe0ff */
[----:B------:R-:W-:Y:S01]  /*9df0*/  @P1 IADD3 R2, PT, PT, R81, R4, RZ ;  /* 0x0000000451021210 */ /* 0x000fe20007ffe0ff */
[--C-:B------:R-:W-:Y:S02]  /*9e00*/  @P1 IMAD.IADD R80, R80, 0x1, R4.reuse ;  /* 0x0000000150501824 */ /* 0x100fe400078e0204 */
[----:B------:R-:W-:Y:S01]  /*9e10*/  @P1 IMAD.IADD R4, R96, 0x1, R4 ;  /* 0x0000000160041824 */ /* 0x000fe200078e0204 */
[----:B------:R-:W-:Y:S06]  /*9e20*/  @P0 BRA `(.L_x_127) ;  /* 0x00000000000c0947 */ /* 0x000fec0003800000 */
[----:B------:R-:W-:Y:S04]  /*9e30*/  SHF.L.U32 R0, R154, 0x1f, RZ ;  /* 0x0000001f9a007819 */ /* 0x000fe800000006ff */
[----:B------:R-:W1:Y:S02]  /*9e40*/  SYNCS.PHASECHK.TRANS64.TRYWAIT P0, [R3+URZ+0x60], R0 ;  /* 0x00006000030075a7 */ /* 0x000e6400080011ff */
[----:B-1----:R-:W-:Y:S05]  /*9e50*/  @!P0 BRA `(.L_x_128) ;  /* 0x0000002000688947 */ /* 0x002fea0003800000 */
.L_x_127:
[----:B------:R-:W-:Y:S05]  /*9e60*/  BSYNC B0 ;  /* 0x0000000000007941 */ /* 0x000fea0003800000 */
.L_x_126:
[----:B------:R-:W-:Y:S11]  /*9e70*/  ISETP.NE.AND P0, PT, R83, RZ, PT ;  /* 0x000000ff5300720c */ /* 0x000ff60003f05270 */
[----:B------:R-:W-:Y:S02]  /*9e80*/  @!UPT UIADD3 URZ, UPT, UPT, URZ, URZ, URZ ;  /* 0x000000fffffff290 */ /* 0x000fe4000fffe0ff */
[----:B------:R3:W4:Y:S01]  /*9e90*/  @P0 LDS.128 R76, [R75+UR44+0x400] ;  /* 0x0004002c4b4c0984 */ /* 0x0007220008000c00 */
[----:B------:R-:W-:Y:S01]  /*9ea0*/  @P0 IMAD.IADD R81, R81, 0x1, R80 ;  /* 0x0000000151510824 */ /* 0x000fe200078e0250 */
[C---:B-1----:R-:W-:Y:S01]  /*9eb0*/  @P0 IADD3 R3, PT, PT, R96.reuse, R80, RZ ;  /* 0x0000005060030210 */ /* 0x042fe20007ffe0ff */
[C---:B------:R-:W-:Y:S01]  /*9ec0*/  @P0 IMAD.IADD R0, R96.reuse, 0x1, R2 ;  /* 0x0000000160000824 */ /* 0x040fe200078e0202 */
[----:B------:R3:W1:Y:S02]  /*9ed0*/  @P0 LDS.128 R84, [R4+0x400] ;  /* 0x0004000004540984 */ /* 0x0006640000000c00 */
[----:B------:R-:W-:Y:S02]  /*9ee0*/  @P0 IADD3 R96, PT, PT, R96, R81, RZ ;  /* 0x0000005160600210 */ /* 0x000fe40007ffe0ff */
[----:B------:R3:W2:Y:S04]  /*9ef0*/  @P0 LDS.128 R92, [R2+0x400] ;  /* 0x00040000025c0984 */ /* 0x0006a80000000c00 */
[----:B------:R3:W1:Y:S04]  /*9f00*/  @P0 LDS.128 R100, [R0+0x400] ;  /* 0x0004000000640984 */ /* 0x0006680000000c00 */
[----:B------:R3:W1:Y:S04]  /*9f10*/  @P0 LDS.128 R108, [R80+0x400] ;  /* 0x00040000506c0984 */ /* 0x0006680000000c00 */
[----:B------:R3:W1:Y:S04]  /*9f20*/  @P0 LDS.128 R116, [R3+0x400] ;  /* 0x0004000003740984 */ /* 0x0006680000000c00 */
[----:B------:R3:W1:Y:S04]  /*9f30*/  @P0 LDS.128 R124, [R81+0x400] ;  /* 0x00040000517c0984 */ /* 0x0006680000000c00 */
[----:B------:R3:W1:Y:S02]  /*9f40*/  @P0 LDS.128 R132, [R96+0x400] ;  /* 0x0004000060840984 */ /* 0x0006640000000c00 */
.L_x_125:
[----:B------:R-:W-:Y:S05]  /*9f50*/  BSYNC B1 ;  /* 0x0000000000017941 */ /* 0x000fea0003800000 */
.L_x_124:
[----:B---3--:R-:W-:Y:S05]  /*9f60*/  VIADD R0, R71, 0xc0 ;  /* 0x000000c047007836 */ /* 0x008fea0000000000 */
[----:B------:R-:W-:Y:S04]  /*9f70*/  SHF.R.U32.HI R0, RZ, 0x15, R0 ;  /* 0x00000015ff007819 */ /* 0x000fe80000011600 */
[----:B------:R-:W-:Y:S11]  /*9f80*/  LOP3.LUT P0, RZ, R0, 0x3, R143, 0x48, !PT ;  /* 0x0000000300ff7812 */ /* 0x000ff6000780488f */
[----:B------:R-:W-:Y:S02]  /*9f90*/  @!UPT UIADD3 URZ, UPT, UPT, URZ, URZ, URZ ;  /* 0x000000fffffff290 */ /* 0x000fe4000fffe0ff */
[----:B------:R-:W-:Y:S05]  /*9fa0*/  @!P0 BRA `(.L_x_129) ;  /* 0x0000000000408947 */ /* 0x000fea0003800000 */
[----:B------:R-:W3:Y:S01]  /*9fb0*/  LDCU.64 UR8, c[0x4][0x70] ;  /* 0x01000e00ff0877ac */ /* 0x000ee20008000a00 */
[----:B------:R-:W-:Y:S01]  /*9fc0*/  MOV R3, 0x0 ;  /* 0x0000000000037802 */ /* 0x000fe20000000f00 */
[----:B--2---:R-:W-:Y:S02]  /*9fd0*/  HFMA2 R12, -RZ, RZ, 0, 5.9604644775390625e-08 ;  /* 0x00000001ff0c7431 */ /* 0x004fe400000001ff */
[----:B------:R-:W-:Y:S02]  /*9fe0*/  IMAD.MOV.U32 R8, RZ, RZ, 0x192 ;  /* 0x00000192ff087424 */ /* 0x000fe400078e00ff */
[----:B------:R-:W-:Y:S01]  /*9ff0*/  IMAD.MOV.U32 R13, RZ, RZ, RZ ;  /* 0x000000ffff0d7224 */ /* 0x000fe200078e00ff */
[----:B------:R-:W2:Y:S01]  /*a000*/  LDCU.64 UR6, c[0x4][0x78] ;  /* 0x01000f00ff0677ac */ /* 0x000ea20008000a00 */
[----:B------:R-:W1:Y:S01]  /*a010*/  LDC.64 R2, c[0x4][R3] ;  /* 0x0100000003027b82 */ /* 0x000e620000000a00 */
[----:B------:R-:W5:Y:S01]  /*a020*/  LDCU.64 UR4, c[0x4][0x10] ;  /* 0x01000200ff0477ac */ /* 0x000f620008000a00 */
[----:B---3--:R-:W-:Y:S01]  /*a030*/  MOV R5, UR9 ;  /* 0x0000000900057c02 */ /* 0x008fe20008000f00 */
[----:B------:R-:W-:Y:S01]  /*a040*/  IMAD.U32 R4, RZ, RZ, UR8 ;  /* 0x00000008ff047e24 */ /* 0x000fe2000f8e00ff */
[----:B--2---:R-:W-:Y:S01]  /*a050*/  MOV R7, UR7 ;  /* 0x0000000700077c02 */ /* 0x004fe20008000f00 */
[----:B------:R-:W-:Y:S01]  /*a060*/  IMAD.U32 R6, RZ, RZ, UR6 ;  /* 0x00000006ff067e24 */ /* 0x000fe2000f8e00ff */
[----:B-----5:R-:W-:Y:S01]  /*a070*/  MOV R11, UR5 ;  /* 0x00000005000b7c02 */ /* 0x020fe20008000f00 */
[----:B------:R-:W-:Y:S02]  /*a080*/  IMAD.U32 R10, RZ, RZ, UR4 ;  /* 0x00000004ff0a7e24 */ /* 0x000fe4000f8e00ff */
[----:B------:R-:W-:Y:S07]  /*a090*/  LEPC R20, `(.L_x_129) ;  /* 0x000000001014794e */ /* 0x000fee0000000000 */
[----:B-1--4-:R-:W-:Y:S05]  /*a0a0*/  CALL.ABS.NOINC R2 ;  /* 0x0000000002007343 */ /* 0x012fea0003c00000 */
.L_x_129:
[----:B------:R-:W-:Y:S01]  /*a0b0*/  ISETP.NE.AND P0, PT, R157, RZ, PT ;  /* 0x000000ff9d00720c */ /* 0x000fe20003f05270 */
[----:B------:R-:W-:Y:S05]  /*a0c0*/  WARPSYNC.ALL ;  /* 0x0000000000007948 */ /* 0x000fea0003800000 */
[----:B------:R-:W-:Y:S01]  /*a0d0*/  R2UR UR4, R71 ;  /* 0x00000000470472ca */ /* 0x000fe200000e0000 */
[----:B------:R-:W3:Y:S01]  /*a0e0*/  S2UR UR6, SR_CgaCtaId ;  /* 0x00000000000679c3 */ /* 0x000ee20000008800 */
[----:B------:R-:W-:Y:S01]  /*a0f0*/  R2UR UR5, R74 ;  /* 0x000000004a0572ca */ /* 0x000fe200000e0000 */
[--C-:B----4-:R-:W-:Y:S01]  /*a100*/  HADD2.F32 R71, -RZ, R76.reuse.H0_H0 ;  /* 0x2000004cff477230 */ /* 0x110fe20000004100 */
[----:B------:R-:W-:Y:S01]  /*a110*/  BSSY.RECONVERGENT B0, `(.L_x_130) ;  /* 0x00000ff000007945 */ /* 0x000fe20003800200 */
[----:B------:R-:W-:Y:S02]  /*a120*/  HADD2.F32 R72, -RZ, R76.H1_H1 ;  /* 0x3000004cff487230 */ /* 0x000fe40000004100 */
[--C-:B------:R-:W-:Y:S02]  /*a130*/  HADD2.F32 R74, -RZ, R77.reuse.H0_H0 ;  /* 0x2000004dff4a7230 */ /* 0x100fe40000004100 */
[----:B------:R-:W-:Y:S02]  /*a140*/  HADD2.F32 R75, -RZ, R77.H1_H1 ;  /* 0x3000004dff4b7230 */ /* 0x000fe40000004100 */
[--C-:B------:R-:W-:Y:S02]  /*a150*/  HADD2.F32 R76, -RZ, R78.reuse.H0_H0 ;  /* 0x2000004eff4c7230 */ /* 0x100fe40000004100 */
[----:B--2---:R-:W2:Y:S01]  /*a160*/  LDTM.x64 R4, tmem[UR4+0xc0] ;  /* 0x0000c004000479ee */ /* 0x004ea20008340000 */
[----:B------:R-:W-:Y:S01]  /*a170*/  NOP ;  /* 0x0000000000007918 */ /* 0x000fe20000000000 */
[----:B------:R-:W-:Y:S01]  /*a180*/  UIADD3 UR4, UPT, UPT, UR5, 0xe0, URZ ;  /* 0x000000e005047890 */ /* 0x000fe2000fffe0ff */
[----:B------:R-:W-:Y:S02]  /*a190*/  HADD2.F32 R77, -RZ, R78.H1_H1 ;  /* 0x3000004eff4d7230 */ /* 0x000fe40000004100 */
[--C-:B------:R-:W-:Y:S02]  /*a1a0*/  HADD2.F32 R78, -RZ, R79.reuse.H0_H0 ;  /* 0x2000004fff4e7230 */ /* 0x100fe40000004100 */
[----:B------:R-:W-:Y:S02]  /*a1b0*/  HADD2.F32 R79, -RZ, R79.H1_H1 ;  /* 0x3000004fff4f7230 */ /* 0x000fe40000004100 */
[--C-:B-1----:R-:W-:Y:S02]  /*a1c0*/  HADD2.F32 R80, -RZ, R84.reuse.H0_H0 ;  /* 0x20000054ff507230 */ /* 0x102fe40000004100 */
[----:B------:R-:W-:Y:S02]  /*a1d0*/  HADD2.F32 R81, -RZ, R84.H1_H1 ;  /* 0x30000054ff517230 */ /* 0x000fe40000004100 */
[--C-:B------:R-:W-:Y:S02]  /*a1e0*/  HADD2.F32 R82, -RZ, R85.reuse.H0_H0 ;  /* 0x20000055ff527230 */ /* 0x100fe40000004100 */
[----:B------:R-:W-:Y:S02]  /*a1f0*/  HADD2.F32 R83, -RZ, R85.H1_H1 ;  /* 0x30000055ff537230 */ /* 0x000fe40000004100 */
[--C-:B------:R-:W-:Y:S02]  /*a200*/  HADD2.F32 R84, -RZ, R86.reuse.H0_H0 ;  /* 0x20000056ff547230 */ /* 0x100fe40000004100 */
[----:B------:R-:W-:Y:S02]  /*a210*/  HADD2.F32 R85, -RZ, R86.H1_H1 ;  /* 0x30000056ff557230 */ /* 0x000fe40000004100 */
[--C-:B------:R-:W-:Y:S02]  /*a220*/  HADD2.F32 R86, -RZ, R87.reuse.H0_H0 ;  /* 0x20000057ff567230 */ /* 0x100fe40000004100 */
[----:B------:R-:W-:Y:S01]  /*a230*/  HADD2.F32 R87, -RZ, R87.H1_H1 ;  /* 0x30000057ff577230 */ /* 0x000fe20000004100 */
[----:B---3--:R-:W-:Y:S01]  /*a240*/  UPRMT UR4, UR6, 0x654, UR4 ;  /* 0x0000065406047896 */ /* 0x008fe20008000004 */
[C---:B--2---:R-:W-:Y:S01]  /*a250*/  FMUL R4, R70.reuse, R4 ;  /* 0x0000000446047220 */ /* 0x044fe20000400000 */
[C---:B------:R-:W-:Y:S01]  /*a260*/  FMUL R5, R70.reuse, R5 ;  /* 0x0000000546057220 */ /* 0x040fe20000400000 */
[C---:B------:R-:W-:Y:S01]  /*a270*/  FMUL R6, R70.reuse, R6 ;  /* 0x0000000646067220 */ /* 0x040fe20000400000 */
[C---:B------:R-:W-:Y:S01]  /*a280*/  FMUL R7, R70.reuse, R7 ;  /* 0x0000000746077220 */ /* 0x040fe20000400000 */
[C---:B------:R-:W-:Y:S01]  /*a290*/  FFMA R4, R73.reuse, R71, R4 ;  /* 0x0000004749047223 */ /* 0x040fe20000000004 */
[C---:B------:R-:W-:Y:S01]  /*a2a0*/  FFMA R5, R73.reuse, R72, R5 ;  /* 0x0000004849057223 */ /* 0x040fe20000000005 */
[C---:B------:R-:W-:Y:S01]  /*a2b0*/  FFMA R6, R73.reuse, R74, R6 ;  /* 0x0000004a49067223 */ /* 0x040fe20000000006 */
[----:B------:R-:W-:Y:S01]  /*a2c0*/  FFMA R7, R73, R75, R7 ;  /* 0x0000004b49077223 */ /* 0x000fe20000000007 */
[----:B------:R-:W-:Y:S01]  /*a2d0*/  SYNCS.ARRIVE.TRANS64.RED.A1T0 RZ, [UR4], RZ ;  /* 0x000000ffffff79a7 */ /* 0x000fe20008100404 */
[C---:B------:R-:W-:Y:S01]  /*a2e0*/  FMUL R8, R70.reuse, R8 ;  /* 0x0000000846087220 */ /* 0x040fe20000400000 */
[----:B------:R-:W-:Y:S01]  /*a2f0*/  F2FP.F16.F32.PACK_AB R4, R5, R4 ;  /* 0x000000040504723e */ /* 0x000fe200000000ff */
[C---:B------:R-:W-:Y:S01]  /*a300*/  FMUL R9, R70.reuse, R9 ;  /* 0x0000000946097220 */ /* 0x040fe20000400000 */
[----:B------:R-:W-:Y:S01]  /*a310*/  F2FP.F16.F32.PACK_AB R5, R7, R6 ;  /* 0x000000060705723e */ /* 0x000fe200000000ff */
[C---:B------:R-:W-:Y:S01]  /*a320*/  FFMA R8, R73.reuse, R76, R8 ;  /* 0x0000004c49087223 */ /* 0x040fe20000000008 */
[C---:B------:R-:W-:Y:S01]  /*a330*/  FMUL R10, R70.reuse, R10 ;  /* 0x0000000a460a7220 */ /* 0x040fe20000400000 */
[C---:B------:R-:W-:Y:S01]  /*a340*/  FFMA R9, R73.reuse, R77, R9 ;  /* 0x0000004d49097223 */ /* 0x040fe20000000009 */
[C---:B------:R-:W-:Y:S01]  /*a350*/  FMUL R11, R70.reuse, R11 ;  /* 0x0000000b460b7220 */ /* 0x040fe20000400000 */
[C---:B------:R-:W-:Y:S01]  /*a360*/  FMUL R0, R70.reuse, R12 ;  /* 0x0000000c46007220 */ /* 0x040fe20000400000 */
[----:B------:R-:W-:Y:S01]  /*a370*/  FFMA R10, R73, R78, R10 ;  /* 0x0000004e490a7223 */ /* 0x000fe2000000000a */
[C---:B------:R-:W-:Y:S01]  /*a380*/  FMUL R2, R70.reuse, R13 ;  /* 0x0000000d46027220 */ /* 0x040fe20000400000 */
[----:B------:R-:W-:Y:S01]  /*a390*/  F2FP.F16.F32.PACK_AB R6, R9, R8 ;  /* 0x000000080906723e */ /* 0x000fe200000000ff */
[C---:B------:R-:W-:Y:S01]  /*a3a0*/  FFMA R11, R73.reuse, R79, R11 ;  /* 0x0000004f490b7223 */ /* 0x040fe2000000000b */
[C---:B------:R-:W-:Y:S01]  /*a3b0*/  FFMA R0, R73.reuse, R80, R0 ;  /* 0x0000005049007223 */ /* 0x040fe20000000000 */
[----:B------:R-:W-:Y:S01]  /*a3c0*/  FFMA R2, R73, R81, R2 ;  /* 0x0000005149027223 */ /* 0x000fe20000000002 */
[C---:B------:R-:W-:Y:S01]  /*a3d0*/  FMUL R3, R70.reuse, R14 ;  /* 0x0000000e46037220 */ /* 0x040fe20000400000 */
[C---:B------:R-:W-:Y:S01]  /*a3e0*/  FMUL R15, R70.reuse, R15 ;  /* 0x0000000f460f7220 */ /* 0x040fe20000400000 */
[----:B------:R-:W-:Y:S01]  /*a3f0*/  F2FP.F16.F32.PACK_AB R7, R11, R10 ;  /* 0x0000000a0b07723e */ /* 0x000fe200000000ff */
[----:B------:R-:W-:Y:S01]  /*a400*/  FMUL R12, R70, R16 ;  /* 0x00000010460c7220 */ /* 0x000fe20000400000 */
[----:B------:R-:W-:Y:S01]  /*a410*/  F2FP.F16.F32.PACK_AB R8, R2, R0 ;  /* 0x000000000208723e */ /* 0x000fe200000000ff */
[C---:B------:R-:W-:Y:S01]  /*a420*/  FFMA R3, R73.reuse, R82, R3 ;  /* 0x0000005249037223 */ /* 0x040fe20000000003 */
[C---:B------:R-:W-:Y:S01]  /*a430*/  FFMA R15, R73.reuse, R83, R15 ;  /* 0x00000053490f7223 */ /* 0x040fe2000000000f */
[----:B------:R1:W-:Y:S01]  /*a440*/  STS.128 [R160+UR44+0xc400], R4 ;  /* 0x00c40004a0007988 */ /* 0x0003e20008000c2c */
[----:B------:R-:W-:Y:S01]  /*a450*/  FFMA R12, R73, R84, R12 ;  /* 0x00000054490c7223 */ /* 0x000fe2000000000c */
[C---:B------:R-:W-:Y:S01]  /*a460*/  FMUL R13, R70.reuse, R17 ;  /* 0x00000011460d7220 */ /* 0x040fe20000400000 */
[C---:B------:R-:W-:Y:S01]  /*a470*/  FMUL R14, R70.reuse, R18 ;  /* 0x00000012460e7220 */ /* 0x040fe20000400000 */
[----:B------:R-:W-:Y:S01]  /*a480*/  F2FP.F16.F32.PACK_AB R9, R15, R3 ;  /* 0x000000030f09723e */ /* 0x000fe200000000ff */
[--C-:B------:R-:W-:Y:S02]  /*a490*/  HADD2.F32 R88, -RZ, R92.reuse.H0_H0 ;  /* 0x2000005cff587230 */ /* 0x100fe40000004100 */
[C---:B------:R-:W-:Y:S01]  /*a4a0*/  FFMA R13, R73.reuse, R85, R13 ;  /* 0x00000055490d7223 */ /* 0x040fe2000000000d */
[----:B------:R-:W-:Y:S01]  /*a4b0*/  FFMA R14, R73, R86, R14 ;  /* 0x00000056490e7223 */ /* 0x000fe2000000000e */
[C---:B------:R-:W-:Y:S01]  /*a4c0*/  FMUL R19, R70.reuse, R19 ;  /* 0x0000001346137220 */ /* 0x040fe20000400000 */
[----:B------:R-:W-:Y:S02]  /*a4d0*/  HADD2.F32 R89, -RZ, R92.H1_H1 ;  /* 0x3000005cff597230 */ /* 0x000fe40000004100 */
[C---:B------:R-:W-:Y:S01]  /*a4e0*/  FMUL R16, R70.reuse, R20 ;  /* 0x0000001446107220 */ /* 0x040fe20000400000 */
[----:B------:R-:W-:Y:S01]  /*a4f0*/  F2FP.F16.F32.PACK_AB R10, R13, R12 ;  /* 0x0000000c0d0a723e */ /* 0x000fe200000000ff */
[C---:B------:R-:W-:Y:S01]  /*a500*/  FFMA R19, R73.reuse, R87, R19 ;  /* 0x0000005749137223 */ /* 0x040fe20000000013 */
[--C-:B------:R-:W-:Y:S02]  /*a510*/  HADD2.F32 R90, -RZ, R93.reuse.H0_H0 ;  /* 0x2000005dff5a7230 */ /* 0x100fe40000004100 */
[----:B------:R-:W-:Y:S01]  /*a520*/  FFMA R16, R73, R88, R16 ;  /* 0x0000005849107223 */ /* 0x000fe20000000010 */
[C---:B------:R-:W-:Y:S01]  /*a530*/  FMUL R17, R70.reuse, R21 ;  /* 0x0000001546117220 */ /* 0x040fe20000400000 */
[----:B------:R-:W-:Y:S01]  /*a540*/  HADD2.F32 R91, -RZ, R93.H1_H1 ;  /* 0x3000005dff5b7230 */ /* 0x000fe20000004100 */
[----:B------:R-:W-:Y:S01]  /*a550*/  F2FP.F16.F32.PACK_AB R11, R19, R14 ;  /* 0x0000000e130b723e */ /* 0x000fe200000000ff */
[C---:B------:R-:W-:Y:S01]  /*a560*/  FMUL R18, R70.reuse, R22 ;  /* 0x0000001646127220 */ /* 0x040fe20000400000 */
[C---:B------:R-:W-:Y:S01]  /*a570*/  FFMA R17, R73.reuse, R89, R17 ;  /* 0x0000005949117223 */ /* 0x040fe20000000011 */
[--C-:B------:R-:W-:Y:S02]  /*a580*/  HADD2.F32 R92, -RZ, R94.reuse.H0_H0 ;  /* 0x2000005eff5c7230 */ /* 0x100fe40000004100 */
[C---:B------:R-:W-:Y:S01]  /*a590*/  FMUL R23, R70.reuse, R23 ;  /* 0x0000001746177220 */ /* 0x040fe20000400000 */
[----:B------:R1:W-:Y:S01]  /*a5a0*/  STS.128 [R161+0xc400], R8 ;  /* 0x00c40008a1007388 */ /* 0x0003e20000000c00 */
[----:B------:R-:W-:Y:S01]  /*a5b0*/  FFMA R18, R73, R90, R18 ;  /* 0x0000005a49127223 */ /* 0x000fe20000000012 */
[----:B------:R-:W-:Y:S01]  /*a5c0*/  F2FP.F16.F32.PACK_AB R16, R17, R16 ;  /* 0x000000101110723e */ /* 0x000fe200000000ff */
[----:B------:R-:W-:Y:S01]  /*a5d0*/  FFMA R23, R73, R91, R23 ;  /* 0x0000005b49177223 */ /* 0x000fe20000000017 */
[----:B------:R-:W-:Y:S02]  /*a5e0*/  HADD2.F32 R93, -RZ, R94.H1_H1 ;  /* 0x3000005eff5d7230 */ /* 0x000fe40000004100 */
[C---:B------:R-:W-:Y:S01]  /*a5f0*/  FMUL R20, R70.reuse, R24 ;  /* 0x0000001846147220 */ /* 0x040fe20000400000 */
[--C-:B------:R-:W-:Y:S02]  /*a600*/  HADD2.F32 R94, -RZ, R95.reuse.H0_H0 ;  /* 0x2000005fff5e7230 */ /* 0x100fe40000004100 */
[C---:B------:R-:W-:Y:S01]  /*a610*/  FMUL R21, R70.reuse, R25 ;  /* 0x0000001946157220 */ /* 0x040fe20000400000 */
[----:B------:R-:W-:Y:S01]  /*a620*/  F2FP.F16.F32.PACK_AB R17, R23, R18 ;  /* 0x000000121711723e */ /* 0x000fe200000000ff */
[C---:B------:R-:W-:Y:S01]  /*a630*/  FFMA R20, R73.reuse, R92, R20 ;  /* 0x0000005c49147223 */ /* 0x040fe20000000014 */
[----:B------:R-:W-:Y:S02]  /*a640*/  HADD2.F32 R95, -RZ, R95.H1_H1 ;  /* 0x3000005fff5f7230 */ /* 0x000fe40000004100 */
[----:B------:R-:W-:Y:S01]  /*a650*/  FFMA R21, R73, R93, R21 ;  /* 0x0000005d49157223 */ /* 0x000fe20000000015 */
[C---:B------:R-:W-:Y:S01]  /*a660*/  FMUL R22, R70.reuse, R26 ;  /* 0x0000001a46167220 */ /* 0x040fe20000400000 */
[--C-:B------:R-:W-:Y:S02]  /*a670*/  HADD2.F32 R96, -RZ, R100.reuse.H0_H0 ;  /* 0x20000064ff607230 */ /* 0x100fe40000004100 */
[C---:B------:R-:W-:Y:S01]  /*a680*/  FMUL R27, R70.reuse, R27 ;  /* 0x0000001b461b7220 */ /* 0x040fe20000400000 */
[----:B------:R-:W-:Y:S01]  /*a690*/  HADD2.F32 R97, -RZ, R100.H1_H1 ;  /* 0x30000064ff617230 */ /* 0x000fe20000004100 */
[----:B------:R-:W-:Y:S01]  /*a6a0*/  F2FP.F16.F32.PACK_AB R18, R21, R20 ;  /* 0x000000141512723e */ /* 0x000fe200000000ff */
[C---:B------:R-:W-:Y:S01]  /*a6b0*/  FFMA R22, R73.reuse, R94, R22 ;  /* 0x0000005e49167223 */ /* 0x040fe20000000016 */
        /* <DEDUP_REMOVED lines=9> */
[--C-:B------:R-:W-:Y:S01]  /*a750*/  HADD2.F32 R100, -RZ, R102.reuse.H0_H0 ;  /* 0x20000066ff647230 */ /* 0x100fe20000004100 */
[----:B------:R1:W-:Y:S01]  /*a760*/  STS.128 [R159+0xc400], R16 ;  /* 0x00c400109f007388 */ /* 0x0003e20000000c00 */
        /* <DEDUP_REMOVED lines=69> */
[C---:B------:R-:W-:Y:S01]  /*abc0*/  FFMA R45, R73.reuse, R117, R45 ;  /* 0x00000075492d7223 */ /* 0x040fe2000000002d */
[C---:B------:R-:W-:Y:S01]  /*abd0*/  FMUL R46, R70.reuse, R50 ;  /* 0x00000032462e7220 */ /* 0x040fe20000400000 */
[--C-:B------:R-:W-:Y:S02]  /*abe0*/  HADD2.F32 R120, -RZ, R124.reuse.H0_H0 ;  /* 0x2000007cff787230 */ /* 0x100fe40000004100 */
[C---:B------:R-:W-:Y:S01]  /*abf0*/  FMUL R51, R70.reuse, R51 ;  /* 0x0000003346337220 */ /* 0x040fe20000400000 */
[----:B------:R-:W-:Y:S02]  /*ac00*/  HADD2.F32 R121, -RZ, R124.H1_H1 ;  /* 0x3000007cff797230 */ /* 0x000fe40000004100 */
[C---:B------:R-:W-:Y:S01]  /*ac10*/  FMUL R48, R70.reuse, R52 ;  /* 0x0000003446307220 */ /* 0x040fe20000400000 */
[--C-:B------:R-:W-:Y:S02]  /*ac20*/  HADD2.F32 R122, -RZ, R125.reuse.H0_H0 ;  /* 0x2000007dff7a7230 */ /* 0x100fe40000004100 */
[C---:B------:R-:W-:Y:S01]  /*ac30*/  FMUL R49, R70.reuse, R53 ;  /* 0x0000003546317220 */ /* 0x040fe20000400000 */
[C---:B------:R-:W-:Y:S01]  /*ac40*/  FFMA R46, R73.reuse, R118, R46 ;  /* 0x00000076492e7223 */ /* 0x040fe2000000002e */
[----:B------:R-:W-:Y:S02]  /*ac50*/  HADD2.F32 R123, -RZ, R125.H1_H1 ;  /* 0x3000007dff7b7230 */ /* 0x000fe40000004100 */
[C---:B------:R-:W-:Y:S01]  /*ac60*/  FMUL R50, R70.reuse, R54 ;  /* 0x0000003646327220 */ /* 0x040fe20000400000 */
[C---:B------:R-:W-:Y:S01]  /*ac70*/  FFMA R51, R73.reuse, R119, R51 ;  /* 0x0000007749337223 */ /* 0x040fe20000000033 */
        /* <DEDUP_REMOVED lines=11> */
[----:B------:R-:W-:Y:S01]  /*ad30*/  FFMA R55, R73, R123, R55 ;  /* 0x0000007b49377223 */ /* 0x000fe20000000037 */
[--C-:B------:R-:W-:Y:S02]  /*ad40*/  HADD2.F32 R128, -RZ, R132.reuse.H0_H0 ;  /* 0x20000084ff807230 */ /* 0x100fe40000004100 */
[C---:B------:R-:W-:Y:S01]  /*ad50*/  FMUL R59, R70.reuse, R59 ;  /* 0x0000003b463b7220 */ /* 0x040fe20000400000 */
[----:B------:R-:W-:Y:S01]  /*ad60*/  F2FP.F16.F32.PACK_AB R42, R45, R44 ;  /* 0x0000002c2d2a723e */ /* 0x000fe200000000ff */
[----:B------:R-:W-:Y:S01]  /*ad70*/  FFMA R52, R73, R124, R52 ;  /* 0x0000007c49347223 */ /* 0x000fe20000000034 */
[----:B------:R-:W-:Y:S01]  /*ad80*/  F2FP.F16.F32.PACK_AB R43, R51, R46 ;  /* 0x0000002e332b723e */ /* 0x000fe200000000ff */
[----:B------:R-:W-:Y:S02]  /*ad90*/  HADD2.F32 R129, -RZ, R132.H1_H1 ;  /* 0x30000084ff817230 */ /* 0x000fe40000004100 */
[C---:B------:R-:W-:Y:S01]  /*ada0*/  FMUL R56, R70.reuse, R60 ;  /* 0x0000003c46387220 */ /* 0x040fe20000400000 */
[C---:B------:R-:W-:Y:S01]  /*adb0*/  FFMA R53, R73.reuse, R125, R53 ;  /* 0x0000007d49357223 */ /* 0x040fe20000000035 */
[--C-:B------:R-:W-:Y:S01]  /*adc0*/  HADD2.F32 R130, -RZ, R133.reuse.H0_H0 ;  /* 0x20000085ff827230 */ /* 0x100fe20000004100 */
[----:B------:R1:W-:Y:S01]  /*add0*/  STS.128 [R164+0xc400], R40 ;  /* 0x00c40028a4007388 */ /* 0x0003e20000000c00 */
        /* <DEDUP_REMOVED lines=15> */
[----:B------:R-:W-:Y:S02]  /*aed0*/  HADD2.F32 R135, -RZ, R135.H1_H1 ;  /* 0x30000087ff877230 */ /* 0x000fe40000004100 */
[C---:B------:R-:W-:Y:S01]  /*aee0*/  FMUL R62, R70.reuse, R66 ;  /* 0x00000042463e7220 */ /* 0x040fe20000400000 */
[----:B------:R-:W-:Y:S01]  /*aef0*/  F2FP.F16.F32.PACK_AB R49, R55, R50 ;  /* 0x000000323731723e */ /* 0x000fe200000000ff */
[----:B------:R-:W-:Y:S01]  /*af00*/  FFMA R63, R73, R131, R63 ;  /* 0x00000083493f7223 */ /* 0x000fe2000000003f */
[----:B------:R-:W-:Y:S01]  /*af10*/  FMUL R67, R70, R67 ;  /* 0x0000004346437220 */ /* 0x000fe20000400000 */
[----:B------:R-:W-:Y:S01]  /*af20*/  F2FP.F16.F32.PACK_AB R50, R53, R52 ;  /* 0x000000343532723e */ /* 0x000fe200000000ff */
[----:B------:R-:W-:Y:S01]  /*af30*/  FFMA R60, R73, R132, R60 ;  /* 0x00000084493c7223 */ /* 0x000fe2000000003c */
[----:B------:R-:W-:Y:S01]  /*af40*/  F2FP.F16.F32.PACK_AB R51, R59, R54 ;  /* 0x000000363b33723e */ /* 0x000fe200000000ff */
[C---:B------:R-:W-:Y:S01]  /*af50*/  FFMA R61, R73.reuse, R133, R61 ;  /* 0x00000085493d7223 */ /* 0x040fe2000000003d */
[C---:B------:R-:W-:Y:S01]  /*af60*/  FFMA R62, R73.reuse, R134, R62 ;  /* 0x00000086493e7223 */ /* 0x040fe2000000003e */
[----:B------:R-:W-:Y:S01]  /*af70*/  FFMA R67, R73, R135, R67 ;  /* 0x0000008749437223 */ /* 0x000fe20000000043 */
[----:B------:R-:W-:Y:S01]  /*af80*/  F2FP.F16.F32.PACK_AB R56, R57, R56 ;  /* 0x000000383938723e */ /* 0x000fe200000000ff */
[----:B------:R1:W-:Y:S01]  /*af90*/  STS.128 [R150+0xc400], R48 ;  /* 0x00c4003096007388 */ /* 0x0003e20000000c00 */
[----:B------:R-:W-:Y:S02]  /*afa0*/  F2FP.F16.F32.PACK_AB R57, R63, R58 ;  /* 0x0000003a3f39723e */ /* 0x000fe400000000ff */
        /* <DEDUP_REMOVED lines=12> */
[----:B------:R-:W-:Y:S02]  /*b070*/  UIADD3 UR9, UPT, UPT, UR49, 0xc0, URZ ;  /* 0x000000c031097890 */ /* 0x000fe4000fffe0ff */
[----:B------:R-:W-:Y:S01]  /*b080*/  UIADD3 UR8, UPT, UPT, UR44, 0xc400, URZ ;  /* 0x0000c4002c087890 */ /* 0x000fe2000fffe0ff */
[----:B------:R-:W-:Y:S01]  /*b090*/  UMOV UR10, UR50 ;  /* 0x00000032000a7c82 */ /* 0x000fe20008000000 */
[----:B------:R-:W-:Y:S01]  /*b0a0*/  UMOV UR11, UR36 ;  /* 0x00000024000b7c82 */ /* 0x000fe20008000000 */
[----:B--2---:R-:W-:Y:S04]  /*b0b0*/  UIADD3 UR4, UP0, UPT, UR6, 0x680, URZ ;  /* 0x0000068006047890 */ /* 0x004fe8000ff1e0ff */
[----:B------:R-:W-:Y:S09]  /*b0c0*/  UIADD3.X UR5, UPT, UPT, URZ, UR7, URZ, UP0, !UPT ;  /* 0x00000007ff057290 */ /* 0x000ff200087fe4ff */
[----:B------:R2:W-:Y:S01]  /*b0d0*/  UTMASTG.3D [UR8], [UR4] ;  /* 0x00000008040073b5 */ /* 0x0005e20008010000 */
[----:B------:R0:W-:Y:S01]  /*b0e0*/  UTMACMDFLUSH ;  /* 0x00000000000079b7 */ /* 0x0001e20000000000 */
[----:B--2---:R-:W-:Y:S04]  /*b0f0*/  DEPBAR.LE SB0, 0x1 ;  /* 0x000080400000791a */ /* 0x004fe80000000000 */
.L_x_131:
[----:B------:R-:W-:Y:S05]  /*b100*/  BSYNC.RECONVERGENT B0 ;  /* 0x0000000000007941 */ /* 0x000fea0003800200 */
.L_x_130:
[----:B------:R-:W-:Y:S01]  /*b110*/  BAR.SYNC.DEFER_BLOCKING 0x1, 0x80 ;  /* 0x0042000000007b1d */ /* 0x000fe20000010000 */
[----:B------:R-:W-:Y:S01]  /*b120*/  UISETP.NE.AND UP0, UPT, UR47, -0x4, UPT ;  /* 0xfffffffc2f00788c */ /* 0x000fe2000bf05270 */
[----:B------:R-:W-:Y:S08]  /*b130*/  IADD3 R68, PT, PT, R68, 0x1, RZ ;  /* 0x0000000144447810 */ /* 0x000ff00007ffe0ff */
[----:B------:R-:W-:Y:S05]  /*b140*/  BRA.U !UP0, `(.L_x_132) ;  /* 0x0000000108247547 */ /* 0x000fea000b800000 */
[----:B------:R-:W-:Y:S01]  /*b150*/  ISETP.NE.AND P0, PT, R158, RZ, PT ;  /* 0x000000ff9e00720c */ /* 0x000fe20003f05270 */
[----:B------:R-:W-:Y:S01]  /*b160*/  IMAD.U32 R0, RZ, RZ, UR46 ;  /* 0x0000002eff007e24 */ /* 0x000fe2000f8e00ff */
[----:B------:R-:W-:Y:S04]  /*b170*/  UIADD3 UR4, UPT, UPT, UR46, 0x1, URZ ;  /* 0x000000012e047890 */ /* 0x000fe8000fffe0ff */
[----:B------:R-:W-:Y:S04]  /*b180*/  UISETP.NE.AND UP0, UPT, UR4, 0x4, UPT ;  /* 0x000000040400788c */ /* 0x000fe8000bf05270 */
[----:B------:R-:W-:Y:S03]  /*b190*/  USEL UR46, UR4, URZ, UP0 ;  /* 0x000000ff042e7287 */ /* 0x000fe60008000000 */
[----:B------:R-:W-:Y:S05]  /*b1a0*/  @P0 LEA R0, R0, UR44, 0x3 ;  /* 0x0000002c00000c11 */ /* 0x000fea000f8e18ff */
[----:B------:R-:W-:Y:S05]  /*b1b0*/  @P0 VIADD R0, R0, 0x80 ;  /* 0x0000008000000836 */ /* 0x000fea0000000000 */
[----:B------:R-:W-:Y:S04]  /*b1c0*/  @P0 PRMT R0, R165, 0x654, R0 ;  /* 0x00000654a5000816 */ /* 0x000fe80000000000 */
[----:B------:R2:W-:Y:S03]  /*b1d0*/  @P0 SYNCS.ARRIVE.TRANS64.RED.A1T0 RZ, [R0+URZ], RZ ;  /* 0x000000ff00ff09a7 */ /* 0x0005e600081004ff */
.L_x_132:
[----:B------:R-:W-:Y:S01]  /*b1e0*/  R2UR UR5, R144 ;  /* 0x00000000900572ca */ /* 0x000fe200000e0000 */
[----:B------:R-:W-:Y:S01]  /*b1f0*/  UISETP.NE.AND UP0, UPT, UR61, URZ, UPT ;  /* 0x000000ff3d00728c */ /* 0x000fe2000bf05270 */
[----:B------:R-:W-:Y:S01]  /*b200*/  R2UR UR4, R145 ;  /* 0x00000000910472ca */ /* 0x000fe200000e0000 */
[----:B------:R-:W-:Y:S01]  /*b210*/  UIADD3 UR47, UPT, UPT, UR47, 0x4, URZ ;  /* 0x000000042f2f7890 */ /* 0x000fe2000fffe0ff */
[----:B------:R-:W-:Y:S01]  /*b220*/  ISETP.NE.AND P0, PT, R149, 0x2, PT ;  /* 0x000000029500780c */ /* 0x000fe20003f05270 */
[----:B------:R-:W-:Y:S01]  /*b230*/  UMOV UR36, UR60 ;  /* 0x0000003c00247c82 */ /* 0x000fe20008000000 */
[----:B------:R-:W-:Y:S02]  /*b240*/  ISETP.NE.AND P1, PT, R68, 0x2, PT ;  /* 0x000000024400780c */ /* 0x000fe40003f25270 */
[----:B------:R-:W-:Y:S02]  /*b250*/  SEL R2, RZ, 0x1, P0 ;  /* 0x00000001ff027807 */ /* 0x000fe40000000000 */
[----:B--2---:R-:W-:Y:S02]  /*b260*/  SEL R0, RZ, 0x1, P1 ;  /* 0x00000001ff007807 */ /* 0x004fe40000800000 */
[----:B------:R-:W-:Y:S01]  /*b270*/  LOP3.LUT R152, R152, R2, RZ, 0x3c, !PT ;  /* 0x0000000298987212 */ /* 0x000fe200078e3cff */
[----:B------:R-:W-:Y:S01]  /*b280*/  UIADD3 UR20, UPT, UPT, UR37, UR5, URZ ;  /* 0x0000000525147290 */ /* 0x000fe2000fffe0ff */
[----:B------:R-:W-:Y:S01]  /*b290*/  LOP3.LUT R153, R153, R0, RZ, 0x3c, !PT ;  /* 0x0000000099997212 */ /* 0x000fe200078e3cff */
[----:B------:R-:W-:Y:S01]  /*b2a0*/  UIADD3 UR16, UPT, UPT, UR38, UR4, URZ ;  /* 0x0000000426107290 */ /* 0x000fe2000fffe0ff */
[----:B------:R-:W-:Y:S02]  /*b2b0*/  SEL R149, R149, RZ, P0 ;  /* 0x000000ff95957207 */ /* 0x000fe40000000000 */
[----:B------:R-:W-:Y:S01]  /*b2c0*/  SEL R68, R68, RZ, P1 ;  /* 0x000000ff44447207 */ /* 0x000fe20000800000 */
[----:B------:R-:W-:Y:S08]  /*b2d0*/  BRA.U UP0, `(.L_x_133) ;  /* 0xffffff9d00a47547 */ /* 0x000ff0000b83ffff */
[----:B------:R-:W-:-:S13]  /*b2e0*/  R2UR UR4, R146 ;  /* 0x00000000920472ca */ /* 0x000fda00000e0000 */
[----:B------:R-:W-:-:S09]  /*b2f0*/  UISETP.NE.AND UP0, UPT, UR4, URZ, UPT ;  /* 0x000000ff0400728c */ /* 0x000fd2000bf05270 */
[----:B------:R-:W-:Y:S05]  /*b300*/  BRA.U !UP0, `(.L_x_134) ;  /* 0x0000000108487547 */ /* 0x000fea000b800000 */
[----:B------:R-:W2:Y:S02]  /*b310*/  LDCU.64 UR4, c[0x0][0x890] ;  /* 0x00011200ff0477ac */ /* 0x000ea40008000a00 */
[----:B--2---:R-:W-:-:S04]  /*b320*/  UISETP.NE.U32.AND UP0, UPT, UR4, URZ, UPT ;  /* 0x000000ff0400728c */ /* 0x004fc8000bf05070 */
[----:B------:R-:W-:-:S09]  /*b330*/  UISETP.NE.AND.EX UP0, UPT, UR5, URZ, UPT, UP0 ;  /* 0x000000ff0500728c */ /* 0x000fd2000bf05300 */
[----:B------:R-:W-:Y:S05]  /*b340*/  BRA.U UP0, `(.L_x_135) ;  /* 0x00000001000c7547 */ /* 0x000fea000b800000 */
[----:B------:R-:W-:-:S13]  /*b350*/  FSETP.NEU.AND P0, PT, R73, RZ, PT ;  /* 0x000000ff4900720b */ /* 0x000fda0003f0d000 */
[----:B------:R-:W-:Y:S05]  /*b360*/  @!P0 EXIT ;  /* 0x000000000000894d */ /* 0x000fea0003800000 */
[----:B------:R-:W-:Y:S05]  /*b370*/  BRA `(.L_x_134) ;  /* 0x00000000002c7947 */ /* 0x000fea0003800000 */
.L_x_135:
[----:B------:R-:W-:Y:S01]  /*b380*/  ISETP.NE.AND P0, PT, R148, RZ, PT ;  /* 0x000000ff9400720c */ /* 0x000fe20003f05270 */
[----:B------:R-:W-:-:S12]  /*b390*/  BSSY.RECONVERGENT B0, `(.L_x_134) ;  /* 0x0000009000007945 */ /* 0x000fd80003800200 */
[----:B------:R-:W-:Y:S05]  /*b3a0*/  @P0 BRA `(.L_x_136) ;  /* 0x0000000000140947 */ /* 0x000fea0003800000 */
[----:B------:R-:W2:Y:S02]  /*b3b0*/  LDCU.64 UR4, c[0x0][0x888] ;  /* 0x00011100ff0477ac */ /* 0x000ea40008000a00 */
[----:B--2---:R-:W-:-:S04]  /*b3c0*/  ISETP.NE.U32.AND P0, PT, RZ, UR4, PT ;  /* 0x00000004ff007c0c */ /* 0x004fc8000bf05070 */
[----:B------:R-:W-:-:S13]  /*b3d0*/  ISETP.NE.AND.EX P0, PT, RZ, UR5, PT, P0 ;  /* 0x00000005ff007c0c */ /* 0x000fda000bf05300 */
[----:B------:R-:W-:Y:S05]  /*b3e0*/  @!P0 EXIT ;  /* 0x000000000000894d */ /* 0x000fea0003800000 */
[----:B------:R-:W-:Y:S05]  /*b3f0*/  BRA `(.L_x_137) ;  /* 0x0000000000087947 */ /* 0x000fea0003800000 */
.L_x_136:
[----:B------:R-:W-:-:S13]  /*b400*/  FSETP.NEU.AND P0, PT, R73, RZ, PT ;  /* 0x000000ff4900720b */ /* 0x000fda0003f0d000 */
[----:B------:R-:W-:Y:S05]  /*b410*/  @!P0 EXIT ;  /* 0x000000000000894d */ /* 0x000fea0003800000 */
.L_x_137:
[----:B------:R-:W-:Y:S05]  /*b420*/  BSYNC.RECONVERGENT B0 ;  /* 0x0000000000007941 */ /* 0x000fea0003800200 */
.L_x_134:
[----:B------:R-:W2:Y:S01]  /*b430*/  S2UR UR5, SR_CgaCtaId ;  /* 0x00000000000579c3 */ /* 0x000ea20000008800 */
[----:B------:R-:W-:Y:S01]  /*b440*/  ULEA UR4, UR46, UR44, 0x3 ;  /* 0x0000002c2e047291 */ /* 0x000fe2000f8e18ff */
[----:B------:R-:W-:-:S04]  /*b450*/  DEPBAR.LE SB0, 0x0 ;  /* 0x000080000000791a */ /* 0x000fc80000000000 */
[----:B------:R-:W-:-:S04]  /*b460*/  UIADD3 UR4, UPT, UPT, UR4, 0x80, URZ ;  /* 0x0000008004047890 */ /* 0x000fc8000fffe0ff */
[----:B--2---:R-:W-:-:S09]  /*b470*/  UPRMT UR4, UR5, 0x654, UR4 ;  /* 0x0000065405047896 */ /* 0x004fd20008000004 */
[----:B------:R-:W-:Y:S01]  /*b480*/  SYNCS.ARRIVE.TRANS64.RED.A1T0 RZ, [UR4], RZ ;  /* 0x000000ffffff79a7 */ /* 0x000fe20008100404 */
[----:B------:R-:W-:Y:S05]  /*b490*/  EXIT ;  /* 0x000000000000794d */ /* 0x000fea0003800000 */
.L_x_24:
[----:B--2---:R2:W3:Y:S02]  /*b4a0*/  SYNCS.PHASECHK.TRANS64.TRYWAIT P0, [R0+URZ+0x100], R2 ;  /* 0x00010002000075a7 */ /* 0x0044e400080011ff */
[----:B---3--:R-:W-:Y:S05]  /*b4b0*/  @!P0 NANOSLEEP.SYNCS 0x989680 ;  /* 0x009896800000895d */ /* 0x008fea0003900000 */
[----:B------:R-:W3:Y:S02]  /*b4c0*/  @!P0 SYNCS.PHASECHK.TRANS64 P0, [R0+URZ+0x100], R2 ;  /* 0x00010002000085a7 */ /* 0x000ee400080010ff */
[----:B---3--:R-:W-:Y:S05]  /*b4d0*/  @!P0 BRA `(.L_x_24) ;  /* 0xfffffffc00f08947 */ /* 0x008fea000383ffff */
[----:B------:R-:W-:Y:S05]  /*b4e0*/  BRA `(.L_x_138) ;  /* 0xffffff6400047947 */ /* 0x000fea000383ffff */
.L_x_27:
[----:B--2---:R-:W-:-:S07]  /*b4f0*/  MOV R0, UR33 ;  /* 0x0000002100007c02 */ /* 0x004fce0008000f00 */
.L_x_139:
[----:B--2---:R2:W3:Y:S02]  /*b500*/  SYNCS.PHASECHK.TRANS64.TRYWAIT P0, [R0+URZ+0x30], R3 ;  /* 0x00003003000075a7 */ /* 0x0044e400080011ff */
[----:B---3--:R-:W-:Y:S05]  /*b510*/  @!P0 NANOSLEEP.SYNCS 0x989680 ;  /* 0x009896800000895d */ /* 0x008fea0003900000 */
[----:B------:R-:W3:Y:S02]  /*b520*/  @!P0 SYNCS.PHASECHK.TRANS64 P0, [R0+URZ+0x30], R3 ;  /* 0x00003003000085a7 */ /* 0x000ee400080010ff */
[----:B---3--:R-:W-:Y:S05]  /*b530*/  @!P0 BRA `(.L_x_139) ;  /* 0xfffffffc00f08947 */ /* 0x008fea000383ffff */
[----:B------:R-:W-:Y:S05]  /*b540*/  BRA `(.L_x_26) ;  /* 0xffffff6400447947 */ /* 0x000fea000383ffff */
.L_x_34:
[----:B-1----:R-:W-:-:S07]  /*b550*/  MOV R0, UR17 ;  /* 0x0000001100007c02 */ /* 0x002fce0008000f00 */
.L_x_140:
[----:B-1----:R1:W2:Y:S02]  /*b560*/  SYNCS.PHASECHK.TRANS64.TRYWAIT P0, [R0+URZ+0x30], R3 ;  /* 0x00003003000075a7 */ /* 0x0022a400080011ff */
[----:B--2---:R-:W-:Y:S05]  /*b570*/  @!P0 NANOSLEEP.SYNCS 0x989680 ;  /* 0x009896800000895d */ /* 0x004fea0003900000 */
[----:B------:R-:W2:Y:S02]  /*b580*/  @!P0 SYNCS.PHASECHK.TRANS64 P0, [R0+URZ+0x30], R3 ;  /* 0x00003003000085a7 */ /* 0x000ea400080010ff */
[----:B--2---:R-:W-:Y:S05]  /*b590*/  @!P0 BRA `(.L_x_140) ;  /* 0xfffffffc00f08947 */ /* 0x004fea000383ffff */
[----:B------:R-:W-:Y:S05]  /*b5a0*/  BRA `(.L_x_33) ;  /* 0xffffff6800047947 */ /* 0x000fea000383ffff */
.L_x_39:
[----:B-1----:R1:W2:Y:S02]  /*b5b0*/  SYNCS.PHASECHK.TRANS64.TRYWAIT P0, [R3+URZ+0xb0], R0 ;  /* 0x0000b000030075a7 */ /* 0x0022a400080011ff */
[----:B--2---:R-:W-:Y:S05]  /*b5c0*/  @!P0 NANOSLEEP.SYNCS 0x989680 ;  /* 0x009896800000895d */ /* 0x004fea0003900000 */
[----:B------:R-:W2:Y:S02]  /*b5d0*/  @!P0 SYNCS.PHASECHK.TRANS64 P0, [R3+URZ+0xb0], R0 ;  /* 0x0000b000030085a7 */ /* 0x000ea400080010ff */
[----:B--2---:R-:W-:Y:S05]  /*b5e0*/  @!P0 BRA `(.L_x_39) ;  /* 0xfffffffc00f08947 */ /* 0x004fea000383ffff */
[----:B------:R-:W-:Y:S05]  /*b5f0*/  BRA `(.L_x_141) ;  /* 0xffffff6800a47947 */ /* 0x000fea000383ffff */
.L_x_43:
[----:B------:R-:W-:-:S07]  /*b600*/  MOV R0, UR4 ;  /* 0x0000000400007c02 */ /* 0x000fce0008000f00 */
.L_x_142:
[----:B-1----:R1:W2:Y:S02]  /*b610*/  SYNCS.PHASECHK.TRANS64.TRYWAIT P0, [R0+URZ], R2 ;  /* 0x00000002000075a7 */ /* 0x0022a400080011ff */
[----:B--2---:R-:W-:Y:S05]  /*b620*/  @!P0 NANOSLEEP.SYNCS 0x989680 ;  /* 0x009896800000895d */ /* 0x004fea0003900000 */
[----:B------:R-:W2:Y:S02]  /*b630*/  @!P0 SYNCS.PHASECHK.TRANS64 P0, [R0+URZ], R2 ;  /* 0x00000002000085a7 */ /* 0x000ea400080010ff */
[----:B--2---:R-:W-:Y:S05]  /*b640*/  @!P0 BRA `(.L_x_142) ;  /* 0xfffffffc00f08947 */ /* 0x004fea000383ffff */
[----:B------:R-:W-:Y:S05]  /*b650*/  BRA `(.L_x_143) ;  /* 0xffffff7000507947 */ /* 0x000fea000383ffff */
.L_x_44:
[----:B------:R-:W-:-:S07]  /*b660*/  MOV R0, UR5 ;  /* 0x0000000500007c02 */ /* 0x000fce0008000f00 */
.L_x_144:
[----:B-1----:R1:W2:Y:S02]  /*b670*/  SYNCS.PHASECHK.TRANS64.TRYWAIT P0, [R0+URZ], R3 ;  /* 0x00000003000075a7 */ /* 0x0022a400080011ff */
[----:B--2---:R-:W-:Y:S05]  /*b680*/  @!P0 NANOSLEEP.SYNCS 0x989680 ;  /* 0x009896800000895d */ /* 0x004fea0003900000 */
[----:B------:R-:W2:Y:S02]  /*b690*/  @!P0 SYNCS.PHASECHK.TRANS64 P0, [R0+URZ], R3 ;  /* 0x00000003000085a7 */ /* 0x000ea400080010ff */
[----:B--2---:R-:W-:Y:S05]  /*b6a0*/  @!P0 BRA `(.L_x_144) ;  /* 0xfffffffc00f08947 */ /* 0x004fea000383ffff */
[----:B------:R-:W-:Y:S05]  /*b6b0*/  BRA `(.L_x_145) ;  /* 0xffffff70005c7947 */ /* 0x000fea000383ffff */
.L_x_45:
[----:B------:R-:W-:-:S07]  /*b6c0*/  MOV R0, UR5 ;  /* 0x0000000500007c02 */ /* 0x000fce0008000f00 */
.L_x_146:
[----:B-1----:R1:W2:Y:S02]  /*b6d0*/  SYNCS.PHASECHK.TRANS64.TRYWAIT P0, [R0+URZ], R3 ;  /* 0x00000003000075a7 */ /* 0x0022a400080011ff */
[----:B--2---:R-:W-:Y:S05]  /*b6e0*/  @!P0 NANOSLEEP.SYNCS 0x989680 ;  /* 0x009896800000895d */ /* 0x004fea0003900000 */
[----:B------:R-:W2:Y:S02]  /*b6f0*/  @!P0 SYNCS.PHASECHK.TRANS64 P0, [R0+URZ], R3 ;  /* 0x00000003000085a7 */ /* 0x000ea400080010ff */
[----:B--2---:R-:W-:Y:S05]  /*b700*/  @!P0 BRA `(.L_x_146) ;  /* 0xfffffffc00f08947 */ /* 0x004fea000383ffff */
[----:B------:R-:W-:Y:S05]  /*b710*/  BRA `(.L_x_147) ;  /* 0xffffff7000687947 */ /* 0x000fea000383ffff */
.L_x_46:
[----:B------:R-:W-:-:S07]  /*b720*/  MOV R0, UR5 ;  /* 0x0000000500007c02 */ /* 0x000fce0008000f00 */
.L_x_148:
[----:B-1----:R1:W2:Y:S02]  /*b730*/  SYNCS.PHASECHK.TRANS64.TRYWAIT P0, [R0+URZ], R3 ;  /* 0x00000003000075a7 */ /* 0x0022a400080011ff */
[----:B--2---:R-:W-:Y:S05]  /*b740*/  @!P0 NANOSLEEP.SYNCS 0x989680 ;  /* 0x009896800000895d */ /* 0x004fea0003900000 */
[----:B------:R-:W2:Y:S02]  /*b750*/  @!P0 SYNCS.PHASECHK.TRANS64 P0, [R0+URZ], R3 ;  /* 0x00000003000085a7 */ /* 0x000ea400080010ff */
[----:B--2---:R-:W-:Y:S05]  /*b760*/  @!P0 BRA `(.L_x_148) ;  /* 0xfffffffc00f08947 */ /* 0x004fea000383ffff */
[----:B------:R-:W-:Y:S05]  /*b770*/  BRA `(.L_x_149) ;  /* 0xffffff7000747947 */ /* 0x000fea000383ffff */
.L_x_47:
[----:B------:R-:W-:-:S07]  /*b780*/  MOV R0, UR5 ;  /* 0x0000000500007c02 */ /* 0x000fce0008000f00 */
.L_x_150:
[----:B-1----:R1:W2:Y:S02]  /*b790*/  SYNCS.PHASECHK.TRANS64.TRYWAIT P0, [R0+URZ], R3 ;  /* 0x00000003000075a7 */ /* 0x0022a400080011ff */
[----:B--2---:R-:W-:Y:S05]  /*b7a0*/  @!P0 NANOSLEEP.SYNCS 0x989680 ;  /* 0x009896800000895d */ /* 0x004fea0003900000 */
[----:B------:R-:W2:Y:S02]  /*b7b0*/  @!P0 SYNCS.PHASECHK.TRANS64 P0, [R0+URZ], R3 ;  /* 0x00000003000085a7 */ /* 0x000ea400080010ff */
[----:B--2---:R-:W-:Y:S05]  /*b7c0*/  @!P0 BRA `(.L_x_150) ;  /* 0xfffffffc00f08947 */ /* 0x004fea000383ffff */
[----:B------:R-:W-:Y:S05]  /*b7d0*/  BRA `(.L_x_151) ;  /* 0xffffff7000807947 */ /* 0x000fea000383ffff */
.L_x_50:
[----:B-1----:R1:W2:Y:S02]  /*b7e0*/  SYNCS.PHASECHK.TRANS64.TRYWAIT P0, [R2+URZ+0xf0], R4 ;  /* 0x0000f004020075a7 */ /* 0x0022a400080011ff */
[----:B--2---:R-:W-:Y:S05]  /*b7f0*/  @!P0 NANOSLEEP.SYNCS 0x989680 ;  /* 0x009896800000895d */ /* 0x004fea0003900000 */
[----:B------:R-:W2:Y:S02]  /*b800*/  @!P0 SYNCS.PHASECHK.TRANS64 P0, [R2+URZ+0xf0], R4 ;  /* 0x0000f004020085a7 */ /* 0x000ea400080010ff */
[----:B--2---:R-:W-:Y:S05]  /*b810*/  @!P0 BRA `(.L_x_50) ;  /* 0xfffffffc00f08947 */ /* 0x004fea000383ffff */
[----:B------:R-:W-:Y:S05]  /*b820*/  BRA `(.L_x_152) ;  /* 0xffffff7000e47947 */ /* 0x000fea000383ffff */
.L_x_51:
[----:B------:R-:W-:-:S07]  /*b830*/  MOV R2, UR4 ;  /* 0x0000000400027c02 */ /* 0x000fce0008000f00 */
.L_x_153:
[----:B-1----:R1:W2:Y:S02]  /*b840*/  SYNCS.PHASECHK.TRANS64.TRYWAIT P0, [R2+URZ+0xc0], R5 ;  /* 0x0000c005020075a7 */ /* 0x0022a400080011ff */
[----:B--2---:R-:W-:Y:S05]  /*b850*/  @!P0 NANOSLEEP.SYNCS 0x989680 ;  /* 0x009896800000895d */ /* 0x004fea0003900000 */
[----:B------:R-:W2:Y:S02]  /*b860*/  @!P0 SYNCS.PHASECHK.TRANS64 P0, [R2+URZ+0xc0], R5 ;  /* 0x0000c005020085a7 */ /* 0x000ea400080010ff */
[----:B--2---:R-:W-:Y:S05]  /*b870*/  @!P0 BRA `(.L_x_153) ;  /* 0xfffffffc00f08947 */ /* 0x004fea000383ffff */
[----:B------:R-:W-:Y:S05]  /*b880*/  BRA `(.L_x_154) ;  /* 0xffffff7000f47947 */ /* 0x000fea000383ffff */
.L_x_52:
[----:B-1----:R1:W2:Y:S02]  /*b890*/  SYNCS.PHASECHK.TRANS64.TRYWAIT P1, [R2+URZ+0xb0], R4 ;  /* 0x0000b004020075a7 */ /* 0x0022a400080211ff */
[----:B--2---:R-:W-:Y:S05]  /*b8a0*/  @!P1 NANOSLEEP.SYNCS 0x989680 ;  /* 0x009896800000995d */ /* 0x004fea0003900000 */
[----:B------:R-:W2:Y:S02]  /*b8b0*/  @!P1 SYNCS.PHASECHK.TRANS64 P1, [R2+URZ+0xb0], R4 ;  /* 0x0000b004020095a7 */ /* 0x000ea400080210ff */
[----:B--2---:R-:W-:Y:S05]  /*b8c0*/  @!P1 BRA `(.L_x_52) ;  /* 0xfffffffc00f09947 */ /* 0x004fea000383ffff */
[----:B------:R-:W-:Y:S05]  /*b8d0*/  BRA `(.L_x_155) ;  /* 0xffffff7400247947 */ /* 0x000fea000383ffff */
.L_x_55:
[----:B------:R-:W-:-:S07]  /*b8e0*/  MOV R0, UR4 ;  /* 0x0000000400007c02 */ /* 0x000fce0008000f00 */
.L_x_156:
[----:B-1----:R1:W2:Y:S02]  /*b8f0*/  SYNCS.PHASECHK.TRANS64.TRYWAIT P0, [R0+URZ+0xc0], R2 ;  /* 0x0000c002000075a7 */ /* 0x0022a400080011ff */
[----:B--2---:R-:W-:Y:S05]  /*b900*/  @!P0 NANOSLEEP.SYNCS 0x989680 ;  /* 0x009896800000895d */ /* 0x004fea0003900000 */
[----:B------:R-:W2:Y:S02]  /*b910*/  @!P0 SYNCS.PHASECHK.TRANS64 P0, [R0+URZ+0xc0], R2 ;  /* 0x0000c002000085a7 */ /* 0x000ea400080010ff */
[----:B--2---:R-:W-:Y:S05]  /*b920*/  @!P0 BRA `(.L_x_156) ;  /* 0xfffffffc00f08947 */ /* 0x004fea000383ffff */
[----:B------:R-:W-:Y:S05]  /*b930*/  BRA `(.L_x_54) ;  /* 0xffffff7400787947 */ /* 0x000fea000383ffff */
.L_x_62:
[----:B-1----:R1:W2:Y:S02]  /*b940*/  SYNCS.PHASECHK.TRANS64.TRYWAIT P1, [R0+URZ+0xb0], R2 ;  /* 0x0000b002000075a7 */ /* 0x0022a400080211ff */
[----:B--2---:R-:W-:Y:S05]  /*b950*/  @!P1 NANOSLEEP.SYNCS 0x989680 ;  /* 0x009896800000995d */ /* 0x004fea0003900000 */
[----:B------:R-:W2:Y:S02]  /*b960*/  @!P1 SYNCS.PHASECHK.TRANS64 P1, [R0+URZ+0xb0], R2 ;  /* 0x0000b002000095a7 */ /* 0x000ea400080210ff */
[----:B--2---:R-:W-:Y:S05]  /*b970*/  @!P1 BRA `(.L_x_62) ;  /* 0xfffffffc00f09947 */ /* 0x004fea000383ffff */
[----:B------:R-:W-:Y:S05]  /*b980*/  BRA `(.L_x_157) ;  /* 0xffffff7800e07947 */ /* 0x000fea000383ffff */
.L_x_63:
[----:B------:R-:W-:-:S07]  /*b990*/  MOV R2, UR22 ;  /* 0x0000001600027c02 */ /* 0x000fce0008000f00 */
.L_x_158:
[----:B-1----:R1:W2:Y:S02]  /*b9a0*/  SYNCS.PHASECHK.TRANS64.TRYWAIT P0, [R2+URZ+0xe0], R0 ;  /* 0x0000e000020075a7 */ /* 0x0022a400080011ff */
[----:B--2---:R-:W-:Y:S05]  /*b9b0*/  @!P0 NANOSLEEP.SYNCS 0x989680 ;  /* 0x009896800000895d */ /* 0x004fea0003900000 */
[----:B------:R-:W2:Y:S02]  /*b9c0*/  @!P0 SYNCS.PHASECHK.TRANS64 P0, [R2+URZ+0xe0], R0 ;  /* 0x0000e000020085a7 */ /* 0x000ea400080010ff */
[----:B--2---:R-:W-:Y:S05]  /*b9d0*/  @!P0 BRA `(.L_x_158) ;  /* 0xfffffffc00f08947 */ /* 0x004fea000383ffff */
[----:B------:R-:W-:Y:S05]  /*b9e0*/  BRA `(.L_x_159) ;  /* 0xffffff7c00187947 */ /* 0x000fea000383ffff */
.L_x_66:
[----:B------:R-:W-:Y:S07]  /*b9f0*/  MOV R0, UR5 ;  /* 0x0000000500007c02 */ /* 0x000fee0008000f00 */
.L_x_160:
[----:B-1----:R1:W2:Y:S02]  /*ba00*/  SYNCS.PHASECHK.TRANS64.TRYWAIT P0, [R0+URZ], R2 ;  /* 0x00000002000075a7 */ /* 0x0022a400080011ff */
[----:B--2---:R-:W-:Y:S05]  /*ba10*/  @!P0 NANOSLEEP.SYNCS 0x989680 ;  /* 0x009896800000895d */ /* 0x004fea0003900000 */
[----:B------:R-:W2:Y:S02]  /*ba20*/  @!P0 SYNCS.PHASECHK.TRANS64 P0, [R0+URZ], R2 ;  /* 0x00000002000085a7 */ /* 0x000ea400080010ff */
[----:B--2---:R-:W-:Y:S05]  /*ba30*/  @!P0 BRA `(.L_x_160) ;  /* 0xfffffffc00f08947 */ /* 0x004fea000383ffff */
[----:B------:R-:W-:Y:S05]  /*ba40*/  BRA `(.L_x_65) ;  /* 0xffffff7c00347947 */ /* 0x000fea000383ffff */
.L_x_69:
[----:B------:R-:W-:-:S07]  /*ba50*/  MOV R0, UR4 ;  /* 0x0000000400007c02 */ /* 0x000fce0008000f00 */
.L_x_161:
[----:B--2---:R2:W4:Y:S02]  /*ba60*/  SYNCS.PHASECHK.TRANS64.TRYWAIT P0, [R0+URZ], R2 ;  /* 0x00000002000075a7 */ /* 0x00452400080011ff */
[----:B----4-:R-:W-:Y:S05]  /*ba70*/  @!P0 NANOSLEEP.SYNCS 0x989680 ;  /* 0x009896800000895d */ /* 0x010fea0003900000 */
[----:B------:R-:W4:Y:S02]  /*ba80*/  @!P0 SYNCS.PHASECHK.TRANS64 P0, [R0+URZ], R2 ;  /* 0x00000002000085a7 */ /* 0x000f2400080010ff */
[----:B----4-:R-:W-:Y:S05]  /*ba90*/  @!P0 BRA `(.L_x_161) ;  /* 0xfffffffc00f08947 */ /* 0x010fea000383ffff */
[----:B------:R-:W-:Y:S05]  /*baa0*/  BRA `(.L_x_162) ;  /* 0xffffff7c00e87947 */ /* 0x000fea000383ffff */
.L_x_70:
[----:B------:R-:W-:-:S07]  /*bab0*/  MOV R0, UR4 ;  /* 0x0000000400007c02 */ /* 0x000fce0008000f00 */
.L_x_163:
[----:B-1----:R1:W2:Y:S02]  /*bac0*/  SYNCS.PHASECHK.TRANS64.TRYWAIT P0, [R0+URZ], R2 ;  /* 0x00000002000075a7 */ /* 0x0022a400080011ff */
[----:B--2---:R-:W-:Y:S05]  /*bad0*/  @!P0 NANOSLEEP.SYNCS 0x989680 ;  /* 0x009896800000895d */ /* 0x004fea0003900000 */
[----:B------:R-:W2:Y:S02]  /*bae0*/  @!P0 SYNCS.PHASECHK.TRANS64 P0, [R0+URZ], R2 ;  /* 0x00000002000085a7 */ /* 0x000ea400080010ff */
[----:B--2---:R-:W-:Y:S05]  /*baf0*/  @!P0 BRA `(.L_x_163) ;  /* 0xfffffffc00f08947 */ /* 0x004fea000383ffff */
[----:B------:R-:W-:Y:S05]  /*bb00*/  BRA `(.L_x_164) ;  /* 0xffffff7c00f47947 */ /* 0x000fea000383ffff */
.L_x_75:
[----:B--2---:R2:W3:Y:S02]  /*bb10*/  SYNCS.PHASECHK.TRANS64.TRYWAIT P0, [R12+URZ+0xb0], R0 ;  /* 0x0000b0000c0075a7 */ /* 0x0044e400080011ff */
[----:B---3--:R-:W-:Y:S05]  /*bb20*/  @!P0 NANOSLEEP.SYNCS 0x989680 ;  /* 0x009896800000895d */ /* 0x008fea0003900000 */
[----:B------:R-:W3:Y:S02]  /*bb30*/  @!P0 SYNCS.PHASECHK.TRANS64 P0, [R12+URZ+0xb0], R0 ;  /* 0x0000b0000c0085a7 */ /* 0x000ee400080010ff */
[----:B---3--:R-:W-:Y:S05]  /*bb40*/  @!P0 BRA `(.L_x_75) ;  /* 0xfffffffc00f08947 */ /* 0x008fea000383ffff */
[----:B------:R-:W-:Y:S05]  /*bb50*/  BRA `(.L_x_165) ;  /* 0xffffff8400247947 */ /* 0x000fea000383ffff */
.L_x_78:
[----:B--2---:R-:W-:Y:S07]  /*bb60*/  MOV R0, UR21 ;  /* 0x0000001500007c02 */ /* 0x004fee0008000f00 */
.L_x_166:
[----:B--2---:R2:W3:Y:S02]  /*bb70*/  SYNCS.PHASECHK.TRANS64.TRYWAIT P2, [R0+URZ+0xa8], R6 ;  /* 0x0000a806000075a7 */ /* 0x0044e400080411ff */
[----:B---3--:R-:W-:Y:S05]  /*bb80*/  @!P2 NANOSLEEP.SYNCS 0x989680 ;  /* 0x009896800000a95d */ /* 0x008fea0003900000 */
[----:B------:R-:W3:Y:S02]  /*bb90*/  @!P2 SYNCS.PHASECHK.TRANS64 P2, [R0+URZ+0xa8], R6 ;  /* 0x0000a8060000a5a7 */ /* 0x000ee400080410ff */
[----:B---3--:R-:W-:Y:S05]  /*bba0*/  @!P2 BRA `(.L_x_166) ;  /* 0xfffffffc00f0a947 */ /* 0x008fea000383ffff */
[----:B------:R-:W-:Y:S05]  /*bbb0*/  BRA `(.L_x_77) ;  /* 0xffffff88008c7947 */ /* 0x000fea000383ffff */
.L_x_81:
[----:B------:R-:W-:Y:S07]  /*bbc0*/  MOV R0, UR21 ;  /* 0x0000001500007c02 */ /* 0x000fee0008000f00 */
.L_x_167:
[----:B--2---:R2:W3:Y:S02]  /*bbd0*/  SYNCS.PHASECHK.TRANS64.TRYWAIT P0, [R0+URZ+0x80], R9 ;  /* 0x00008009000075a7 */ /* 0x0044e400080011ff */
[----:B---3--:R-:W-:Y:S05]  /*bbe0*/  @!P0 NANOSLEEP.SYNCS 0x989680 ;  /* 0x009896800000895d */ /* 0x008fea0003900000 */
[----:B------:R-:W3:Y:S02]  /*bbf0*/  @!P0 SYNCS.PHASECHK.TRANS64 P0, [R0+URZ+0x80], R9 ;  /* 0x00008009000085a7 */ /* 0x000ee400080010ff */
[----:B---3--:R-:W-:Y:S05]  /*bc00*/  @!P0 BRA `(.L_x_167) ;  /* 0xfffffffc00f08947 */ /* 0x008fea000383ffff */
[----:B------:R-:W-:Y:S05]  /*bc10*/  BRA `(.L_x_168) ;  /* 0xffffff8800e87947 */ /* 0x000fea000383ffff */
.L_x_82:
[----:B------:R-:W-:Y:S07]  /*bc20*/  MOV R0, UR21 ;  /* 0x0000001500007c02 */ /* 0x000fee0008000f00 */
.L_x_169:
[----:B--2---:R2:W3:Y:S02]  /*bc30*/  SYNCS.PHASECHK.TRANS64.TRYWAIT P0, [R0+URZ+0x88], R9 ;  /* 0x00008809000075a7 */ /* 0x0044e400080011ff */
[----:B---3--:R-:W-:Y:S05]  /*bc40*/  @!P0 NANOSLEEP.SYNCS 0x989680 ;  /* 0x009896800000895d */ /* 0x008fea0003900000 */
[----:B------:R-:W3:Y:S02]  /*bc50*/  @!P0 SYNCS.PHASECHK.TRANS64 P0, [R0+URZ+0x88], R9 ;  /* 0x00008809000085a7 */ /* 0x000ee400080010ff */
[----:B---3--:R-:W-:Y:S05]  /*bc60*/  @!P0 BRA `(.L_x_169) ;  /* 0xfffffffc00f08947 */ /* 0x008fea000383ffff */
[----:B------:R-:W-:Y:S05]  /*bc70*/  BRA `(.L_x_170) ;  /* 0xffffff8c00207947 */ /* 0x000fea000383ffff */
.L_x_83:
[----:B------:R-:W-:Y:S07]  /*bc80*/  MOV R0, UR21 ;  /* 0x0000001500007c02 */ /* 0x000fee0008000f00 */
.L_x_171:
[----:B--2---:R2:W3:Y:S02]  /*bc90*/  SYNCS.PHASECHK.TRANS64.TRYWAIT P0, [R0+URZ+0x90], R9 ;  /* 0x00009009000075a7 */ /* 0x0044e400080011ff */
[----:B---3--:R-:W-:Y:S05]  /*bca0*/  @!P0 NANOSLEEP.SYNCS 0x989680 ;  /* 0x009896800000895d */ /* 0x008fea0003900000 */
[----:B------:R-:W3:Y:S02]  /*bcb0*/  @!P0 SYNCS.PHASECHK.TRANS64 P0, [R0+URZ+0x90], R9 ;  /* 0x00009009000085a7 */ /* 0x000ee400080010ff */
[----:B---3--:R-:W-:Y:S05]  /*bcc0*/  @!P0 BRA `(.L_x_171) ;  /* 0xfffffffc00f08947 */ /* 0x008fea000383ffff */
[----:B------:R-:W-:Y:S05]  /*bcd0*/  BRA `(.L_x_172) ;  /* 0xffffff8c00647947 */ /* 0x000fea000383ffff */
.L_x_84:
[----:B------:R-:W-:Y:S07]  /*bce0*/  MOV R0, UR21 ;  /* 0x0000001500007c02 */ /* 0x000fee0008000f00 */
.L_x_173:
[----:B--2---:R2:W3:Y:S02]  /*bcf0*/  SYNCS.PHASECHK.TRANS64.TRYWAIT P0, [R0+URZ+0x98], R9 ;  /* 0x00009809000075a7 */ /* 0x0044e400080011ff */
[----:B---3--:R-:W-:Y:S05]  /*bd00*/  @!P0 NANOSLEEP.SYNCS 0x989680 ;  /* 0x009896800000895d */ /* 0x008fea0003900000 */
[----:B------:R-:W3:Y:S02]  /*bd10*/  @!P0 SYNCS.PHASECHK.TRANS64 P0, [R0+URZ+0x98], R9 ;  /* 0x00009809000085a7 */ /* 0x000ee400080010ff */
[----:B---3--:R-:W-:Y:S05]  /*bd20*/  @!P0 BRA `(.L_x_173) ;  /* 0xfffffffc00f08947 */ /* 0x008fea000383ffff */
[----:B------:R-:W-:Y:S05]  /*bd30*/  BRA `(.L_x_174) ;  /* 0xffffff8c00a47947 */ /* 0x000fea000383ffff */
.L_x_86:
[----:B------:R-:W-:-:S07]  /*bd40*/  MOV R0, UR21 ;  /* 0x0000001500007c02 */ /* 0x000fce0008000f00 */
.L_x_175:
[----:B---3--:R3:W4:Y:S02]  /*bd50*/  SYNCS.PHASECHK.TRANS64.TRYWAIT P0, [R0+URZ+0x80], R2 ;  /* 0x00008002000075a7 */ /* 0x00872400080011ff */
[----:B----4-:R-:W-:Y:S05]  /*bd60*/  @!P0 NANOSLEEP.SYNCS 0x989680 ;  /* 0x009896800000895d */ /* 0x010fea0003900000 */
[----:B------:R-:W4:Y:S02]  /*bd70*/  @!P0 SYNCS.PHASECHK.TRANS64 P0, [R0+URZ+0x80], R2 ;  /* 0x00008002000085a7 */ /* 0x000f2400080010ff */
[----:B----4-:R-:W-:Y:S05]  /*bd80*/  @!P0 BRA `(.L_x_175) ;  /* 0xfffffffc00f08947 */ /* 0x010fea000383ffff */
[----:B------:R-:W-:Y:S05]  /*bd90*/  BRA `(.L_x_176) ;  /* 0xffffff90001c7947 */ /* 0x000fea000383ffff */
.L_x_87:
[----:B---3--:R-:W-:-:S07]  /*bda0*/  MOV R0, UR21 ;  /* 0x0000001500007c02 */ /* 0x008fce0008000f00 */
.L_x_177:
[----:B---3--:R3:W4:Y:S02]  /*bdb0*/  SYNCS.PHASECHK.TRANS64.TRYWAIT P0, [R0+URZ+0x88], R2 ;  /* 0x00008802000075a7 */ /* 0x00872400080011ff */
[----:B----4-:R-:W-:Y:S05]  /*bdc0*/  @!P0 NANOSLEEP.SYNCS 0x989680 ;  /* 0x009896800000895d */ /* 0x010fea0003900000 */
[----:B------:R-:W4:Y:S02]  /*bdd0*/  @!P0 SYNCS.PHASECHK.TRANS64 P0, [R0+URZ+0x88], R2 ;  /* 0x00008802000085a7 */ /* 0x000f2400080010ff */
[----:B----4-:R-:W-:Y:S05]  /*bde0*/  @!P0 BRA `(.L_x_177) ;  /* 0xfffffffc00f08947 */ /* 0x010fea000383ffff */
[----:B------:R-:W-:Y:S05]  /*bdf0*/  BRA `(.L_x_178) ;  /* 0xffffff90000c7947 */ /* 0x000fea000383ffff */
.L_x_88:
[----:B---3--:R-:W-:-:S07]  /*be00*/  MOV R0, UR21 ;  /* 0x0000001500007c02 */ /* 0x008fce0008000f00 */
.L_x_179:
[----:B---3--:R3:W4:Y:S02]  /*be10*/  SYNCS.PHASECHK.TRANS64.TRYWAIT P0, [R0+URZ+0x90], R2 ;  /* 0x00009002000075a7 */ /* 0x00872400080011ff */
[----:B----4-:R-:W-:Y:S05]  /*be20*/  @!P0 NANOSLEEP.SYNCS 0x989680 ;  /* 0x009896800000895d */ /* 0x010fea0003900000 */
[----:B------:R-:W4:Y:S02]  /*be30*/  @!P0 SYNCS.PHASECHK.TRANS64 P0, [R0+URZ+0x90], R2 ;  /* 0x00009002000085a7 */ /* 0x000f2400080010ff */
[----:B----4-:R-:W-:Y:S05]  /*be40*/  @!P0 BRA `(.L_x_179) ;  /* 0xfffffffc00f08947 */ /* 0x010fea000383ffff */
[----:B------:R-:W-:Y:S05]  /*be50*/  BRA `(.L_x_180) ;  /* 0xffffff8c00fc7947 */ /* 0x000fea000383ffff */
.L_x_90:
[----:B-1----:R1:W2:Y:S02]  /*be60*/  SYNCS.PHASECHK.TRANS64.TRYWAIT P0, [R3+URZ+0xb0], R0 ;  /* 0x0000b000030075a7 */ /* 0x0022a400080011ff */
[----:B--2---:R-:W-:Y:S05]  /*be70*/  @!P0 NANOSLEEP.SYNCS 0x989680 ;  /* 0x009896800000895d */ /* 0x004fea0003900000 */
[----:B------:R-:W2:Y:S02]  /*be80*/  @!P0 SYNCS.PHASECHK.TRANS64 P0, [R3+URZ+0xb0], R0 ;  /* 0x0000b000030085a7 */ /* 0x000ea400080010ff */
[----:B--2---:R-:W-:Y:S05]  /*be90*/  @!P0 BRA `(.L_x_90) ;  /* 0xfffffffc00f08947 */ /* 0x004fea000383ffff */
[----:B------:R-:W-:Y:S05]  /*bea0*/  BRA `(.L_x_181) ;  /* 0xffffff9000c47947 */ /* 0x000fea000383ffff */
.L_x_101:
[----:B-1----:R-:W-:Y:S04]  /*beb0*/  MOV R3, UR44 ;  /* 0x0000002c00037c02 */ /* 0x002fe80008000f00 */
[----:B------:R1:W2:Y:S03]  /*bec0*/  SYNCS.PHASECHK.TRANS64.TRYWAIT P1, [R3+URZ+0x60], R4 ;  /* 0x00006004030075a7 */ /* 0x0002a600080211ff */
[----:B--2---:R-:W-:Y:S05]  /*bed0*/  @!P1 NANOSLEEP.SYNCS 0x989680 ;  /* 0x009896800000995d */ /* 0x004fea0003900000 */
[----:B------:R-:W2:Y:S02]  /*bee0*/  @!P1 SYNCS.PHASECHK.TRANS64 P1, [R3+URZ+0x60], R4 ;  /* 0x00006004030095a7 */ /* 0x000ea400080210ff */
[----:B--2---:R-:W-:Y:S05]  /*bef0*/  @!P1 BRA `(.L_x_101) ;  /* 0xfffffffc00ec9947 */ /* 0x004fea000383ffff */
[----:B------:R-:W-:Y:S05]  /*bf00*/  BRA `(.L_x_100) ;  /* 0xffffffa000707947 */ /* 0x000fea000383ffff */
.L_x_103:
[----:B--2---:R2:W4:Y:S02]  /*bf10*/  SYNCS.PHASECHK.TRANS64.TRYWAIT P0, [R74+URZ+0xd0], R0 ;  /* 0x0000d0004a0075a7 */ /* 0x00452400080011ff */
[----:B----4-:R-:W-:Y:S05]  /*bf20*/  @!P0 NANOSLEEP.SYNCS 0x989680 ;  /* 0x009896800000895d */ /* 0x010fea0003900000 */
[----:B------:R-:W4:Y:S02]  /*bf30*/  @!P0 SYNCS.PHASECHK.TRANS64 P0, [R74+URZ+0xd0], R0 ;  /* 0x0000d0004a0085a7 */ /* 0x000f2400080010ff */
[----:B----4-:R-:W-:Y:S05]  /*bf40*/  @!P0 BRA `(.L_x_103) ;  /* 0xfffffffc00f08947 */ /* 0x010fea000383ffff */
[----:B------:R-:W-:Y:S05]  /*bf50*/  BRA `(.L_x_102) ;  /* 0xffffffa000d07947 */ /* 0x000fea000383ffff */
.L_x_112:
[----:B-1----:R1:W2:Y:S02]  /*bf60*/  SYNCS.PHASECHK.TRANS64.TRYWAIT P0, [R2+URZ+0x60], R0 ;  /* 0x00006000020075a7 */ /* 0x0022a400080011ff */
[----:B--2---:R-:W-:Y:S05]  /*bf70*/  @!P0 NANOSLEEP.SYNCS 0x989680 ;  /* 0x009896800000895d */ /* 0x004fea0003900000 */
[----:B------:R-:W2:Y:S02]  /*bf80*/  @!P0 SYNCS.PHASECHK.TRANS64 P0, [R2+URZ+0x60], R0 ;  /* 0x00006000020085a7 */ /* 0x000ea400080010ff */
[----:B--2---:R-:W-:Y:S05]  /*bf90*/  @!P0 BRA `(.L_x_112) ;  /* 0xfffffffc00f08947 */ /* 0x004fea000383ffff */
[----:B------:R-:W-:Y:S05]  /*bfa0*/  BRA `(.L_x_111) ;  /* 0xffffffb400987947 */ /* 0x000fea000383ffff */
.L_x_120:
[----:B-1----:R1:W2:Y:S02]  /*bfb0*/  SYNCS.PHASECHK.TRANS64.TRYWAIT P0, [R6+URZ+0x60], R5 ;  /* 0x00006005060075a7 */ /* 0x0022a400080011ff */
[----:B--2---:R-:W-:Y:S05]  /*bfc0*/  @!P0 NANOSLEEP.SYNCS 0x989680 ;  /* 0x009896800000895d */ /* 0x004fea0003900000 */
[----:B------:R-:W2:Y:S02]  /*bfd0*/  @!P0 SYNCS.PHASECHK.TRANS64 P0, [R6+URZ+0x60], R5 ;  /* 0x00006005060085a7 */ /* 0x000ea400080010ff */
[----:B--2---:R-:W-:Y:S05]  /*bfe0*/  @!P0 BRA `(.L_x_120) ;  /* 0xfffffffc00f08947 */ /* 0x004fea000383ffff */
[----:B------:R-:W-:Y:S05]  /*bff0*/  BRA `(.L_x_119) ;  /* 0xffffffc800907947 */ /* 0x000fea000383ffff */
.L_x_128:
[----:B-1----:R1:W2:Y:S02]  /*c000*/  SYNCS.PHASECHK.TRANS64.TRYWAIT P0, [R3+URZ+0x60], R0 ;  /* 0x00006000030075a7 */ /* 0x0022a400080011ff */
[----:B--2---:R-:W-:Y:S05]  /*c010*/  @!P0 NANOSLEEP.SYNCS 0x989680 ;  /* 0x009896800000895d */ /* 0x004fea0003900000 */
[----:B------:R-:W2:Y:S02]  /*c020*/  @!P0 SYNCS.PHASECHK.TRANS64 P0, [R3+URZ+0x60], R0 ;  /* 0x00006000030085a7 */ /* 0x000ea400080010ff */
[----:B--2---:R-:W-:Y:S05]  /*c030*/  @!P0 BRA `(.L_x_128) ;  /* 0xfffffffc00f08947 */ /* 0x004fea000383ffff */
[----:B------:R-:W-:Y:S05]  /*c040*/  BRA `(.L_x_127) ;  /* 0xffffffdc00847947 */ /* 0x000fea000383ffff */
        .weak           $__internal_0_$__cuda_sm10x_tcgen05_guardrail_trap_col_being_dealloced_not_returned_by_alloc
        .type           $__internal_0_$__cuda_sm10x_tcgen05_guardrail_trap_col_being_dealloced_not_returned_by_alloc,@function
        .size           $__internal_0_$__cuda_sm10x_tcgen05_guardrail_trap_col_being_dealloced_not_returned_by_alloc,($__internal_1_$__cuda_sm10x_tcgen05_guardrail_trap_phase_invalid_during_alloc - $__internal_0_$__cuda_sm10x_tcgen05_guardrail_trap_col_being_dealloced_not_returned_by_alloc)
$__internal_0_$__cuda_sm10x_tcgen05_guardrail_trap_col_being_dealloced_not_returned_by_alloc:
[----:B------:R-:W-:Y:S05]  /*c050*/  BPT.TRAP 0x1 ;  /* 0x000000040000795c */ /* 0x000fea0000300000 */
[----:B------:R-:W-:-:S04]  /*c060*/  HFMA2 R3, -RZ, RZ, 0, 0 ;  /* 0x00000000ff037431 */ /* 0x000fc800000001ff */
[----:B------:R-:W-:Y:S05]  /*c070*/  RET.REL.NODEC R2 `(_ZN7cutlass13device_kernelINS_4gemm6kernel13GemmUniversalIN4cute5tupleIJiiiiEEENS1_10collective13CollectiveMmaINS1_35MainloopSm100TmaUmmaWarpSpecializedILi6ELi2ELi2ENS5_IJNS4_1CILi1EEENSA_ILi2EEESB_EEEEENS5_IJNSA_ILi128EEENSA_ILi256EEENSA_ILi32EEEEEENS_6half_tENS5_IJlSB_lEEESJ_SK_NS4_8TiledMMAINS4_8MMA_AtomIJNS4_20SM100_MMA_F16BF16_SSISJ_SJ_fLi128ELi256ELNS4_4UMMA5MajorE0ELSP_0ELNSO_7ScaleInE0ELSQ_0EEEEEENS4_6LayoutINS5_IJSB_SB_SB_EEENS5_IJNSA_ILi0EEESV_SV_EEEEENS5_IJNS4_10UnderscoreESY_SY_EEEEENS4_23SM90_TMA_LOAD_MULTICASTENS4_14ComposedLayoutINS4_7SwizzleILi2ELi4ELi3EEENS4_18smem_ptr_flag_bitsILi16EEENST_INS5_IJNSA_ILi8EEESH_EEENS5_IJSH_SB_EEEEEEEvNS4_8identityENS4_13SM90_TMA_LOADES1B_vS1C_EENS_8epilogue10collective18CollectiveEpilogueINS1F_23Sm100TmaWarpSpecializedILi4ELi2ELi64ELb1ELb0EEEJSI_NS5_IJNST_ISF_SB_EENST_INSA_ILi64EEESB_EEEEESJ_SK_SJ_SK_NS1F_6fusion15FusionCallbacksIS1J_NS1O_17LinearCombinationISJ_fSJ_fLNS_15FloatRoundStyleE2EEESI_S1N_JEEENS4_5SM1004TMEM4LOAD26SM100_TMEM_LOAD_32dp32b64xES1D_NS12_INS13_ILi3ELi4ELi3EEES16_NST_INS5_IJS17_S1L_EEENS5_IJS1L_SB_EEEEEEENS4_39AutoVectorizingCopyWithAssumedAlignmentILi128EEENS4_14SM90_TMA_STOREES22_S24_S24_EEEvvEEEEvNT_6ParamsE) ;  /* 0xffffff3c02e07950 */ /* 0x000fea0003c3ffff */
        .weak           $__internal_1_$__cuda_sm10x_tcgen05_guardrail_trap_phase_invalid_during_alloc
        .type           $__internal_1_$__cuda_sm10x_tcgen05_guardrail_trap_phase_invalid_during_alloc,@function
        .size           $__internal_1_$__cuda_sm10x_tcgen05_guardrail_trap_phase_invalid_during_alloc,($__internal_2_$__cuda_sm10x_tcgen05_guardrail_trap_unallocated_columns_being_dealloced - $__internal_1_$__cuda_sm10x_tcgen05_guardrail_trap_phase_invalid_during_alloc)
$__internal_1_$__cuda_sm10x_tcgen05_guardrail_trap_phase_invalid_during_alloc:
[----:B------:R-:W-:Y:S05]  /*c080*/  BPT.TRAP 0x1 ;  /* 0x000000040000795c */ /* 0x000fea0000300000 */
[----:B------:R-:W-:-:S04]  /*c090*/  MOV R5, 0x0 ;  /* 0x0000000000057802 */ /* 0x000fc80000000f00 */
[----:B------:R-:W-:Y:S05]  /*c0a0*/  RET.REL.NODEC R4 `(_ZN7cutlass13device_kernelINS_4gemm6kernel13GemmUniversalIN4cute5tupleIJiiiiEEENS1_10collective13CollectiveMmaINS1_35MainloopSm100TmaUmmaWarpSpecializedILi6ELi2ELi2ENS5_IJNS4_1CILi1EEENSA_ILi2EEESB_EEEEENS5_IJNSA_ILi128EEENSA_ILi256EEENSA_ILi32EEEEEENS_6half_tENS5_IJlSB_lEEESJ_SK_NS4_8TiledMMAINS4_8MMA_AtomIJNS4_20SM100_MMA_F16BF16_SSISJ_SJ_fLi128ELi256ELNS4_4UMMA5MajorE0ELSP_0ELNSO_7ScaleInE0ELSQ_0EEEEEENS4_6LayoutINS5_IJSB_SB_SB_EEENS5_IJNSA_ILi0EEESV_SV_EEEEENS5_IJNS4_10UnderscoreESY_SY_EEEEENS4_23SM90_TMA_LOAD_MULTICASTENS4_14ComposedLayoutINS4_7SwizzleILi2ELi4ELi3EEENS4_18smem_ptr_flag_bitsILi16EEENST_INS5_IJNSA_ILi8EEESH_EEENS5_IJSH_SB_EEEEEEEvNS4_8identityENS4_13SM90_TMA_LOADES1B_vS1C_EENS_8epilogue10collective18CollectiveEpilogueINS1F_23Sm100TmaWarpSpecializedILi4ELi2ELi64ELb1ELb0EEEJSI_NS5_IJNST_ISF_SB_EENST_INSA_ILi64EEESB_EEEEESJ_SK_SJ_SK_NS1F_6fusion15FusionCallbacksIS1J_NS1O_17LinearCombinationISJ_fSJ_fLNS_15FloatRoundStyleE2EEESI_S1N_JEEENS4_5SM1004TMEM4LOAD26SM100_TMEM_LOAD_32dp32b64xES1D_NS12_INS13_ILi3ELi4ELi3EEES16_NST_INS5_IJS17_S1L_EEENS5_IJS1L_SB_EEEEEEENS4_39AutoVectorizingCopyWithAssumedAlignmentILi128EEENS4_14SM90_TMA_STOREES22_S24_S24_EEEvvEEEEvNT_6ParamsE) ;  /* 0xffffff3c04d47950 */ /* 0x000fea0003c3ffff */
        .weak           $__internal_2_$__cuda_sm10x_tcgen05_guardrail_trap_unallocated_columns_being_dealloced
        .type           $__internal_2_$__cuda_sm10x_tcgen05_guardrail_trap_unallocated_columns_being_dealloced,@function
        .size           $__internal_2_$__cuda_sm10x_tcgen05_guardrail_trap_unallocated_columns_being_dealloced,(.L_x_183 - $__internal_2_$__cuda_sm10x_tcgen05_guardrail_trap_unallocated_columns_being_dealloced)
$__internal_2_$__cuda_sm10x_tcgen05_guardrail_trap_unallocated_columns_being_dealloced:
[----:B------:R-:W-:Y:S05]  /*c0b0*/  BPT.TRAP 0x1 ;  /* 0x000000040000795c */ /* 0x000fea0000300000 */
[----:B------:R-:W-:-:S04]  /*c0c0*/  HFMA2 R3, -RZ, RZ, 0, 0 ;  /* 0x00000000ff037431 */ /* 0x000fc800000001ff */
[----:B------:R-:W-:Y:S05]  /*c0d0*/  RET.REL.NODEC R2 `(_ZN7cutlass13device_kernelINS_4gemm6kernel13GemmUniversalIN4cute5tupleIJiiiiEEENS1_10collective13CollectiveMmaINS1_35MainloopSm100TmaUmmaWarpSpecializedILi6ELi2ELi2ENS5_IJNS4_1CILi1EEENSA_ILi2EEESB_EEEEENS5_IJNSA_ILi128EEENSA_ILi256EEENSA_ILi32EEEEEENS_6half_tENS5_IJlSB_lEEESJ_SK_NS4_8TiledMMAINS4_8MMA_AtomIJNS4_20SM100_MMA_F16BF16_SSISJ_SJ_fLi128ELi256ELNS4_4UMMA5MajorE0ELSP_0ELNSO_7ScaleInE0ELSQ_0EEEEEENS4_6LayoutINS5_IJSB_SB_SB_EEENS5_IJNSA_ILi0EEESV_SV_EEEEENS5_IJNS4_10UnderscoreESY_SY_EEEEENS4_23SM90_TMA_LOAD_MULTICASTENS4_14ComposedLayoutINS4_7SwizzleILi2ELi4ELi3EEENS4_18smem_ptr_flag_bitsILi16EEENST_INS5_IJNSA_ILi8EEESH_EEENS5_IJSH_SB_EEEEEEEvNS4_8identityENS4_13SM90_TMA_LOADES1B_vS1C_EENS_8epilogue10collective18CollectiveEpilogueINS1F_23Sm100TmaWarpSpecializedILi4ELi2ELi64ELb1ELb0EEEJSI_NS5_IJNST_ISF_SB_EENST_INSA_ILi64EEESB_EEEEESJ_SK_SJ_SK_NS1F_6fusion15FusionCallbacksIS1J_NS1O_17LinearCombinationISJ_fSJ_fLNS_15FloatRoundStyleE2EEESI_S1N_JEEENS4_5SM1004TMEM4LOAD26SM100_TMEM_LOAD_32dp32b64xES1D_NS12_INS13_ILi3ELi4ELi3EEES16_NST_INS5_IJS17_S1L_EEENS5_IJS1L_SB_EEEEEEENS4_39AutoVectorizingCopyWithAssumedAlignmentILi128EEENS4_14SM90_TMA_STOREES22_S24_S24_EEEvvEEEEvNT_6ParamsE) ;  /* 0xffffff3c02c87950 */ /* 0x000fea0003c3ffff */
.L_x_182:
[----:B------:R-:W-:-:S00]  /*c0e0*/  BRA `(.L_x_182) ;  /* 0xfffffffc00fc7947 */ /* 0x000fc0000383ffff */
[----:B------:R-:W-:-:S00]  /*c0f0*/  NOP ;  /* 0x0000000000007918 */ /* 0x000fc00000000000 */
        /* <DEDUP_REMOVED lines=8> */
.L_x_183:


//--------------------- .nv.global.init           --------------------------
	.section	.nv.global.init,"aw",@progbits
.nv.global.init:
	.type		$str$27,@object
	.size		$str$27,($str$28 - $str$27)
$str$27:
        /*0000*/ 	.byte	0x28, 0x61, 0x64, 0x64, 0x72, 0x65, 0x73, 0x73, 0x20, 0x26, 0x20, 0x6d, 0x61, 0x73, 0x6b, 0x29
        /*0010*/ 	.byte	0x20, 0x3d, 0x3d, 0x20, 0x30, 0x00
	.type		$str$28,@object
	.size		$str$28,($str$26 - $str$28)
$str$28:
        /*0016*/ 	.byte	0x2f, 0x74, 0x6d, 0x70, 0x2f, 0x63, 0x75, 0x74, 0x6c, 0x61, 0x73, 0x73, 0x5f, 0x73, 0x77, 0x65
        /*0026*/ 	.byte	0x65, 0x70, 0x5f, 0x73, 0x72, 0x63, 0x2f, 0x69, 0x6e, 0x63, 0x6c, 0x75, 0x64, 0x65, 0x2f, 0x63
        /*0036*/ 	.byte	0x75, 0x74, 0x65, 0x2f, 0x70, 0x6f, 0x69, 0x6e, 0x74, 0x65, 0x72, 0x5f, 0x66, 0x6c, 0x61, 0x67
        /*0046*/ 	.byte	0x67, 0x65, 0x64, 0x2e, 0x68, 0x70, 0x70, 0x00
	.type		$str$26,@object
	.size		$str$26,($str$25 - $str$26)
$str$26:
        /*004e*/ 	.byte	0x2f, 0x74, 0x6d, 0x70, 0x2f, 0x63, 0x75, 0x74, 0x6c, 0x61, 0x73, 0x73, 0x5f, 0x73, 0x77, 0x65
        /*005e*/ 	.byte	0x65, 0x70, 0x5f, 0x73, 0x72, 0x63, 0x2f, 0x69, 0x6e, 0x63, 0x6c, 0x75, 0x64, 0x65, 0x2f, 0x63
        /*006e*/ 	.byte	0x75, 0x74, 0x65, 0x2f, 0x61, 0x74, 0x6f, 0x6d, 0x2f, 0x63, 0x6f, 0x70, 0x79, 0x5f, 0x74, 0x72
        /*007e*/ 	.byte	0x61, 0x69, 0x74, 0x73, 0x5f, 0x73, 0x6d, 0x31, 0x30, 0x30, 0x2e, 0x68, 0x70, 0x70, 0x00
	.type		$str$25,@object
	.size		$str$25,(__unnamed_1 - $str$25)
$str$25:
        /*008d*/ 	.byte	0x28, 0x28, 0x75, 0x69, 0x6e, 0x74, 0x33, 0x32, 0x5f, 0x74, 0x28, 0x74, 0x68, 0x72, 0x65, 0x61
        /*009d*/ 	.byte	0x64, 0x49, 0x64, 0x78, 0x2e, 0x78, 0x29, 0x20, 0x2f, 0x20, 0x33, 0x32, 0x29, 0x20, 0x25, 0x20
        /*00ad*/ 	.byte	0x34, 0x29, 0x20, 0x3d, 0x3d, 0x20, 0x28, 0x28, 0x28, 0x74, 0x6d, 0x65, 0x6d, 0x5f, 0x61, 0x64
        /*00bd*/ 	.byte	0x64, 0x72, 0x20, 0x3e, 0x3e, 0x20, 0x31, 0x36, 0x29, 0x20, 0x2f, 0x20, 0x33, 0x32, 0x29, 0x20
        /*00cd*/ 	.byte	0x25, 0x20, 0x34, 0x29, 0x00
	.type		__unnamed_1,@object
	.size		__unnamed_1,(__unnamed_2 - __unnamed_1)
__unnamed_1:
        /*00d2*/ 	.byte	0x61, 0x75, 0x74, 0x6f, 0x20, 0x63, 0x75, 0x74, 0x65, 0x3a, 0x3a, 0x61, 0x73, 0x5f, 0x70, 0x6f
        /* <DEDUP_REMOVED lines=24> */
        /*0262*/ 	.byte	0x3e, 0x3e, 0x3e, 0x3e, 0x5d, 0x00
	.type		__unnamed_2,@object
	.size		__unnamed_2,(.L_2 - __unnamed_2)
__unnamed_2:
        /* <DEDUP_REMOVED lines=43> */
        /*0518*/ 	.byte	0x74, 0x65, 0x3a, 0x3a, 0x43, 0x3c, 0x30, 0x3e, 0x3e, 0x3e, 0x3e, 0x5d, 0x00
.L_2:


//--------------------- .nv.shared._ZN7cutlass13device_kernelINS_4gemm6kernel13GemmUniversalIN4cute5tupleIJiiiiEEENS1_10collective13CollectiveMmaINS1_35MainloopSm100TmaUmmaWarpSpecializedILi6ELi2ELi2ENS5_IJNS4_1CILi1EEENSA_ILi2EEESB_EEEEENS5_IJNSA_ILi128EEENSA_ILi256EEENSA_ILi32EEEEEENS_6half_tENS5_IJlSB_lEEESJ_SK_NS4_8TiledMMAINS4_8MMA_AtomIJNS4_20SM100_MMA_F16BF16_SSISJ_SJ_fLi128ELi256ELNS4_4UMMA5MajorE0ELSP_0ELNSO_7ScaleInE0ELSQ_0EEEEEENS4_6LayoutINS5_IJSB_SB_SB_EEENS5_IJNSA_ILi0EEESV_SV_EEEEENS5_IJNS4_10UnderscoreESY_SY_EEEEENS4_23SM90_TMA_LOAD_MULTICASTENS4_14ComposedLayoutINS4_7SwizzleILi2ELi4ELi3EEENS4_18smem_ptr_flag_bitsILi16EEENST_INS5_IJNSA_ILi8EEESH_EEENS5_IJSH_SB_EEEEEEEvNS4_8identityENS4_13SM90_TMA_LOADES1B_vS1C_EENS_8epilogue10collective18CollectiveEpilogueINS1F_23Sm100TmaWarpSpecializedILi4ELi2ELi64ELb1ELb0EEEJSI_NS5_IJNST_ISF_SB_EENST_INSA_ILi64EEESB_EEEEESJ_SK_SJ_SK_NS1F_6fusion15FusionCallbacksIS1J_NS1O_17LinearCombinationISJ_fSJ_fLNS_15FloatRoundStyleE2EEESI_S1N_JEEENS4_5SM1004TMEM4LOAD26SM100_TMEM_LOAD_32dp32b64xES1D_NS12_INS13_ILi3ELi4ELi3EEES16_NST_INS5_IJS17_S1L_EEENS5_IJS1L_SB_EEEEEEENS4_39AutoVectorizingCopyWithAssumedAlignmentILi128EEENS4_14SM90_TMA_STOREES22_S24_S24_EEEvvEEEEvNT_6ParamsE --------------------------
	.section	.nv.shared._ZN7cutlass13device_kernelINS_4gemm6kernel13GemmUniversalIN4cute5tupleIJiiiiEEENS1_10collective13CollectiveMmaINS1_35MainloopSm100TmaUmmaWarpSpecializedILi6ELi2ELi2ENS5_IJNS4_1CILi1EEENSA_ILi2EEESB_EEEEENS5_IJNSA_ILi128EEENSA_ILi256EEENSA_ILi32EEEEEENS_6half_tENS5_IJlSB_lEEESJ_SK_NS4_8TiledMMAINS4_8MMA_AtomIJNS4_20SM100_MMA_F16BF16_SSISJ_SJ_fLi128ELi256ELNS4_4UMMA5MajorE0ELSP_0ELNSO_7ScaleInE0ELSQ_0EEEEEENS4_6LayoutINS5_IJSB_SB_SB_EEENS5_IJNSA_ILi0EEESV_SV_EEEEENS5_IJNS4_10UnderscoreESY_SY_EEEEENS4_23SM90_TMA_LOAD_MULTICASTENS4_14ComposedLayoutINS4_7SwizzleILi2ELi4ELi3EEENS4_18smem_ptr_flag_bitsILi16EEENST_INS5_IJNSA_ILi8EEESH_EEENS5_IJSH_SB_EEEEEEEvNS4_8identityENS4_13SM90_TMA_LOADES1B_vS1C_EENS_8epilogue10collective18CollectiveEpilogueINS1F_23Sm100TmaWarpSpecializedILi4ELi2ELi64ELb1ELb0EEEJSI_NS5_IJNST_ISF_SB_EENST_INSA_ILi64EEESB_EEEEESJ_SK_SJ_SK_NS1F_6fusion15FusionCallbacksIS1J_NS1O_17LinearCombinationISJ_fSJ_fLNS_15FloatRoundStyleE2EEESI_S1N_JEEENS4_5SM1004TMEM4LOAD26SM100_TMEM_LOAD_32dp32b64xES1D_NS12_INS13_ILi3ELi4ELi3EEES16_NST_INS5_IJS17_S1L_EEENS5_IJS1L_SB_EEEEEEENS4_39AutoVectorizingCopyWithAssumedAlignmentILi128EEENS4_14SM90_TMA_STOREES22_S24_S24_EEEvvEEEEvNT_6ParamsE,"aw",@nobits
	.sectionflags	@""
	.align	16
	.zero		1024


//--------------------- .nv.shared.reserved.0     --------------------------
	.section	.nv.shared.reserved.0,"aw",@nobits
	.weak		__nv_reservedSMEM_offset_0_alias
	.size		__nv_reservedSMEM_offset_0_alias, 0, 64
	.other		__nv_reservedSMEM_offset_0_alias,@"STO_CUDA_RESERVED_SHARED STV_DEFAULT"
__nv_reservedSMEM_offset_0_alias:
	.zero		0
.nv.shared.reserved.0:
	.zero		64
	.weak		__nv_reservedSMEM_tcgen05_partition
	.type		__nv_reservedSMEM_tcgen05_partition,@object
	.size		__nv_reservedSMEM_tcgen05_partition,(.L_0 - __nv_reservedSMEM_tcgen05_partition)
__nv_reservedSMEM_tcgen05_partition:
	.zero		32
.L_0:


//--------------------- .nv.global                --------------------------
	.section	.nv.global,"aw",@nobits
.nv.global:
	.type		_ZN39_INTERNAL_5127e9d4_4_k_cu_904c25d8_57614cute1_E,@object
	.size		_ZN39_INTERNAL_5127e9d4_4_k_cu_904c25d8_57614cute1_E,(_ZN39_INTERNAL_5127e9d4_4_k_cu_904c25d8_57614cuda3std3__45__cpo6cbeginE - _ZN39_INTERNAL_5127e9d4_4_k_cu_904c25d8_57614cute1_E)
_ZN39_INTERNAL_5127e9d4_4_k_cu_904c25d8_57614cute1_E:
	.zero		1
	.type		_ZN39_INTERNAL_5127e9d4_4_k_cu_904c25d8_57614cuda3std3__45__cpo6cbeginE,@object
	.size		_ZN39_INTERNAL_5127e9d4_4_k_cu_904c25d8_57614cuda3std3__45__cpo6cbeginE,(_ZN39_INTERNAL_5127e9d4_4_k_cu_904c25d8_57614cuda3std3__48in_placeE - _ZN39_INTERNAL_5127e9d4_4_k_cu_904c25d8_57614cuda3std3__45__cpo6cbeginE)
_ZN39_INTERNAL_5127e9d4_4_k_cu_904c25d8_57614cuda3std3__45__cpo6cbeginE:
	.zero		1
	.type		_ZN39_INTERNAL_5127e9d4_4_k_cu_904c25d8_57614cuda3std3__48in_placeE,@object
	.size		_ZN39_INTERNAL_5127e9d4_4_k_cu_904c25d8_57614cuda3std3__48in_placeE,(_ZN39_INTERNAL_5127e9d4_4_k_cu_904c25d8_57614cuda3std6ranges3__45__cpo9iter_moveE - _ZN39_INTERNAL_5127e9d4_4_k_cu_904c25d8_57614cuda3std3__48in_placeE)
_ZN39_INTERNAL_5127e9d4_4_k_cu_904c25d8_57614cuda3std3__48in_placeE:
	.zero		1
	.type		_ZN39_INTERNAL_5127e9d4_4_k_cu_904c25d8_57614cuda3std6ranges3__45__cpo9iter_moveE,@object
	.size		_ZN39_INTERNAL_5127e9d4_4_k_cu_904c25d8_57614cuda3std6ranges3__45__cpo9iter_moveE,(_ZN39_INTERNAL_5127e9d4_4_k_cu_904c25d8_57614cuda3std3__45__cpo5beginE - _ZN39_INTERNAL_5127e9d4_4_k_cu_904c25d8_57614cuda3std6ranges3__45__cpo9iter_moveE)
_ZN39_INTERNAL_5127e9d4_4_k_cu_904c25d8_57614cuda3std6ranges3__45__cpo9iter_moveE:
	.zero		1
	.type		_ZN39_INTERNAL_5127e9d4_4_k_cu_904c25d8_57614cuda3std3__45__cpo5beginE,@object
	.size		_ZN39_INTERNAL_5127e9d4_4_k_cu_904c25d8_57614cuda3std3__45__cpo5beginE,(_ZN39_INTERNAL_5127e9d4_4_k_cu_904c25d8_57614cuda3std3__441_GLOBAL__N__5127e9d4_4_k_cu_904c25d8_57616ignoreE - _ZN39_INTERNAL_5127e9d4_4_k_cu_904c25d8_57614cuda3std3__45__cpo5beginE)
_ZN39_INTERNAL_5127e9d4_4_k_cu_904c25d8_57614cuda3std3__45__cpo5beginE:
	.zero		1
	.type		_ZN39_INTERNAL_5127e9d4_4_k_cu_904c25d8_57614cuda3std3__441_GLOBAL__N__5127e9d4_4_k_cu_904c25d8_57616ignoreE,@object
	.size		_ZN39_INTERNAL_5127e9d4_4_k_cu_904c25d8_57614cuda3std3__441_GLOBAL__N__5127e9d4_4_k_cu_904c25d8_57616ignoreE,(_ZN39_INTERNAL_5127e9d4_4_k_cu_904c25d8_57614cute7productE - _ZN39_INTERNAL_5127e9d4_4_k_cu_904c25d8_57614cuda3std3__441_GLOBAL__N__5127e9d4_4_k_cu_904c25d8_57616ignoreE)
_ZN39_INTERNAL_5127e9d4_4_k_cu_904c25d8_57614cuda3std3__441_GLOBAL__N__5127e9d4_4_k_cu_904c25d8_57616ignoreE:
	.zero		1
	.type		_ZN39_INTERNAL_5127e9d4_4_k_cu_904c25d8_57614cute7productE,@object
	.size		_ZN39_INTERNAL_5127e9d4_4_k_cu_904c25d8_57614cute7productE,(_ZN39_INTERNAL_5127e9d4_4_k_cu_904c25d8_57614cuda3std3__45__cpo3endE - _ZN39_INTERNAL_5127e9d4_4_k_cu_904c25d8_57614cute7productE)
_ZN39_INTERNAL_5127e9d4_4_k_cu_904c25d8_57614cute7productE:
	.zero		1
	.type		_ZN39_INTERNAL_5127e9d4_4_k_cu_904c25d8_57614cuda3std3__45__cpo3endE,@object
	.size		_ZN39_INTERNAL_5127e9d4_4_k_cu_904c25d8_57614cuda3std3__45__cpo3endE,(_ZN39_INTERNAL_5127e9d4_4_k_cu_904c25d8_57614cuda3std3__419piecewise_constructE - _ZN39_INTERNAL_5127e9d4_4_k_cu_904c25d8_57614cuda3std3__45__cpo3endE)
_ZN39_INTERNAL_5127e9d4_4_k_cu_904c25d8_57614cuda3std3__45__cpo3endE:
	.zero		1
	.type		_ZN39_INTERNAL_5127e9d4_4_k_cu_904c25d8_57614cuda3std3__419piecewise_constructE,@object
	.size		_ZN39_INTERNAL_5127e9d4_4_k_cu_904c25d8_57614cuda3std3__419piecewise_constructE,(_ZN39_INTERNAL_5127e9d4_4_k_cu_904c25d8_57614cuda3std3__45__cpo4cendE - _ZN39_INTERNAL_5127e9d4_4_k_cu_904c25d8_57614cuda3std3__419piecewise_constructE)
_ZN39_INTERNAL_5127e9d4_4_k_cu_904c25d8_57614cuda3std3__419piecewise_constructE:
	.zero		1
	.type		_ZN39_INTERNAL_5127e9d4_4_k_cu_904c25d8_57614cuda3std3__45__cpo4cendE,@object
	.size		_ZN39_INTERNAL_5127e9d4_4_k_cu_904c25d8_57614cuda3std3__45__cpo4cendE,(_ZN39_INTERNAL_5127e9d4_4_k_cu_904c25d8_57614cuda3std6ranges3__45__cpo4swapE - _ZN39_INTERNAL_5127e9d4_4_k_cu_904c25d8_57614cuda3std3__45__cpo4cendE)
_ZN39_INTERNAL_5127e9d4_4_k_cu_904c25d8_57614cuda3std3__45__cpo4cendE:
	.zero		1
	.type		_ZN39_INTERNAL_5127e9d4_4_k_cu_904c25d8_57614cuda3std6ranges3__45__cpo4swapE,@object
	.size		_ZN39_INTERNAL_5127e9d4_4_k_cu_904c25d8_57614cuda3std6ranges3__45__cpo4swapE,(.L_10 - _ZN39_INTERNAL_5127e9d4_4_k_cu_904c25d8_57614cuda3std6ranges3__45__cpo4swapE)
_ZN39_INTERNAL_5127e9d4_4_k_cu_904c25d8_57614cuda3std6ranges3__45__cpo4swapE:
	.zero		1
.L_10:


//--------------------- .nv.constant0._ZN7cutlass13device_kernelINS_4gemm6kernel13GemmUniversalIN4cute5tupleIJiiiiEEENS1_10collective13CollectiveMmaINS1_35MainloopSm100TmaUmmaWarpSpecializedILi6ELi2ELi2ENS5_IJNS4_1CILi1EEENSA_ILi2EEESB_EEEEENS5_IJNSA_ILi128EEENSA_ILi256EEENSA_ILi32EEEEEENS_6half_tENS5_IJlSB_lEEESJ_SK_NS4_8TiledMMAINS4_8MMA_AtomIJNS4_20SM100_MMA_F16BF16_SSISJ_SJ_fLi128ELi256ELNS4_4UMMA5MajorE0ELSP_0ELNSO_7ScaleInE0ELSQ_0EEEEEENS4_6LayoutINS5_IJSB_SB_SB_EEENS5_IJNSA_ILi0EEESV_SV_EEEEENS5_IJNS4_10UnderscoreESY_SY_EEEEENS4_23SM90_TMA_LOAD_MULTICASTENS4_14ComposedLayoutINS4_7SwizzleILi2ELi4ELi3EEENS4_18smem_ptr_flag_bitsILi16EEENST_INS5_IJNSA_ILi8EEESH_EEENS5_IJSH_SB_EEEEEEEvNS4_8identityENS4_13SM90_TMA_LOADES1B_vS1C_EENS_8epilogue10collective18CollectiveEpilogueINS1F_23Sm100TmaWarpSpecializedILi4ELi2ELi64ELb1ELb0EEEJSI_NS5_IJNST_ISF_SB_EENST_INSA_ILi64EEESB_EEEEESJ_SK_SJ_SK_NS1F_6fusion15FusionCallbacksIS1J_NS1O_17LinearCombinationISJ_fSJ_fLNS_15FloatRoundStyleE2EEESI_S1N_JEEENS4_5SM1004TMEM4LOAD26SM100_TMEM_LOAD_32dp32b64xES1D_NS12_INS13_ILi3ELi4ELi3EEES16_NST_INS5_IJS17_S1L_EEENS5_IJS1L_SB_EEEEEEENS4_39AutoVectorizingCopyWithAssumedAlignmentILi128EEENS4_14SM90_TMA_STOREES22_S24_S24_EEEvvEEEEvNT_6ParamsE --------------------------
	.section	.nv.constant0._ZN7cutlass13device_kernelINS_4gemm6kernel13GemmUniversalIN4cute5tupleIJiiiiEEENS1_10collective13CollectiveMmaINS1_35MainloopSm100TmaUmmaWarpSpecializedILi6ELi2ELi2ENS5_IJNS4_1CILi1EEENSA_ILi2EEESB_EEEEENS5_IJNSA_ILi128EEENSA_ILi256EEENSA_ILi32EEEEEENS_6half_tENS5_IJlSB_lEEESJ_SK_NS4_8TiledMMAINS4_8MMA_AtomIJNS4_20SM100_MMA_F16BF16_SSISJ_SJ_fLi128ELi256ELNS4_4UMMA5MajorE0ELSP_0ELNSO_7ScaleInE0ELSQ_0EEEEEENS4_6LayoutINS5_IJSB_SB_SB_EEENS5_IJNSA_ILi0EEESV_SV_EEEEENS5_IJNS4_10UnderscoreESY_SY_EEEEENS4_23SM90_TMA_LOAD_MULTICASTENS4_14ComposedLayoutINS4_7SwizzleILi2ELi4ELi3EEENS4_18smem_ptr_flag_bitsILi16EEENST_INS5_IJNSA_ILi8EEESH_EEENS5_IJSH_SB_EEEEEEEvNS4_8identityENS4_13SM90_TMA_LOADES1B_vS1C_EENS_8epilogue10collective18CollectiveEpilogueINS1F_23Sm100TmaWarpSpecializedILi4ELi2ELi64ELb1ELb0EEEJSI_NS5_IJNST_ISF_SB_EENST_INSA_ILi64EEESB_EEEEESJ_SK_SJ_SK_NS1F_6fusion15FusionCallbacksIS1J_NS1O_17LinearCombinationISJ_fSJ_fLNS_15FloatRoundStyleE2EEESI_S1N_JEEENS4_5SM1004TMEM4LOAD26SM100_TMEM_LOAD_32dp32b64xES1D_NS12_INS13_ILi3ELi4ELi3EEES16_NST_INS5_IJS17_S1L_EEENS5_IJS1L_SB_EEEEEEENS4_39AutoVectorizingCopyWithAssumedAlignmentILi128EEENS4_14SM90_TMA_STOREES22_S24_S24_EEEvvEEEEvNT_6ParamsE,"a",@progbits
	.sectionflags	@""
	.align	4
.nv.constant0._ZN7cutlass13device_kernelINS_4gemm6kernel13GemmUniversalIN4cute5tupleIJiiiiEEENS1_10collective13CollectiveMmaINS1_35MainloopSm100TmaUmmaWarpSpecializedILi6ELi2ELi2ENS5_IJNS4_1CILi1EEENSA_ILi2EEESB_EEEEENS5_IJNSA_ILi128EEENSA_ILi256EEENSA_ILi32EEEEEENS_6half_tENS5_IJlSB_lEEESJ_SK_NS4_8TiledMMAINS4_8MMA_AtomIJNS4_20SM100_MMA_F16BF16_SSISJ_SJ_fLi128ELi256ELNS4_4UMMA5MajorE0ELSP_0ELNSO_7ScaleInE0ELSQ_0EEEEEENS4_6LayoutINS5_IJSB_SB_SB_EEENS5_IJNSA_ILi0EEESV_SV_EEEEENS5_IJNS4_10UnderscoreESY_SY_EEEEENS4_23SM90_TMA_LOAD_MULTICASTENS4_14ComposedLayoutINS4_7SwizzleILi2ELi4ELi3EEENS4_18smem_ptr_flag_bitsILi16EEENST_INS5_IJNSA_ILi8EEESH_EEENS5_IJSH_SB_EEEEEEEvNS4_8identityENS4_13SM90_TMA_LOADES1B_vS1C_EENS_8epilogue10collective18CollectiveEpilogueINS1F_23Sm100TmaWarpSpecializedILi4ELi2ELi64ELb1ELb0EEEJSI_NS5_IJNST_ISF_SB_EENST_INSA_ILi64EEESB_EEEEESJ_SK_SJ_SK_NS1F_6fusion15FusionCallbacksIS1J_NS1O_17LinearCombinationISJ_fSJ_fLNS_15FloatRoundStyleE2EEESI_S1N_JEEENS4_5SM1004TMEM4LOAD26SM100_TMEM_LOAD_32dp32b64xES1D_NS12_INS13_ILi3ELi4ELi3EEES16_NST_INS5_IJS17_S1L_EEENS5_IJS1L_SB_EEEEEEENS4_39AutoVectorizingCopyWithAssumedAlignmentILi128EEENS4_14SM90_TMA_STOREES22_S24_S24_EEEvvEEEEvNT_6ParamsE:
	.zero		2944


//--------------------- SYMBOLS --------------------------

	.type		.nv.reservedSmem.offset0,@object
	.size		.nv.reservedSmem.offset0,0x4
	.type		.nv.reservedSmem.cap,@object
	.size		.nv.reservedSmem.cap,0x4
	.type		__assertfail,@function
